//
// Generated by NVIDIA NVVM Compiler
//
// Compiler Build ID: CL-36424714
// Cuda compilation tools, release 13.0, V13.0.88
// Based on NVVM 20.0.0
//

.version 9.0
.target sm_100
.address_size 64

	// .globl	_ZN3cub18CUB_300001_SM_10006detail11EmptyKernelIvEEvv
// _ZZN3cub18CUB_300001_SM_10006detail6reduce28DeviceReduceSingleTileKernelINS2_10policy_hubIijN4cuda3std3__44plusIiEEE10Policy1000EN6thrust24THRUST_300001_SM_1000_NS6detail15normal_iteratorINSD_10device_ptrIiEEEEPijS9_iiNS7_10__identityEEEvT0_T1_T2_T3_T4_T6_E12temp_storage has been demoted
// _ZZN3cub18CUB_300001_SM_10006detail6reduce18DeviceReduceKernelINS2_10policy_hubIijN4cuda3std3__44plusIiEEE10Policy1000EN6thrust24THRUST_300001_SM_1000_NS6detail15normal_iteratorINSD_10device_ptrIiEEEEjS9_iNS7_10__identityEEEvT0_PT3_T1_NS0_13GridEvenShareISN_EET2_T4_E12temp_storage has been demoted
// _ZZN3cub18CUB_300001_SM_10006detail6reduce28DeviceReduceSingleTileKernelINS2_10policy_hubIijN4cuda3std3__44plusIiEEE10Policy1000EPiSC_iS9_iiNS7_10__identityEEEvT0_T1_T2_T3_T4_T6_E12temp_storage has been demoted
// _ZZN3cub18CUB_300001_SM_10006detail6reduce28DeviceReduceSingleTileKernelINS2_10policy_hubIiyN4cuda3std3__44plusIiEEE10Policy1000EN6thrust24THRUST_300001_SM_1000_NS6detail15normal_iteratorINSD_10device_ptrIiEEEEPiyS9_iiNS7_10__identityEEEvT0_T1_T2_T3_T4_T6_E12temp_storage has been demoted
// _ZZN3cub18CUB_300001_SM_10006detail6reduce18DeviceReduceKernelINS2_10policy_hubIiyN4cuda3std3__44plusIiEEE10Policy1000EN6thrust24THRUST_300001_SM_1000_NS6detail15normal_iteratorINSD_10device_ptrIiEEEEyS9_iNS7_10__identityEEEvT0_PT3_T1_NS0_13GridEvenShareISN_EET2_T4_E12temp_storage has been demoted
// _ZZN3cub18CUB_300001_SM_10006detail6reduce28DeviceReduceSingleTileKernelINS2_10policy_hubIiyN4cuda3std3__44plusIiEEE10Policy1000EPiSC_iS9_iiNS7_10__identityEEEvT0_T1_T2_T3_T4_T6_E12temp_storage has been demoted
.global .align 1 .b8 _ZN30_INTERNAL_98a4d03d_4_k_cu_main4cuda3std3__45__cpo5beginE[1];
.global .align 1 .b8 _ZN30_INTERNAL_98a4d03d_4_k_cu_main4cuda3std3__45__cpo3endE[1];
.global .align 1 .b8 _ZN30_INTERNAL_98a4d03d_4_k_cu_main4cuda3std3__45__cpo6cbeginE[1];
.global .align 1 .b8 _ZN30_INTERNAL_98a4d03d_4_k_cu_main4cuda3std3__45__cpo4cendE[1];
.global .align 1 .b8 _ZN30_INTERNAL_98a4d03d_4_k_cu_main4cuda3std3__45__cpo6rbeginE[1];
.global .align 1 .b8 _ZN30_INTERNAL_98a4d03d_4_k_cu_main4cuda3std3__45__cpo4rendE[1];
.global .align 1 .b8 _ZN30_INTERNAL_98a4d03d_4_k_cu_main4cuda3std3__45__cpo7crbeginE[1];
.global .align 1 .b8 _ZN30_INTERNAL_98a4d03d_4_k_cu_main4cuda3std3__45__cpo5crendE[1];
.global .align 1 .b8 _ZN30_INTERNAL_98a4d03d_4_k_cu_main4cuda3std3__432_GLOBAL__N__98a4d03d_4_k_cu_main6ignoreE[1];
.global .align 1 .b8 _ZN30_INTERNAL_98a4d03d_4_k_cu_main4cuda3std3__419piecewise_constructE[1];
.global .align 1 .b8 _ZN30_INTERNAL_98a4d03d_4_k_cu_main4cuda3std3__48in_placeE[1];
.global .align 1 .b8 _ZN30_INTERNAL_98a4d03d_4_k_cu_main4cuda3std3__420unreachable_sentinelE[1];
.global .align 1 .b8 _ZN30_INTERNAL_98a4d03d_4_k_cu_main4cuda3std3__47nulloptE[1];
.global .align 1 .b8 _ZN30_INTERNAL_98a4d03d_4_k_cu_main4cuda3std3__48unexpectE[1];
.global .align 1 .b8 _ZN30_INTERNAL_98a4d03d_4_k_cu_main4cuda3std6ranges3__45__cpo4swapE[1];
.global .align 1 .b8 _ZN30_INTERNAL_98a4d03d_4_k_cu_main4cuda3std6ranges3__45__cpo9iter_moveE[1];
.global .align 1 .b8 _ZN30_INTERNAL_98a4d03d_4_k_cu_main4cuda3std6ranges3__45__cpo5beginE[1];
.global .align 1 .b8 _ZN30_INTERNAL_98a4d03d_4_k_cu_main4cuda3std6ranges3__45__cpo3endE[1];
.global .align 1 .b8 _ZN30_INTERNAL_98a4d03d_4_k_cu_main4cuda3std6ranges3__45__cpo6cbeginE[1];
.global .align 1 .b8 _ZN30_INTERNAL_98a4d03d_4_k_cu_main4cuda3std6ranges3__45__cpo4cendE[1];
.global .align 1 .b8 _ZN30_INTERNAL_98a4d03d_4_k_cu_main4cuda3std6ranges3__45__cpo7advanceE[1];
.global .align 1 .b8 _ZN30_INTERNAL_98a4d03d_4_k_cu_main4cuda3std6ranges3__45__cpo9iter_swapE[1];
.global .align 1 .b8 _ZN30_INTERNAL_98a4d03d_4_k_cu_main4cuda3std6ranges3__45__cpo4nextE[1];
.global .align 1 .b8 _ZN30_INTERNAL_98a4d03d_4_k_cu_main4cuda3std6ranges3__45__cpo4prevE[1];
.global .align 1 .b8 _ZN30_INTERNAL_98a4d03d_4_k_cu_main4cuda3std6ranges3__45__cpo4dataE[1];
.global .align 1 .b8 _ZN30_INTERNAL_98a4d03d_4_k_cu_main4cuda3std6ranges3__45__cpo5cdataE[1];
.global .align 1 .b8 _ZN30_INTERNAL_98a4d03d_4_k_cu_main4cuda3std6ranges3__45__cpo4sizeE[1];
.global .align 1 .b8 _ZN30_INTERNAL_98a4d03d_4_k_cu_main4cuda3std6ranges3__45__cpo5ssizeE[1];
.global .align 1 .b8 _ZN30_INTERNAL_98a4d03d_4_k_cu_main4cuda3std6ranges3__45__cpo8distanceE[1];
.global .align 1 .b8 _ZN30_INTERNAL_98a4d03d_4_k_cu_main6thrust24THRUST_300001_SM_1000_NS8cuda_cub3parE[1];
.global .align 1 .b8 _ZN30_INTERNAL_98a4d03d_4_k_cu_main6thrust24THRUST_300001_SM_1000_NS8cuda_cub10par_nosyncE[1];
.global .align 1 .b8 _ZN30_INTERNAL_98a4d03d_4_k_cu_main6thrust24THRUST_300001_SM_1000_NS6system6detail10sequential3seqE[1];
.global .align 1 .b8 _ZN30_INTERNAL_98a4d03d_4_k_cu_main6thrust24THRUST_300001_SM_1000_NS12placeholders2_1E[1];
.global .align 1 .b8 _ZN30_INTERNAL_98a4d03d_4_k_cu_main6thrust24THRUST_300001_SM_1000_NS12placeholders2_2E[1];
.global .align 1 .b8 _ZN30_INTERNAL_98a4d03d_4_k_cu_main6thrust24THRUST_300001_SM_1000_NS12placeholders2_3E[1];
.global .align 1 .b8 _ZN30_INTERNAL_98a4d03d_4_k_cu_main6thrust24THRUST_300001_SM_1000_NS12placeholders2_4E[1];
.global .align 1 .b8 _ZN30_INTERNAL_98a4d03d_4_k_cu_main6thrust24THRUST_300001_SM_1000_NS12placeholders2_5E[1];
.global .align 1 .b8 _ZN30_INTERNAL_98a4d03d_4_k_cu_main6thrust24THRUST_300001_SM_1000_NS12placeholders2_6E[1];
.global .align 1 .b8 _ZN30_INTERNAL_98a4d03d_4_k_cu_main6thrust24THRUST_300001_SM_1000_NS12placeholders2_7E[1];
.global .align 1 .b8 _ZN30_INTERNAL_98a4d03d_4_k_cu_main6thrust24THRUST_300001_SM_1000_NS12placeholders2_8E[1];
.global .align 1 .b8 _ZN30_INTERNAL_98a4d03d_4_k_cu_main6thrust24THRUST_300001_SM_1000_NS12placeholders2_9E[1];
.global .align 1 .b8 _ZN30_INTERNAL_98a4d03d_4_k_cu_main6thrust24THRUST_300001_SM_1000_NS12placeholders3_10E[1];
.global .align 1 .b8 _ZN30_INTERNAL_98a4d03d_4_k_cu_main6thrust24THRUST_300001_SM_1000_NS3seqE[1];

.visible .entry _ZN3cub18CUB_300001_SM_10006detail11EmptyKernelIvEEvv()
{


	ret;

}
	// .globl	_ZN3cub18CUB_300001_SM_10006detail6reduce28DeviceReduceSingleTileKernelINS2_10policy_hubIijN4cuda3std3__44plusIiEEE10Policy1000EN6thrust24THRUST_300001_SM_1000_NS6detail15normal_iteratorINSD_10device_ptrIiEEEEPijS9_iiNS7_10__identityEEEvT0_T1_T2_T3_T4_T6_
.visible .entry _ZN3cub18CUB_300001_SM_10006detail6reduce28DeviceReduceSingleTileKernelINS2_10policy_hubIijN4cuda3std3__44plusIiEEE10Policy1000EN6thrust24THRUST_300001_SM_1000_NS6detail15normal_iteratorINSD_10device_ptrIiEEEEPijS9_iiNS7_10__identityEEEvT0_T1_T2_T3_T4_T6_(
	.param .align 8 .b8 _ZN3cub18CUB_300001_SM_10006detail6reduce28DeviceReduceSingleTileKernelINS2_10policy_hubIijN4cuda3std3__44plusIiEEE10Policy1000EN6thrust24THRUST_300001_SM_1000_NS6detail15normal_iteratorINSD_10device_ptrIiEEEEPijS9_iiNS7_10__identityEEEvT0_T1_T2_T3_T4_T6__param_0[8],
	.param .u64 .ptr .align 1 _ZN3cub18CUB_300001_SM_10006detail6reduce28DeviceReduceSingleTileKernelINS2_10policy_hubIijN4cuda3std3__44plusIiEEE10Policy1000EN6thrust24THRUST_300001_SM_1000_NS6detail15normal_iteratorINSD_10device_ptrIiEEEEPijS9_iiNS7_10__identityEEEvT0_T1_T2_T3_T4_T6__param_1,
	.param .u32 _ZN3cub18CUB_300001_SM_10006detail6reduce28DeviceReduceSingleTileKernelINS2_10policy_hubIijN4cuda3std3__44plusIiEEE10Policy1000EN6thrust24THRUST_300001_SM_1000_NS6detail15normal_iteratorINSD_10device_ptrIiEEEEPijS9_iiNS7_10__identityEEEvT0_T1_T2_T3_T4_T6__param_2,
	.param .align 1 .b8 _ZN3cub18CUB_300001_SM_10006detail6reduce28DeviceReduceSingleTileKernelINS2_10policy_hubIijN4cuda3std3__44plusIiEEE10Policy1000EN6thrust24THRUST_300001_SM_1000_NS6detail15normal_iteratorINSD_10device_ptrIiEEEEPijS9_iiNS7_10__identityEEEvT0_T1_T2_T3_T4_T6__param_3[1],
	.param .u32 _ZN3cub18CUB_300001_SM_10006detail6reduce28DeviceReduceSingleTileKernelINS2_10policy_hubIijN4cuda3std3__44plusIiEEE10Policy1000EN6thrust24THRUST_300001_SM_1000_NS6detail15normal_iteratorINSD_10device_ptrIiEEEEPijS9_iiNS7_10__identityEEEvT0_T1_T2_T3_T4_T6__param_4,
	.param .align 1 .b8 _ZN3cub18CUB_300001_SM_10006detail6reduce28DeviceReduceSingleTileKernelINS2_10policy_hubIijN4cuda3std3__44plusIiEEE10Policy1000EN6thrust24THRUST_300001_SM_1000_NS6detail15normal_iteratorINSD_10device_ptrIiEEEEPijS9_iiNS7_10__identityEEEvT0_T1_T2_T3_T4_T6__param_5[1]
)
.maxntid 256
.minnctapersm 1
{
	.reg .pred 	%p<59>;
	.reg .b32 	%r<511>;
	.reg .b64 	%rd<84>;
	// demoted variable
	.shared .align 4 .b8 _ZZN3cub18CUB_300001_SM_10006detail6reduce28DeviceReduceSingleTileKernelINS2_10policy_hubIijN4cuda3std3__44plusIiEEE10Policy1000EN6thrust24THRUST_300001_SM_1000_NS6detail15normal_iteratorINSD_10device_ptrIiEEEEPijS9_iiNS7_10__identityEEEvT0_T1_T2_T3_T4_T6_E12temp_storage[44];
	ld.param.u64 	%rd9, [_ZN3cub18CUB_300001_SM_10006detail6reduce28DeviceReduceSingleTileKernelINS2_10policy_hubIijN4cuda3std3__44plusIiEEE10Policy1000EN6thrust24THRUST_300001_SM_1000_NS6detail15normal_iteratorINSD_10device_ptrIiEEEEPijS9_iiNS7_10__identityEEEvT0_T1_T2_T3_T4_T6__param_0];
	ld.param.u64 	%rd10, [_ZN3cub18CUB_300001_SM_10006detail6reduce28DeviceReduceSingleTileKernelINS2_10policy_hubIijN4cuda3std3__44plusIiEEE10Policy1000EN6thrust24THRUST_300001_SM_1000_NS6detail15normal_iteratorINSD_10device_ptrIiEEEEPijS9_iiNS7_10__identityEEEvT0_T1_T2_T3_T4_T6__param_1];
	ld.param.u32 	%r90, [_ZN3cub18CUB_300001_SM_10006detail6reduce28DeviceReduceSingleTileKernelINS2_10policy_hubIijN4cuda3std3__44plusIiEEE10Policy1000EN6thrust24THRUST_300001_SM_1000_NS6detail15normal_iteratorINSD_10device_ptrIiEEEEPijS9_iiNS7_10__identityEEEvT0_T1_T2_T3_T4_T6__param_2];
	ld.param.u32 	%r91, [_ZN3cub18CUB_300001_SM_10006detail6reduce28DeviceReduceSingleTileKernelINS2_10policy_hubIijN4cuda3std3__44plusIiEEE10Policy1000EN6thrust24THRUST_300001_SM_1000_NS6detail15normal_iteratorINSD_10device_ptrIiEEEEPijS9_iiNS7_10__identityEEEvT0_T1_T2_T3_T4_T6__param_4];
	cvta.to.global.u64 	%rd1, %rd10;
	setp.ne.s32 	%p1, %r90, 0;
	@%p1 bra 	$L__BB1_3;
	mov.u32 	%r471, %tid.x;
	setp.ne.s32 	%p58, %r471, 0;
	@%p58 bra 	$L__BB1_52;
	st.global.u32 	[%rd1], %r91;
	bra.uni 	$L__BB1_52;
$L__BB1_3:
	cvta.to.global.u64 	%rd2, %rd9;
	setp.gt.u32 	%p2, %r90, 4095;
	@%p2 bra 	$L__BB1_28;
	mov.u32 	%r1, %tid.x;
	setp.ge.u32 	%p24, %r1, %r90;
	mov.b32 	%r488, 0;
	mov.u32 	%r478, %r1;
	@%p24 bra 	$L__BB1_6;
	mul.wide.u32 	%rd73, %r1, 4;
	add.s64 	%rd74, %rd2, %rd73;
	ld.global.u32 	%r488, [%rd74];
	add.s32 	%r478, %r1, 256;
$L__BB1_6:
	setp.ge.u32 	%p25, %r478, %r90;
	@%p25 bra 	$L__BB1_19;
	not.b32 	%r298, %r478;
	add.s32 	%r299, %r90, %r298;
	shr.u32 	%r300, %r299, 8;
	add.s32 	%r6, %r300, 1;
	and.b32  	%r7, %r6, 15;
	setp.lt.u32 	%p26, %r299, 3840;
	@%p26 bra 	$L__BB1_10;
	and.b32  	%r301, %r6, 33554416;
	neg.s32 	%r474, %r301;
	mul.wide.u32 	%rd75, %r478, 4;
	add.s64 	%rd76, %rd75, %rd2;
	add.s64 	%rd82, %rd76, 8192;
$L__BB1_9:
	.pragma "nounroll";
	ld.global.u32 	%r302, [%rd82+-8192];
	add.s32 	%r303, %r302, %r488;
	ld.global.u32 	%r304, [%rd82+-7168];
	add.s32 	%r305, %r304, %r303;
	ld.global.u32 	%r306, [%rd82+-6144];
	add.s32 	%r307, %r306, %r305;
	ld.global.u32 	%r308, [%rd82+-5120];
	add.s32 	%r309, %r308, %r307;
	ld.global.u32 	%r310, [%rd82+-4096];
	add.s32 	%r311, %r310, %r309;
	ld.global.u32 	%r312, [%rd82+-3072];
	add.s32 	%r313, %r312, %r311;
	ld.global.u32 	%r314, [%rd82+-2048];
	add.s32 	%r315, %r314, %r313;
	ld.global.u32 	%r316, [%rd82+-1024];
	add.s32 	%r317, %r316, %r315;
	ld.global.u32 	%r318, [%rd82];
	add.s32 	%r319, %r318, %r317;
	ld.global.u32 	%r320, [%rd82+1024];
	add.s32 	%r321, %r320, %r319;
	ld.global.u32 	%r322, [%rd82+2048];
	add.s32 	%r323, %r322, %r321;
	ld.global.u32 	%r324, [%rd82+3072];
	add.s32 	%r325, %r324, %r323;
	ld.global.u32 	%r326, [%rd82+4096];
	add.s32 	%r327, %r326, %r325;
	ld.global.u32 	%r328, [%rd82+5120];
	add.s32 	%r329, %r328, %r327;
	ld.global.u32 	%r330, [%rd82+6144];
	add.s32 	%r331, %r330, %r329;
	ld.global.u32 	%r332, [%rd82+7168];
	add.s32 	%r488, %r332, %r331;
	add.s32 	%r478, %r478, 4096;
	add.s32 	%r474, %r474, 16;
	add.s64 	%rd82, %rd82, 16384;
	setp.ne.s32 	%p27, %r474, 0;
	@%p27 bra 	$L__BB1_9;
$L__BB1_10:
	setp.eq.s32 	%p28, %r7, 0;
	@%p28 bra 	$L__BB1_19;
	and.b32  	%r18, %r6, 7;
	setp.lt.u32 	%p29, %r7, 8;
	@%p29 bra 	$L__BB1_13;
	mul.wide.u32 	%rd77, %r478, 4;
	add.s64 	%rd78, %rd2, %rd77;
	ld.global.u32 	%r334, [%rd78];
	add.s32 	%r335, %r334, %r488;
	ld.global.u32 	%r336, [%rd78+1024];
	add.s32 	%r337, %r336, %r335;
	ld.global.u32 	%r338, [%rd78+2048];
	add.s32 	%r339, %r338, %r337;
	ld.global.u32 	%r340, [%rd78+3072];
	add.s32 	%r341, %r340, %r339;
	ld.global.u32 	%r342, [%rd78+4096];
	add.s32 	%r343, %r342, %r341;
	ld.global.u32 	%r344, [%rd78+5120];
	add.s32 	%r345, %r344, %r343;
	ld.global.u32 	%r346, [%rd78+6144];
	add.s32 	%r347, %r346, %r345;
	ld.global.u32 	%r348, [%rd78+7168];
	add.s32 	%r488, %r348, %r347;
	add.s32 	%r478, %r478, 2048;
$L__BB1_13:
	setp.eq.s32 	%p30, %r18, 0;
	@%p30 bra 	$L__BB1_19;
	and.b32  	%r24, %r6, 3;
	setp.lt.u32 	%p31, %r18, 4;
	@%p31 bra 	$L__BB1_16;
	mul.wide.u32 	%rd79, %r478, 4;
	add.s64 	%rd80, %rd2, %rd79;
	ld.global.u32 	%r350, [%rd80];
	add.s32 	%r351, %r350, %r488;
	ld.global.u32 	%r352, [%rd80+1024];
	add.s32 	%r353, %r352, %r351;
	ld.global.u32 	%r354, [%rd80+2048];
	add.s32 	%r355, %r354, %r353;
	ld.global.u32 	%r356, [%rd80+3072];
	add.s32 	%r488, %r356, %r355;
	add.s32 	%r478, %r478, 1024;
$L__BB1_16:
	setp.eq.s32 	%p32, %r24, 0;
	@%p32 bra 	$L__BB1_19;
	mul.wide.u32 	%rd81, %r478, 4;
	add.s64 	%rd83, %rd2, %rd81;
	neg.s32 	%r486, %r24;
$L__BB1_18:
	.pragma "nounroll";
	ld.global.u32 	%r357, [%rd83];
	add.s32 	%r488, %r357, %r488;
	add.s64 	%rd83, %rd83, 1024;
	add.s32 	%r486, %r486, 1;
	setp.ne.s32 	%p33, %r486, 0;
	@%p33 bra 	$L__BB1_18;
$L__BB1_19:
	setp.lt.u32 	%p34, %r90, 256;
	@%p34 bra 	$L__BB1_24;
	// begin inline asm
	mov.u32 %r421, %laneid;
	// end inline asm
	mov.b32 	%r424, 1;
	mov.b32 	%r445, 31;
	mov.b32 	%r446, -1;
	// begin inline asm
	shfl.sync.down.b32 %r422, %r488, %r424, %r445, %r446;
	// end inline asm
	setp.gt.s32 	%p50, %r421, 30;
	selp.b32 	%r447, 0, %r422, %p50;
	add.s32 	%r428, %r447, %r488;
	mov.b32 	%r429, 2;
	// begin inline asm
	shfl.sync.down.b32 %r427, %r428, %r429, %r445, %r446;
	// end inline asm
	setp.gt.s32 	%p51, %r421, 29;
	selp.b32 	%r448, 0, %r427, %p51;
	add.s32 	%r433, %r428, %r448;
	mov.b32 	%r434, 4;
	// begin inline asm
	shfl.sync.down.b32 %r432, %r433, %r434, %r445, %r446;
	// end inline asm
	setp.gt.s32 	%p52, %r421, 27;
	selp.b32 	%r449, 0, %r432, %p52;
	add.s32 	%r438, %r433, %r449;
	mov.b32 	%r439, 8;
	// begin inline asm
	shfl.sync.down.b32 %r437, %r438, %r439, %r445, %r446;
	// end inline asm
	setp.gt.s32 	%p53, %r421, 23;
	selp.b32 	%r450, 0, %r437, %p53;
	add.s32 	%r443, %r438, %r450;
	mov.b32 	%r444, 16;
	// begin inline asm
	shfl.sync.down.b32 %r442, %r443, %r444, %r445, %r446;
	// end inline asm
	setp.gt.s32 	%p54, %r421, 15;
	selp.b32 	%r451, 0, %r442, %p54;
	add.s32 	%r510, %r443, %r451;
	setp.ne.s32 	%p55, %r421, 0;
	@%p55 bra 	$L__BB1_22;
	shr.u32 	%r452, %r1, 3;
	and.b32  	%r453, %r452, 124;
	mov.u32 	%r454, _ZZN3cub18CUB_300001_SM_10006detail6reduce28DeviceReduceSingleTileKernelINS2_10policy_hubIijN4cuda3std3__44plusIiEEE10Policy1000EN6thrust24THRUST_300001_SM_1000_NS6detail15normal_iteratorINSD_10device_ptrIiEEEEPijS9_iiNS7_10__identityEEEvT0_T1_T2_T3_T4_T6_E12temp_storage;
	add.s32 	%r455, %r454, %r453;
	st.shared.u32 	[%r455+8], %r510;
$L__BB1_22:
	bar.sync 	0;
	setp.ne.s32 	%p56, %r1, 0;
	@%p56 bra 	$L__BB1_50;
	ld.shared.u32 	%r456, [_ZZN3cub18CUB_300001_SM_10006detail6reduce28DeviceReduceSingleTileKernelINS2_10policy_hubIijN4cuda3std3__44plusIiEEE10Policy1000EN6thrust24THRUST_300001_SM_1000_NS6detail15normal_iteratorINSD_10device_ptrIiEEEEPijS9_iiNS7_10__identityEEEvT0_T1_T2_T3_T4_T6_E12temp_storage+12];
	add.s32 	%r457, %r456, %r510;
	ld.shared.u32 	%r458, [_ZZN3cub18CUB_300001_SM_10006detail6reduce28DeviceReduceSingleTileKernelINS2_10policy_hubIijN4cuda3std3__44plusIiEEE10Policy1000EN6thrust24THRUST_300001_SM_1000_NS6detail15normal_iteratorINSD_10device_ptrIiEEEEPijS9_iiNS7_10__identityEEEvT0_T1_T2_T3_T4_T6_E12temp_storage+16];
	add.s32 	%r459, %r457, %r458;
	ld.shared.u32 	%r460, [_ZZN3cub18CUB_300001_SM_10006detail6reduce28DeviceReduceSingleTileKernelINS2_10policy_hubIijN4cuda3std3__44plusIiEEE10Policy1000EN6thrust24THRUST_300001_SM_1000_NS6detail15normal_iteratorINSD_10device_ptrIiEEEEPijS9_iiNS7_10__identityEEEvT0_T1_T2_T3_T4_T6_E12temp_storage+20];
	add.s32 	%r461, %r459, %r460;
	ld.shared.u32 	%r462, [_ZZN3cub18CUB_300001_SM_10006detail6reduce28DeviceReduceSingleTileKernelINS2_10policy_hubIijN4cuda3std3__44plusIiEEE10Policy1000EN6thrust24THRUST_300001_SM_1000_NS6detail15normal_iteratorINSD_10device_ptrIiEEEEPijS9_iiNS7_10__identityEEEvT0_T1_T2_T3_T4_T6_E12temp_storage+24];
	add.s32 	%r463, %r461, %r462;
	ld.shared.u32 	%r464, [_ZZN3cub18CUB_300001_SM_10006detail6reduce28DeviceReduceSingleTileKernelINS2_10policy_hubIijN4cuda3std3__44plusIiEEE10Policy1000EN6thrust24THRUST_300001_SM_1000_NS6detail15normal_iteratorINSD_10device_ptrIiEEEEPijS9_iiNS7_10__identityEEEvT0_T1_T2_T3_T4_T6_E12temp_storage+28];
	add.s32 	%r465, %r463, %r464;
	ld.shared.u32 	%r466, [_ZZN3cub18CUB_300001_SM_10006detail6reduce28DeviceReduceSingleTileKernelINS2_10policy_hubIijN4cuda3std3__44plusIiEEE10Policy1000EN6thrust24THRUST_300001_SM_1000_NS6detail15normal_iteratorINSD_10device_ptrIiEEEEPijS9_iiNS7_10__identityEEEvT0_T1_T2_T3_T4_T6_E12temp_storage+32];
	add.s32 	%r467, %r465, %r466;
	ld.shared.u32 	%r468, [_ZZN3cub18CUB_300001_SM_10006detail6reduce28DeviceReduceSingleTileKernelINS2_10policy_hubIijN4cuda3std3__44plusIiEEE10Policy1000EN6thrust24THRUST_300001_SM_1000_NS6detail15normal_iteratorINSD_10device_ptrIiEEEEPijS9_iiNS7_10__identityEEEvT0_T1_T2_T3_T4_T6_E12temp_storage+36];
	add.s32 	%r510, %r467, %r468;
	bra.uni 	$L__BB1_50;
$L__BB1_24:
	// begin inline asm
	mov.u32 %r358, %laneid;
	// end inline asm
	and.b32  	%r384, %r1, 992;
	add.s32 	%r385, %r384, 32;
	setp.gt.u32 	%p35, %r385, %r90;
	not.b32 	%r386, %r384;
	add.s32 	%r387, %r90, %r386;
	selp.b32 	%r382, %r387, 31, %p35;
	mov.b32 	%r361, 1;
	mov.b32 	%r383, -1;
	// begin inline asm
	shfl.sync.down.b32 %r359, %r488, %r361, %r382, %r383;
	// end inline asm
	setp.lt.s32 	%p36, %r358, %r382;
	selp.b32 	%r388, %r359, 0, %p36;
	add.s32 	%r365, %r388, %r488;
	mov.b32 	%r366, 2;
	// begin inline asm
	shfl.sync.down.b32 %r364, %r365, %r366, %r382, %r383;
	// end inline asm
	add.s32 	%r389, %r358, 2;
	setp.gt.s32 	%p37, %r389, %r382;
	selp.b32 	%r390, 0, %r364, %p37;
	add.s32 	%r370, %r365, %r390;
	mov.b32 	%r371, 4;
	// begin inline asm
	shfl.sync.down.b32 %r369, %r370, %r371, %r382, %r383;
	// end inline asm
	add.s32 	%r391, %r358, 4;
	setp.gt.s32 	%p38, %r391, %r382;
	selp.b32 	%r392, 0, %r369, %p38;
	add.s32 	%r375, %r370, %r392;
	mov.b32 	%r376, 8;
	// begin inline asm
	shfl.sync.down.b32 %r374, %r375, %r376, %r382, %r383;
	// end inline asm
	add.s32 	%r393, %r358, 8;
	setp.gt.s32 	%p39, %r393, %r382;
	selp.b32 	%r394, 0, %r374, %p39;
	add.s32 	%r380, %r375, %r394;
	mov.b32 	%r381, 16;
	// begin inline asm
	shfl.sync.down.b32 %r379, %r380, %r381, %r382, %r383;
	// end inline asm
	add.s32 	%r395, %r358, 16;
	setp.gt.s32 	%p40, %r395, %r382;
	selp.b32 	%r396, 0, %r379, %p40;
	add.s32 	%r510, %r380, %r396;
	setp.ne.s32 	%p41, %r358, 0;
	@%p41 bra 	$L__BB1_26;
	shr.u32 	%r397, %r1, 3;
	and.b32  	%r398, %r397, 124;
	mov.u32 	%r399, _ZZN3cub18CUB_300001_SM_10006detail6reduce28DeviceReduceSingleTileKernelINS2_10policy_hubIijN4cuda3std3__44plusIiEEE10Policy1000EN6thrust24THRUST_300001_SM_1000_NS6detail15normal_iteratorINSD_10device_ptrIiEEEEPijS9_iiNS7_10__identityEEEvT0_T1_T2_T3_T4_T6_E12temp_storage;
	add.s32 	%r400, %r399, %r398;
	st.shared.u32 	[%r400+8], %r510;
$L__BB1_26:
	bar.sync 	0;
	setp.ne.s32 	%p42, %r1, 0;
	@%p42 bra 	$L__BB1_50;
	setp.gt.u32 	%p43, %r90, 32;
	ld.shared.u32 	%r401, [_ZZN3cub18CUB_300001_SM_10006detail6reduce28DeviceReduceSingleTileKernelINS2_10policy_hubIijN4cuda3std3__44plusIiEEE10Policy1000EN6thrust24THRUST_300001_SM_1000_NS6detail15normal_iteratorINSD_10device_ptrIiEEEEPijS9_iiNS7_10__identityEEEvT0_T1_T2_T3_T4_T6_E12temp_storage+12];
	selp.b32 	%r402, %r401, 0, %p43;
	add.s32 	%r403, %r402, %r510;
	setp.gt.u32 	%p44, %r90, 64;
	ld.shared.u32 	%r404, [_ZZN3cub18CUB_300001_SM_10006detail6reduce28DeviceReduceSingleTileKernelINS2_10policy_hubIijN4cuda3std3__44plusIiEEE10Policy1000EN6thrust24THRUST_300001_SM_1000_NS6detail15normal_iteratorINSD_10device_ptrIiEEEEPijS9_iiNS7_10__identityEEEvT0_T1_T2_T3_T4_T6_E12temp_storage+16];
	selp.b32 	%r405, %r404, 0, %p44;
	add.s32 	%r406, %r403, %r405;
	setp.gt.u32 	%p45, %r90, 96;
	ld.shared.u32 	%r407, [_ZZN3cub18CUB_300001_SM_10006detail6reduce28DeviceReduceSingleTileKernelINS2_10policy_hubIijN4cuda3std3__44plusIiEEE10Policy1000EN6thrust24THRUST_300001_SM_1000_NS6detail15normal_iteratorINSD_10device_ptrIiEEEEPijS9_iiNS7_10__identityEEEvT0_T1_T2_T3_T4_T6_E12temp_storage+20];
	selp.b32 	%r408, %r407, 0, %p45;
	add.s32 	%r409, %r406, %r408;
	setp.gt.u32 	%p46, %r90, 128;
	ld.shared.u32 	%r410, [_ZZN3cub18CUB_300001_SM_10006detail6reduce28DeviceReduceSingleTileKernelINS2_10policy_hubIijN4cuda3std3__44plusIiEEE10Policy1000EN6thrust24THRUST_300001_SM_1000_NS6detail15normal_iteratorINSD_10device_ptrIiEEEEPijS9_iiNS7_10__identityEEEvT0_T1_T2_T3_T4_T6_E12temp_storage+24];
	selp.b32 	%r411, %r410, 0, %p46;
	add.s32 	%r412, %r409, %r411;
	setp.gt.u32 	%p47, %r90, 160;
	ld.shared.u32 	%r413, [_ZZN3cub18CUB_300001_SM_10006detail6reduce28DeviceReduceSingleTileKernelINS2_10policy_hubIijN4cuda3std3__44plusIiEEE10Policy1000EN6thrust24THRUST_300001_SM_1000_NS6detail15normal_iteratorINSD_10device_ptrIiEEEEPijS9_iiNS7_10__identityEEEvT0_T1_T2_T3_T4_T6_E12temp_storage+28];
	selp.b32 	%r414, %r413, 0, %p47;
	add.s32 	%r415, %r412, %r414;
	setp.gt.u32 	%p48, %r90, 192;
	ld.shared.u32 	%r416, [_ZZN3cub18CUB_300001_SM_10006detail6reduce28DeviceReduceSingleTileKernelINS2_10policy_hubIijN4cuda3std3__44plusIiEEE10Policy1000EN6thrust24THRUST_300001_SM_1000_NS6detail15normal_iteratorINSD_10device_ptrIiEEEEPijS9_iiNS7_10__identityEEEvT0_T1_T2_T3_T4_T6_E12temp_storage+32];
	selp.b32 	%r417, %r416, 0, %p48;
	add.s32 	%r418, %r415, %r417;
	setp.gt.u32 	%p49, %r90, 224;
	ld.shared.u32 	%r419, [_ZZN3cub18CUB_300001_SM_10006detail6reduce28DeviceReduceSingleTileKernelINS2_10policy_hubIijN4cuda3std3__44plusIiEEE10Policy1000EN6thrust24THRUST_300001_SM_1000_NS6detail15normal_iteratorINSD_10device_ptrIiEEEEPijS9_iiNS7_10__identityEEEvT0_T1_T2_T3_T4_T6_E12temp_storage+36];
	selp.b32 	%r420, %r419, 0, %p49;
	add.s32 	%r510, %r418, %r420;
	bra.uni 	$L__BB1_50;
$L__BB1_28:
	mov.u32 	%r40, %tid.x;
	mul.wide.u32 	%rd11, %r40, 4;
	add.s64 	%rd12, %rd2, %rd11;
	ld.global.u32 	%r93, [%rd12];
	ld.global.u32 	%r94, [%rd12+1024];
	ld.global.u32 	%r95, [%rd12+2048];
	ld.global.u32 	%r96, [%rd12+3072];
	ld.global.u32 	%r97, [%rd12+4096];
	ld.global.u32 	%r98, [%rd12+5120];
	ld.global.u32 	%r99, [%rd12+6144];
	ld.global.u32 	%r100, [%rd12+7168];
	ld.global.u32 	%r101, [%rd12+8192];
	ld.global.u32 	%r102, [%rd12+9216];
	ld.global.u32 	%r103, [%rd12+10240];
	ld.global.u32 	%r104, [%rd12+11264];
	ld.global.u32 	%r105, [%rd12+12288];
	ld.global.u32 	%r106, [%rd12+13312];
	ld.global.u32 	%r107, [%rd12+14336];
	ld.global.u32 	%r108, [%rd12+15360];
	add.s32 	%r109, %r94, %r93;
	add.s32 	%r110, %r95, %r109;
	add.s32 	%r111, %r96, %r110;
	add.s32 	%r112, %r97, %r111;
	add.s32 	%r113, %r98, %r112;
	add.s32 	%r114, %r99, %r113;
	add.s32 	%r115, %r100, %r114;
	add.s32 	%r116, %r101, %r115;
	add.s32 	%r117, %r102, %r116;
	add.s32 	%r118, %r103, %r117;
	add.s32 	%r119, %r104, %r118;
	add.s32 	%r120, %r105, %r119;
	add.s32 	%r121, %r106, %r120;
	add.s32 	%r122, %r107, %r121;
	add.s32 	%r509, %r108, %r122;
	add.s32 	%r42, %r90, -4096;
	setp.lt.u32 	%p3, %r42, 4096;
	mov.b32 	%r492, 4096;
	@%p3 bra 	$L__BB1_32;
	mov.b32 	%r492, 4096;
$L__BB1_30:
	add.s32 	%r124, %r40, %r492;
	mul.wide.u32 	%rd13, %r124, 4;
	add.s64 	%rd14, %rd2, %rd13;
	ld.global.u32 	%r125, [%rd14];
	ld.global.u32 	%r126, [%rd14+1024];
	ld.global.u32 	%r127, [%rd14+2048];
	ld.global.u32 	%r128, [%rd14+3072];
	ld.global.u32 	%r129, [%rd14+4096];
	ld.global.u32 	%r130, [%rd14+5120];
	ld.global.u32 	%r131, [%rd14+6144];
	ld.global.u32 	%r132, [%rd14+7168];
	ld.global.u32 	%r133, [%rd14+8192];
	ld.global.u32 	%r134, [%rd14+9216];
	ld.global.u32 	%r135, [%rd14+10240];
	ld.global.u32 	%r136, [%rd14+11264];
	ld.global.u32 	%r137, [%rd14+12288];
	ld.global.u32 	%r138, [%rd14+13312];
	ld.global.u32 	%r139, [%rd14+14336];
	ld.global.u32 	%r140, [%rd14+15360];
	add.s32 	%r141, %r125, %r509;
	add.s32 	%r142, %r126, %r141;
	add.s32 	%r143, %r127, %r142;
	add.s32 	%r144, %r128, %r143;
	add.s32 	%r145, %r129, %r144;
	add.s32 	%r146, %r130, %r145;
	add.s32 	%r147, %r131, %r146;
	add.s32 	%r148, %r132, %r147;
	add.s32 	%r149, %r133, %r148;
	add.s32 	%r150, %r134, %r149;
	add.s32 	%r151, %r135, %r150;
	add.s32 	%r152, %r136, %r151;
	add.s32 	%r153, %r137, %r152;
	add.s32 	%r154, %r138, %r153;
	add.s32 	%r155, %r139, %r154;
	add.s32 	%r509, %r140, %r155;
	sub.s32 	%r156, %r90, %r492;
	setp.lt.u32 	%p4, %r156, 4096;
	@%p4 bra 	$L__BB1_46;
	add.s32 	%r492, %r492, 4096;
	setp.le.u32 	%p5, %r492, %r42;
	@%p5 bra 	$L__BB1_30;
$L__BB1_32:
	setp.le.u32 	%p6, %r90, %r492;
	sub.s32 	%r157, %r90, %r492;
	setp.ge.s32 	%p7, %r40, %r157;
	or.pred  	%p8, %p6, %p7;
	@%p8 bra 	$L__BB1_46;
	not.b32 	%r160, %r40;
	add.s32 	%r161, %r90, %r160;
	sub.s32 	%r162, %r161, %r492;
	shr.u32 	%r163, %r162, 8;
	add.s32 	%r49, %r163, 1;
	and.b32  	%r50, %r49, 15;
	setp.lt.u32 	%p9, %r162, 3840;
	mov.u32 	%r501, %r40;
	@%p9 bra 	$L__BB1_37;
	or.b32  	%r495, %r40, 2048;
	add.s32 	%r494, %r40, %r492;
	and.b32  	%r164, %r49, 33554416;
	neg.s32 	%r493, %r164;
$L__BB1_35:
	.pragma "nounroll";
	mul.wide.u32 	%rd15, %r494, 4;
	add.s64 	%rd16, %rd2, %rd15;
	ld.global.u32 	%r165, [%rd16];
	add.s32 	%r166, %r165, %r509;
	add.s32 	%r167, %r494, 256;
	mul.wide.u32 	%rd17, %r167, 4;
	add.s64 	%rd18, %rd2, %rd17;
	ld.global.u32 	%r168, [%rd18];
	add.s32 	%r169, %r168, %r166;
	add.s32 	%r170, %r494, 512;
	mul.wide.u32 	%rd19, %r170, 4;
	add.s64 	%rd20, %rd2, %rd19;
	ld.global.u32 	%r171, [%rd20];
	add.s32 	%r172, %r171, %r169;
	add.s32 	%r173, %r494, 768;
	mul.wide.u32 	%rd21, %r173, 4;
	add.s64 	%rd22, %rd2, %rd21;
	ld.global.u32 	%r174, [%rd22];
	add.s32 	%r175, %r174, %r172;
	add.s32 	%r176, %r494, 1024;
	mul.wide.u32 	%rd23, %r176, 4;
	add.s64 	%rd24, %rd2, %rd23;
	ld.global.u32 	%r177, [%rd24];
	add.s32 	%r178, %r177, %r175;
	add.s32 	%r179, %r494, 1280;
	mul.wide.u32 	%rd25, %r179, 4;
	add.s64 	%rd26, %rd2, %rd25;
	ld.global.u32 	%r180, [%rd26];
	add.s32 	%r181, %r180, %r178;
	add.s32 	%r182, %r494, 1536;
	mul.wide.u32 	%rd27, %r182, 4;
	add.s64 	%rd28, %rd2, %rd27;
	ld.global.u32 	%r183, [%rd28];
	add.s32 	%r184, %r183, %r181;
	add.s32 	%r185, %r494, 1792;
	mul.wide.u32 	%rd29, %r185, 4;
	add.s64 	%rd30, %rd2, %rd29;
	ld.global.u32 	%r186, [%rd30];
	add.s32 	%r187, %r186, %r184;
	add.s32 	%r188, %r494, 2048;
	mul.wide.u32 	%rd31, %r188, 4;
	add.s64 	%rd32, %rd2, %rd31;
	ld.global.u32 	%r189, [%rd32];
	add.s32 	%r190, %r189, %r187;
	add.s32 	%r191, %r494, 2304;
	mul.wide.u32 	%rd33, %r191, 4;
	add.s64 	%rd34, %rd2, %rd33;
	ld.global.u32 	%r192, [%rd34];
	add.s32 	%r193, %r192, %r190;
	add.s32 	%r194, %r494, 2560;
	mul.wide.u32 	%rd35, %r194, 4;
	add.s64 	%rd36, %rd2, %rd35;
	ld.global.u32 	%r195, [%rd36];
	add.s32 	%r196, %r195, %r193;
	add.s32 	%r197, %r494, 2816;
	mul.wide.u32 	%rd37, %r197, 4;
	add.s64 	%rd38, %rd2, %rd37;
	ld.global.u32 	%r198, [%rd38];
	add.s32 	%r199, %r198, %r196;
	add.s32 	%r200, %r494, 3072;
	mul.wide.u32 	%rd39, %r200, 4;
	add.s64 	%rd40, %rd2, %rd39;
	ld.global.u32 	%r201, [%rd40];
	add.s32 	%r202, %r201, %r199;
	add.s32 	%r203, %r494, 3328;
	mul.wide.u32 	%rd41, %r203, 4;
	add.s64 	%rd42, %rd2, %rd41;
	ld.global.u32 	%r204, [%rd42];
	add.s32 	%r205, %r204, %r202;
	add.s32 	%r206, %r494, 3584;
	mul.wide.u32 	%rd43, %r206, 4;
	add.s64 	%rd44, %rd2, %rd43;
	ld.global.u32 	%r207, [%rd44];
	add.s32 	%r208, %r207, %r205;
	add.s32 	%r209, %r494, 3840;
	mul.wide.u32 	%rd45, %r209, 4;
	add.s64 	%rd46, %rd2, %rd45;
	ld.global.u32 	%r210, [%rd46];
	add.s32 	%r509, %r210, %r208;
	add.s32 	%r495, %r495, 4096;
	add.s32 	%r494, %r494, 4096;
	add.s32 	%r493, %r493, 16;
	setp.ne.s32 	%p10, %r493, 0;
	@%p10 bra 	$L__BB1_35;
	add.s32 	%r501, %r495, -2048;
$L__BB1_37:
	setp.eq.s32 	%p11, %r50, 0;
	@%p11 bra 	$L__BB1_46;
	and.b32  	%r66, %r49, 7;
	setp.lt.u32 	%p12, %r50, 8;
	@%p12 bra 	$L__BB1_40;
	add.s32 	%r212, %r501, %r492;
	mul.wide.u32 	%rd47, %r212, 4;
	add.s64 	%rd48, %rd2, %rd47;
	ld.global.u32 	%r213, [%rd48];
	add.s32 	%r214, %r213, %r509;
	add.s32 	%r215, %r212, 256;
	mul.wide.u32 	%rd49, %r215, 4;
	add.s64 	%rd50, %rd2, %rd49;
	ld.global.u32 	%r216, [%rd50];
	add.s32 	%r217, %r216, %r214;
	add.s32 	%r218, %r212, 512;
	mul.wide.u32 	%rd51, %r218, 4;
	add.s64 	%rd52, %rd2, %rd51;
	ld.global.u32 	%r219, [%rd52];
	add.s32 	%r220, %r219, %r217;
	add.s32 	%r221, %r212, 768;
	mul.wide.u32 	%rd53, %r221, 4;
	add.s64 	%rd54, %rd2, %rd53;
	ld.global.u32 	%r222, [%rd54];
	add.s32 	%r223, %r222, %r220;
	add.s32 	%r224, %r212, 1024;
	mul.wide.u32 	%rd55, %r224, 4;
	add.s64 	%rd56, %rd2, %rd55;
	ld.global.u32 	%r225, [%rd56];
	add.s32 	%r226, %r225, %r223;
	add.s32 	%r227, %r212, 1280;
	mul.wide.u32 	%rd57, %r227, 4;
	add.s64 	%rd58, %rd2, %rd57;
	ld.global.u32 	%r228, [%rd58];
	add.s32 	%r229, %r228, %r226;
	add.s32 	%r230, %r212, 1536;
	mul.wide.u32 	%rd59, %r230, 4;
	add.s64 	%rd60, %rd2, %rd59;
	ld.global.u32 	%r231, [%rd60];
	add.s32 	%r232, %r231, %r229;
	add.s32 	%r233, %r212, 1792;
	mul.wide.u32 	%rd61, %r233, 4;
	add.s64 	%rd62, %rd2, %rd61;
	ld.global.u32 	%r234, [%rd62];
	add.s32 	%r509, %r234, %r232;
	add.s32 	%r501, %r501, 2048;
$L__BB1_40:
	setp.eq.s32 	%p13, %r66, 0;
	@%p13 bra 	$L__BB1_46;
	and.b32  	%r72, %r49, 3;
	setp.lt.u32 	%p14, %r66, 4;
	@%p14 bra 	$L__BB1_43;
	add.s32 	%r236, %r501, %r492;
	mul.wide.u32 	%rd63, %r236, 4;
	add.s64 	%rd64, %rd2, %rd63;
	ld.global.u32 	%r237, [%rd64];
	add.s32 	%r238, %r237, %r509;
	add.s32 	%r239, %r236, 256;
	mul.wide.u32 	%rd65, %r239, 4;
	add.s64 	%rd66, %rd2, %rd65;
	ld.global.u32 	%r240, [%rd66];
	add.s32 	%r241, %r240, %r238;
	add.s32 	%r242, %r236, 512;
	mul.wide.u32 	%rd67, %r242, 4;
	add.s64 	%rd68, %rd2, %rd67;
	ld.global.u32 	%r243, [%rd68];
	add.s32 	%r244, %r243, %r241;
	add.s32 	%r245, %r236, 768;
	mul.wide.u32 	%rd69, %r245, 4;
	add.s64 	%rd70, %rd2, %rd69;
	ld.global.u32 	%r246, [%rd70];
	add.s32 	%r509, %r246, %r244;
	add.s32 	%r501, %r501, 1024;
$L__BB1_43:
	setp.eq.s32 	%p15, %r72, 0;
	@%p15 bra 	$L__BB1_46;
	add.s32 	%r507, %r501, %r492;
	neg.s32 	%r506, %r72;
$L__BB1_45:
	.pragma "nounroll";
	mul.wide.u32 	%rd71, %r507, 4;
	add.s64 	%rd72, %rd2, %rd71;
	ld.global.u32 	%r247, [%rd72];
	add.s32 	%r509, %r247, %r509;
	add.s32 	%r507, %r507, 256;
	add.s32 	%r506, %r506, 1;
	setp.ne.s32 	%p16, %r506, 0;
	@%p16 bra 	$L__BB1_45;
$L__BB1_46:
	// begin inline asm
	mov.u32 %r248, %laneid;
	// end inline asm
	mov.b32 	%r251, 1;
	mov.b32 	%r272, 31;
	mov.b32 	%r273, -1;
	// begin inline asm
	shfl.sync.down.b32 %r249, %r509, %r251, %r272, %r273;
	// end inline asm
	setp.gt.s32 	%p17, %r248, 30;
	selp.b32 	%r274, 0, %r249, %p17;
	add.s32 	%r255, %r274, %r509;
	mov.b32 	%r256, 2;
	// begin inline asm
	shfl.sync.down.b32 %r254, %r255, %r256, %r272, %r273;
	// end inline asm
	setp.gt.s32 	%p18, %r248, 29;
	selp.b32 	%r275, 0, %r254, %p18;
	add.s32 	%r260, %r255, %r275;
	mov.b32 	%r261, 4;
	// begin inline asm
	shfl.sync.down.b32 %r259, %r260, %r261, %r272, %r273;
	// end inline asm
	setp.gt.s32 	%p19, %r248, 27;
	selp.b32 	%r276, 0, %r259, %p19;
	add.s32 	%r265, %r260, %r276;
	mov.b32 	%r266, 8;
	// begin inline asm
	shfl.sync.down.b32 %r264, %r265, %r266, %r272, %r273;
	// end inline asm
	setp.gt.s32 	%p20, %r248, 23;
	selp.b32 	%r277, 0, %r264, %p20;
	add.s32 	%r270, %r265, %r277;
	mov.b32 	%r271, 16;
	// begin inline asm
	shfl.sync.down.b32 %r269, %r270, %r271, %r272, %r273;
	// end inline asm
	setp.gt.s32 	%p21, %r248, 15;
	selp.b32 	%r278, 0, %r269, %p21;
	add.s32 	%r510, %r270, %r278;
	setp.ne.s32 	%p22, %r248, 0;
	@%p22 bra 	$L__BB1_48;
	shr.u32 	%r279, %r40, 3;
	and.b32  	%r280, %r279, 124;
	mov.u32 	%r281, _ZZN3cub18CUB_300001_SM_10006detail6reduce28DeviceReduceSingleTileKernelINS2_10policy_hubIijN4cuda3std3__44plusIiEEE10Policy1000EN6thrust24THRUST_300001_SM_1000_NS6detail15normal_iteratorINSD_10device_ptrIiEEEEPijS9_iiNS7_10__identityEEEvT0_T1_T2_T3_T4_T6_E12temp_storage;
	add.s32 	%r282, %r281, %r280;
	st.shared.u32 	[%r282+8], %r510;
$L__BB1_48:
	bar.sync 	0;
	setp.ne.s32 	%p23, %r40, 0;
	@%p23 bra 	$L__BB1_50;
	ld.shared.u32 	%r283, [_ZZN3cub18CUB_300001_SM_10006detail6reduce28DeviceReduceSingleTileKernelINS2_10policy_hubIijN4cuda3std3__44plusIiEEE10Policy1000EN6thrust24THRUST_300001_SM_1000_NS6detail15normal_iteratorINSD_10device_ptrIiEEEEPijS9_iiNS7_10__identityEEEvT0_T1_T2_T3_T4_T6_E12temp_storage+12];
	add.s32 	%r284, %r283, %r510;
	ld.shared.u32 	%r285, [_ZZN3cub18CUB_300001_SM_10006detail6reduce28DeviceReduceSingleTileKernelINS2_10policy_hubIijN4cuda3std3__44plusIiEEE10Policy1000EN6thrust24THRUST_300001_SM_1000_NS6detail15normal_iteratorINSD_10device_ptrIiEEEEPijS9_iiNS7_10__identityEEEvT0_T1_T2_T3_T4_T6_E12temp_storage+16];
	add.s32 	%r286, %r284, %r285;
	ld.shared.u32 	%r287, [_ZZN3cub18CUB_300001_SM_10006detail6reduce28DeviceReduceSingleTileKernelINS2_10policy_hubIijN4cuda3std3__44plusIiEEE10Policy1000EN6thrust24THRUST_300001_SM_1000_NS6detail15normal_iteratorINSD_10device_ptrIiEEEEPijS9_iiNS7_10__identityEEEvT0_T1_T2_T3_T4_T6_E12temp_storage+20];
	add.s32 	%r288, %r286, %r287;
	ld.shared.u32 	%r289, [_ZZN3cub18CUB_300001_SM_10006detail6reduce28DeviceReduceSingleTileKernelINS2_10policy_hubIijN4cuda3std3__44plusIiEEE10Policy1000EN6thrust24THRUST_300001_SM_1000_NS6detail15normal_iteratorINSD_10device_ptrIiEEEEPijS9_iiNS7_10__identityEEEvT0_T1_T2_T3_T4_T6_E12temp_storage+24];
	add.s32 	%r290, %r288, %r289;
	ld.shared.u32 	%r291, [_ZZN3cub18CUB_300001_SM_10006detail6reduce28DeviceReduceSingleTileKernelINS2_10policy_hubIijN4cuda3std3__44plusIiEEE10Policy1000EN6thrust24THRUST_300001_SM_1000_NS6detail15normal_iteratorINSD_10device_ptrIiEEEEPijS9_iiNS7_10__identityEEEvT0_T1_T2_T3_T4_T6_E12temp_storage+28];
	add.s32 	%r292, %r290, %r291;
	ld.shared.u32 	%r293, [_ZZN3cub18CUB_300001_SM_10006detail6reduce28DeviceReduceSingleTileKernelINS2_10policy_hubIijN4cuda3std3__44plusIiEEE10Policy1000EN6thrust24THRUST_300001_SM_1000_NS6detail15normal_iteratorINSD_10device_ptrIiEEEEPijS9_iiNS7_10__identityEEEvT0_T1_T2_T3_T4_T6_E12temp_storage+32];
	add.s32 	%r294, %r292, %r293;
	ld.shared.u32 	%r295, [_ZZN3cub18CUB_300001_SM_10006detail6reduce28DeviceReduceSingleTileKernelINS2_10policy_hubIijN4cuda3std3__44plusIiEEE10Policy1000EN6thrust24THRUST_300001_SM_1000_NS6detail15normal_iteratorINSD_10device_ptrIiEEEEPijS9_iiNS7_10__identityEEEvT0_T1_T2_T3_T4_T6_E12temp_storage+36];
	add.s32 	%r510, %r294, %r295;
$L__BB1_50:
	mov.u32 	%r469, %tid.x;
	setp.ne.s32 	%p57, %r469, 0;
	@%p57 bra 	$L__BB1_52;
	add.s32 	%r470, %r510, %r91;
	st.global.u32 	[%rd1], %r470;
$L__BB1_52:
	ret;

}
	// .globl	_ZN3cub18CUB_300001_SM_10006detail6reduce18DeviceReduceKernelINS2_10policy_hubIijN4cuda3std3__44plusIiEEE10Policy1000EN6thrust24THRUST_300001_SM_1000_NS6detail15normal_iteratorINSD_10device_ptrIiEEEEjS9_iNS7_10__identityEEEvT0_PT3_T1_NS0_13GridEvenShareISN_EET2_T4_
.visible .entry _ZN3cub18CUB_300001_SM_10006detail6reduce18DeviceReduceKernelINS2_10policy_hubIijN4cuda3std3__44plusIiEEE10Policy1000EN6thrust24THRUST_300001_SM_1000_NS6detail15normal_iteratorINSD_10device_ptrIiEEEEjS9_iNS7_10__identityEEEvT0_PT3_T1_NS0_13GridEvenShareISN_EET2_T4_(
	.param .align 8 .b8 _ZN3cub18CUB_300001_SM_10006detail6reduce18DeviceReduceKernelINS2_10policy_hubIijN4cuda3std3__44plusIiEEE10Policy1000EN6thrust24THRUST_300001_SM_1000_NS6detail15normal_iteratorINSD_10device_ptrIiEEEEjS9_iNS7_10__identityEEEvT0_PT3_T1_NS0_13GridEvenShareISN_EET2_T4__param_0[8],
	.param .u64 .ptr .align 1 _ZN3cub18CUB_300001_SM_10006detail6reduce18DeviceReduceKernelINS2_10policy_hubIijN4cuda3std3__44plusIiEEE10Policy1000EN6thrust24THRUST_300001_SM_1000_NS6detail15normal_iteratorINSD_10device_ptrIiEEEEjS9_iNS7_10__identityEEEvT0_PT3_T1_NS0_13GridEvenShareISN_EET2_T4__param_1,
	.param .u32 _ZN3cub18CUB_300001_SM_10006detail6reduce18DeviceReduceKernelINS2_10policy_hubIijN4cuda3std3__44plusIiEEE10Policy1000EN6thrust24THRUST_300001_SM_1000_NS6detail15normal_iteratorINSD_10device_ptrIiEEEEjS9_iNS7_10__identityEEEvT0_PT3_T1_NS0_13GridEvenShareISN_EET2_T4__param_2,
	.param .align 4 .b8 _ZN3cub18CUB_300001_SM_10006detail6reduce18DeviceReduceKernelINS2_10policy_hubIijN4cuda3std3__44plusIiEEE10Policy1000EN6thrust24THRUST_300001_SM_1000_NS6detail15normal_iteratorINSD_10device_ptrIiEEEEjS9_iNS7_10__identityEEEvT0_PT3_T1_NS0_13GridEvenShareISN_EET2_T4__param_3[40],
	.param .align 1 .b8 _ZN3cub18CUB_300001_SM_10006detail6reduce18DeviceReduceKernelINS2_10policy_hubIijN4cuda3std3__44plusIiEEE10Policy1000EN6thrust24THRUST_300001_SM_1000_NS6detail15normal_iteratorINSD_10device_ptrIiEEEEjS9_iNS7_10__identityEEEvT0_PT3_T1_NS0_13GridEvenShareISN_EET2_T4__param_4[1],
	.param .align 1 .b8 _ZN3cub18CUB_300001_SM_10006detail6reduce18DeviceReduceKernelINS2_10policy_hubIijN4cuda3std3__44plusIiEEE10Policy1000EN6thrust24THRUST_300001_SM_1000_NS6detail15normal_iteratorINSD_10device_ptrIiEEEEjS9_iNS7_10__identityEEEvT0_PT3_T1_NS0_13GridEvenShareISN_EET2_T4__param_5[1]
)
.maxntid 256
{
	.reg .pred 	%p<57>;
	.reg .b16 	%rs<4>;
	.reg .b32 	%r<575>;
	.reg .b64 	%rd<130>;
	// demoted variable
	.shared .align 4 .b8 _ZZN3cub18CUB_300001_SM_10006detail6reduce18DeviceReduceKernelINS2_10policy_hubIijN4cuda3std3__44plusIiEEE10Policy1000EN6thrust24THRUST_300001_SM_1000_NS6detail15normal_iteratorINSD_10device_ptrIiEEEEjS9_iNS7_10__identityEEEvT0_PT3_T1_NS0_13GridEvenShareISN_EET2_T4_E12temp_storage[44];
	ld.param.u32 	%r1, [_ZN3cub18CUB_300001_SM_10006detail6reduce18DeviceReduceKernelINS2_10policy_hubIijN4cuda3std3__44plusIiEEE10Policy1000EN6thrust24THRUST_300001_SM_1000_NS6detail15normal_iteratorINSD_10device_ptrIiEEEEjS9_iNS7_10__identityEEEvT0_PT3_T1_NS0_13GridEvenShareISN_EET2_T4__param_3+20];
	ld.param.u32 	%r2, [_ZN3cub18CUB_300001_SM_10006detail6reduce18DeviceReduceKernelINS2_10policy_hubIijN4cuda3std3__44plusIiEEE10Policy1000EN6thrust24THRUST_300001_SM_1000_NS6detail15normal_iteratorINSD_10device_ptrIiEEEEjS9_iNS7_10__identityEEEvT0_PT3_T1_NS0_13GridEvenShareISN_EET2_T4__param_3+24];
	ld.param.u64 	%rd3, [_ZN3cub18CUB_300001_SM_10006detail6reduce18DeviceReduceKernelINS2_10policy_hubIijN4cuda3std3__44plusIiEEE10Policy1000EN6thrust24THRUST_300001_SM_1000_NS6detail15normal_iteratorINSD_10device_ptrIiEEEEjS9_iNS7_10__identityEEEvT0_PT3_T1_NS0_13GridEvenShareISN_EET2_T4__param_0];
	cvta.to.global.u64 	%rd1, %rd3;
	mov.u32 	%r3, %ctaid.x;
	shl.b32 	%r4, %r2, 12;
	shl.b32 	%r556, %r3, 12;
	sub.s32 	%r6, %r1, %r556;
	setp.gt.u32 	%p1, %r6, 4095;
	@%p1 bra 	$L__BB2_26;
	mov.u32 	%r7, %tid.x;
	setp.ge.u32 	%p23, %r7, %r6;
	mov.b32 	%r550, 0;
	mov.u32 	%r539, %r7;
	@%p23 bra 	$L__BB2_3;
	add.s32 	%r330, %r556, %r7;
	mul.wide.u32 	%rd66, %r330, 4;
	add.s64 	%rd67, %rd1, %rd66;
	ld.global.u32 	%r550, [%rd67];
	add.s32 	%r539, %r7, 256;
$L__BB2_3:
	setp.ge.u32 	%p24, %r539, %r6;
	@%p24 bra 	$L__BB2_17;
	not.b32 	%r332, %r539;
	add.s32 	%r333, %r1, %r332;
	sub.s32 	%r334, %r333, %r556;
	shr.u32 	%r335, %r334, 8;
	add.s32 	%r12, %r335, 1;
	and.b32  	%r13, %r12, 15;
	setp.lt.u32 	%p25, %r334, 3840;
	@%p25 bra 	$L__BB2_8;
	or.b32  	%r536, %r539, 2048;
	add.s32 	%r535, %r539, %r556;
	and.b32  	%r336, %r12, 33554416;
	neg.s32 	%r534, %r336;
$L__BB2_6:
	.pragma "nounroll";
	mul.wide.u32 	%rd68, %r535, 4;
	add.s64 	%rd69, %rd1, %rd68;
	ld.global.u32 	%r337, [%rd69];
	add.s32 	%r338, %r337, %r550;
	add.s32 	%r339, %r535, 256;
	mul.wide.u32 	%rd70, %r339, 4;
	add.s64 	%rd71, %rd1, %rd70;
	ld.global.u32 	%r340, [%rd71];
	add.s32 	%r341, %r340, %r338;
	add.s32 	%r342, %r535, 512;
	mul.wide.u32 	%rd72, %r342, 4;
	add.s64 	%rd73, %rd1, %rd72;
	ld.global.u32 	%r343, [%rd73];
	add.s32 	%r344, %r343, %r341;
	add.s32 	%r345, %r535, 768;
	mul.wide.u32 	%rd74, %r345, 4;
	add.s64 	%rd75, %rd1, %rd74;
	ld.global.u32 	%r346, [%rd75];
	add.s32 	%r347, %r346, %r344;
	add.s32 	%r348, %r535, 1024;
	mul.wide.u32 	%rd76, %r348, 4;
	add.s64 	%rd77, %rd1, %rd76;
	ld.global.u32 	%r349, [%rd77];
	add.s32 	%r350, %r349, %r347;
	add.s32 	%r351, %r535, 1280;
	mul.wide.u32 	%rd78, %r351, 4;
	add.s64 	%rd79, %rd1, %rd78;
	ld.global.u32 	%r352, [%rd79];
	add.s32 	%r353, %r352, %r350;
	add.s32 	%r354, %r535, 1536;
	mul.wide.u32 	%rd80, %r354, 4;
	add.s64 	%rd81, %rd1, %rd80;
	ld.global.u32 	%r355, [%rd81];
	add.s32 	%r356, %r355, %r353;
	add.s32 	%r357, %r535, 1792;
	mul.wide.u32 	%rd82, %r357, 4;
	add.s64 	%rd83, %rd1, %rd82;
	ld.global.u32 	%r358, [%rd83];
	add.s32 	%r359, %r358, %r356;
	add.s32 	%r360, %r535, 2048;
	mul.wide.u32 	%rd84, %r360, 4;
	add.s64 	%rd85, %rd1, %rd84;
	ld.global.u32 	%r361, [%rd85];
	add.s32 	%r362, %r361, %r359;
	add.s32 	%r363, %r535, 2304;
	mul.wide.u32 	%rd86, %r363, 4;
	add.s64 	%rd87, %rd1, %rd86;
	ld.global.u32 	%r364, [%rd87];
	add.s32 	%r365, %r364, %r362;
	add.s32 	%r366, %r535, 2560;
	mul.wide.u32 	%rd88, %r366, 4;
	add.s64 	%rd89, %rd1, %rd88;
	ld.global.u32 	%r367, [%rd89];
	add.s32 	%r368, %r367, %r365;
	add.s32 	%r369, %r535, 2816;
	mul.wide.u32 	%rd90, %r369, 4;
	add.s64 	%rd91, %rd1, %rd90;
	ld.global.u32 	%r370, [%rd91];
	add.s32 	%r371, %r370, %r368;
	add.s32 	%r372, %r535, 3072;
	mul.wide.u32 	%rd92, %r372, 4;
	add.s64 	%rd93, %rd1, %rd92;
	ld.global.u32 	%r373, [%rd93];
	add.s32 	%r374, %r373, %r371;
	add.s32 	%r375, %r535, 3328;
	mul.wide.u32 	%rd94, %r375, 4;
	add.s64 	%rd95, %rd1, %rd94;
	ld.global.u32 	%r376, [%rd95];
	add.s32 	%r377, %r376, %r374;
	add.s32 	%r378, %r535, 3584;
	mul.wide.u32 	%rd96, %r378, 4;
	add.s64 	%rd97, %rd1, %rd96;
	ld.global.u32 	%r379, [%rd97];
	add.s32 	%r380, %r379, %r377;
	add.s32 	%r381, %r535, 3840;
	mul.wide.u32 	%rd98, %r381, 4;
	add.s64 	%rd99, %rd1, %rd98;
	ld.global.u32 	%r382, [%rd99];
	add.s32 	%r550, %r382, %r380;
	add.s32 	%r536, %r536, 4096;
	add.s32 	%r535, %r535, 4096;
	add.s32 	%r534, %r534, 16;
	setp.ne.s32 	%p26, %r534, 0;
	@%p26 bra 	$L__BB2_6;
	add.s32 	%r539, %r536, -2048;
$L__BB2_8:
	setp.eq.s32 	%p27, %r13, 0;
	@%p27 bra 	$L__BB2_17;
	and.b32  	%r29, %r12, 7;
	setp.lt.u32 	%p28, %r13, 8;
	@%p28 bra 	$L__BB2_11;
	add.s32 	%r384, %r556, %r539;
	mul.wide.u32 	%rd100, %r384, 4;
	add.s64 	%rd101, %rd1, %rd100;
	ld.global.u32 	%r385, [%rd101];
	add.s32 	%r386, %r385, %r550;
	add.s32 	%r387, %r384, 256;
	mul.wide.u32 	%rd102, %r387, 4;
	add.s64 	%rd103, %rd1, %rd102;
	ld.global.u32 	%r388, [%rd103];
	add.s32 	%r389, %r388, %r386;
	add.s32 	%r390, %r384, 512;
	mul.wide.u32 	%rd104, %r390, 4;
	add.s64 	%rd105, %rd1, %rd104;
	ld.global.u32 	%r391, [%rd105];
	add.s32 	%r392, %r391, %r389;
	add.s32 	%r393, %r384, 768;
	mul.wide.u32 	%rd106, %r393, 4;
	add.s64 	%rd107, %rd1, %rd106;
	ld.global.u32 	%r394, [%rd107];
	add.s32 	%r395, %r394, %r392;
	add.s32 	%r396, %r384, 1024;
	mul.wide.u32 	%rd108, %r396, 4;
	add.s64 	%rd109, %rd1, %rd108;
	ld.global.u32 	%r397, [%rd109];
	add.s32 	%r398, %r397, %r395;
	add.s32 	%r399, %r384, 1280;
	mul.wide.u32 	%rd110, %r399, 4;
	add.s64 	%rd111, %rd1, %rd110;
	ld.global.u32 	%r400, [%rd111];
	add.s32 	%r401, %r400, %r398;
	add.s32 	%r402, %r384, 1536;
	mul.wide.u32 	%rd112, %r402, 4;
	add.s64 	%rd113, %rd1, %rd112;
	ld.global.u32 	%r403, [%rd113];
	add.s32 	%r404, %r403, %r401;
	add.s32 	%r405, %r384, 1792;
	mul.wide.u32 	%rd114, %r405, 4;
	add.s64 	%rd115, %rd1, %rd114;
	ld.global.u32 	%r406, [%rd115];
	add.s32 	%r550, %r406, %r404;
	add.s32 	%r539, %r539, 2048;
$L__BB2_11:
	setp.eq.s32 	%p29, %r29, 0;
	@%p29 bra 	$L__BB2_17;
	and.b32  	%r35, %r12, 3;
	setp.lt.u32 	%p30, %r29, 4;
	@%p30 bra 	$L__BB2_14;
	add.s32 	%r408, %r556, %r539;
	mul.wide.u32 	%rd116, %r408, 4;
	add.s64 	%rd117, %rd1, %rd116;
	ld.global.u32 	%r409, [%rd117];
	add.s32 	%r410, %r409, %r550;
	add.s32 	%r411, %r408, 256;
	mul.wide.u32 	%rd118, %r411, 4;
	add.s64 	%rd119, %rd1, %rd118;
	ld.global.u32 	%r412, [%rd119];
	add.s32 	%r413, %r412, %r410;
	add.s32 	%r414, %r408, 512;
	mul.wide.u32 	%rd120, %r414, 4;
	add.s64 	%rd121, %rd1, %rd120;
	ld.global.u32 	%r415, [%rd121];
	add.s32 	%r416, %r415, %r413;
	add.s32 	%r417, %r408, 768;
	mul.wide.u32 	%rd122, %r417, 4;
	add.s64 	%rd123, %rd1, %rd122;
	ld.global.u32 	%r418, [%rd123];
	add.s32 	%r550, %r418, %r416;
	add.s32 	%r539, %r539, 1024;
$L__BB2_14:
	setp.eq.s32 	%p31, %r35, 0;
	@%p31 bra 	$L__BB2_17;
	add.s32 	%r548, %r539, %r556;
	neg.s32 	%r547, %r35;
$L__BB2_16:
	.pragma "nounroll";
	mul.wide.u32 	%rd124, %r548, 4;
	add.s64 	%rd125, %rd1, %rd124;
	ld.global.u32 	%r419, [%rd125];
	add.s32 	%r550, %r419, %r550;
	add.s32 	%r548, %r548, 256;
	add.s32 	%r547, %r547, 1;
	setp.ne.s32 	%p32, %r547, 0;
	@%p32 bra 	$L__BB2_16;
$L__BB2_17:
	setp.lt.u32 	%p33, %r6, 256;
	@%p33 bra 	$L__BB2_22;
	// begin inline asm
	mov.u32 %r483, %laneid;
	// end inline asm
	mov.b32 	%r486, 1;
	mov.b32 	%r507, 31;
	mov.b32 	%r508, -1;
	// begin inline asm
	shfl.sync.down.b32 %r484, %r550, %r486, %r507, %r508;
	// end inline asm
	setp.gt.s32 	%p49, %r483, 30;
	selp.b32 	%r509, 0, %r484, %p49;
	add.s32 	%r490, %r509, %r550;
	mov.b32 	%r491, 2;
	// begin inline asm
	shfl.sync.down.b32 %r489, %r490, %r491, %r507, %r508;
	// end inline asm
	setp.gt.s32 	%p50, %r483, 29;
	selp.b32 	%r510, 0, %r489, %p50;
	add.s32 	%r495, %r490, %r510;
	mov.b32 	%r496, 4;
	// begin inline asm
	shfl.sync.down.b32 %r494, %r495, %r496, %r507, %r508;
	// end inline asm
	setp.gt.s32 	%p51, %r483, 27;
	selp.b32 	%r511, 0, %r494, %p51;
	add.s32 	%r500, %r495, %r511;
	mov.b32 	%r501, 8;
	// begin inline asm
	shfl.sync.down.b32 %r499, %r500, %r501, %r507, %r508;
	// end inline asm
	setp.gt.s32 	%p52, %r483, 23;
	selp.b32 	%r512, 0, %r499, %p52;
	add.s32 	%r505, %r500, %r512;
	mov.b32 	%r506, 16;
	// begin inline asm
	shfl.sync.down.b32 %r504, %r505, %r506, %r507, %r508;
	// end inline asm
	setp.gt.s32 	%p53, %r483, 15;
	selp.b32 	%r513, 0, %r504, %p53;
	add.s32 	%r574, %r505, %r513;
	setp.ne.s32 	%p54, %r483, 0;
	@%p54 bra 	$L__BB2_20;
	shr.u32 	%r514, %r7, 3;
	and.b32  	%r515, %r514, 124;
	mov.u32 	%r516, _ZZN3cub18CUB_300001_SM_10006detail6reduce18DeviceReduceKernelINS2_10policy_hubIijN4cuda3std3__44plusIiEEE10Policy1000EN6thrust24THRUST_300001_SM_1000_NS6detail15normal_iteratorINSD_10device_ptrIiEEEEjS9_iNS7_10__identityEEEvT0_PT3_T1_NS0_13GridEvenShareISN_EET2_T4_E12temp_storage;
	add.s32 	%r517, %r516, %r515;
	st.shared.u32 	[%r517+8], %r574;
$L__BB2_20:
	bar.sync 	0;
	setp.ne.s32 	%p55, %r7, 0;
	@%p55 bra 	$L__BB2_48;
	ld.shared.u32 	%r518, [_ZZN3cub18CUB_300001_SM_10006detail6reduce18DeviceReduceKernelINS2_10policy_hubIijN4cuda3std3__44plusIiEEE10Policy1000EN6thrust24THRUST_300001_SM_1000_NS6detail15normal_iteratorINSD_10device_ptrIiEEEEjS9_iNS7_10__identityEEEvT0_PT3_T1_NS0_13GridEvenShareISN_EET2_T4_E12temp_storage+12];
	add.s32 	%r519, %r518, %r574;
	ld.shared.u32 	%r520, [_ZZN3cub18CUB_300001_SM_10006detail6reduce18DeviceReduceKernelINS2_10policy_hubIijN4cuda3std3__44plusIiEEE10Policy1000EN6thrust24THRUST_300001_SM_1000_NS6detail15normal_iteratorINSD_10device_ptrIiEEEEjS9_iNS7_10__identityEEEvT0_PT3_T1_NS0_13GridEvenShareISN_EET2_T4_E12temp_storage+16];
	add.s32 	%r521, %r519, %r520;
	ld.shared.u32 	%r522, [_ZZN3cub18CUB_300001_SM_10006detail6reduce18DeviceReduceKernelINS2_10policy_hubIijN4cuda3std3__44plusIiEEE10Policy1000EN6thrust24THRUST_300001_SM_1000_NS6detail15normal_iteratorINSD_10device_ptrIiEEEEjS9_iNS7_10__identityEEEvT0_PT3_T1_NS0_13GridEvenShareISN_EET2_T4_E12temp_storage+20];
	add.s32 	%r523, %r521, %r522;
	ld.shared.u32 	%r524, [_ZZN3cub18CUB_300001_SM_10006detail6reduce18DeviceReduceKernelINS2_10policy_hubIijN4cuda3std3__44plusIiEEE10Policy1000EN6thrust24THRUST_300001_SM_1000_NS6detail15normal_iteratorINSD_10device_ptrIiEEEEjS9_iNS7_10__identityEEEvT0_PT3_T1_NS0_13GridEvenShareISN_EET2_T4_E12temp_storage+24];
	add.s32 	%r525, %r523, %r524;
	ld.shared.u32 	%r526, [_ZZN3cub18CUB_300001_SM_10006detail6reduce18DeviceReduceKernelINS2_10policy_hubIijN4cuda3std3__44plusIiEEE10Policy1000EN6thrust24THRUST_300001_SM_1000_NS6detail15normal_iteratorINSD_10device_ptrIiEEEEjS9_iNS7_10__identityEEEvT0_PT3_T1_NS0_13GridEvenShareISN_EET2_T4_E12temp_storage+28];
	add.s32 	%r527, %r525, %r526;
	ld.shared.u32 	%r528, [_ZZN3cub18CUB_300001_SM_10006detail6reduce18DeviceReduceKernelINS2_10policy_hubIijN4cuda3std3__44plusIiEEE10Policy1000EN6thrust24THRUST_300001_SM_1000_NS6detail15normal_iteratorINSD_10device_ptrIiEEEEjS9_iNS7_10__identityEEEvT0_PT3_T1_NS0_13GridEvenShareISN_EET2_T4_E12temp_storage+32];
	add.s32 	%r529, %r527, %r528;
	ld.shared.u32 	%r530, [_ZZN3cub18CUB_300001_SM_10006detail6reduce18DeviceReduceKernelINS2_10policy_hubIijN4cuda3std3__44plusIiEEE10Policy1000EN6thrust24THRUST_300001_SM_1000_NS6detail15normal_iteratorINSD_10device_ptrIiEEEEjS9_iNS7_10__identityEEEvT0_PT3_T1_NS0_13GridEvenShareISN_EET2_T4_E12temp_storage+36];
	add.s32 	%r574, %r529, %r530;
	bra.uni 	$L__BB2_48;
$L__BB2_22:
	// begin inline asm
	mov.u32 %r420, %laneid;
	// end inline asm
	and.b32  	%r446, %r7, 992;
	add.s32 	%r447, %r446, 32;
	setp.gt.u32 	%p34, %r447, %r6;
	not.b32 	%r448, %r446;
	add.s32 	%r449, %r6, %r448;
	selp.b32 	%r444, %r449, 31, %p34;
	mov.b32 	%r423, 1;
	mov.b32 	%r445, -1;
	// begin inline asm
	shfl.sync.down.b32 %r421, %r550, %r423, %r444, %r445;
	// end inline asm
	setp.lt.s32 	%p35, %r420, %r444;
	selp.b32 	%r450, %r421, 0, %p35;
	add.s32 	%r427, %r450, %r550;
	mov.b32 	%r428, 2;
	// begin inline asm
	shfl.sync.down.b32 %r426, %r427, %r428, %r444, %r445;
	// end inline asm
	add.s32 	%r451, %r420, 2;
	setp.gt.s32 	%p36, %r451, %r444;
	selp.b32 	%r452, 0, %r426, %p36;
	add.s32 	%r432, %r427, %r452;
	mov.b32 	%r433, 4;
	// begin inline asm
	shfl.sync.down.b32 %r431, %r432, %r433, %r444, %r445;
	// end inline asm
	add.s32 	%r453, %r420, 4;
	setp.gt.s32 	%p37, %r453, %r444;
	selp.b32 	%r454, 0, %r431, %p37;
	add.s32 	%r437, %r432, %r454;
	mov.b32 	%r438, 8;
	// begin inline asm
	shfl.sync.down.b32 %r436, %r437, %r438, %r444, %r445;
	// end inline asm
	add.s32 	%r455, %r420, 8;
	setp.gt.s32 	%p38, %r455, %r444;
	selp.b32 	%r456, 0, %r436, %p38;
	add.s32 	%r442, %r437, %r456;
	mov.b32 	%r443, 16;
	// begin inline asm
	shfl.sync.down.b32 %r441, %r442, %r443, %r444, %r445;
	// end inline asm
	add.s32 	%r457, %r420, 16;
	setp.gt.s32 	%p39, %r457, %r444;
	selp.b32 	%r458, 0, %r441, %p39;
	add.s32 	%r574, %r442, %r458;
	setp.ne.s32 	%p40, %r420, 0;
	@%p40 bra 	$L__BB2_24;
	shr.u32 	%r459, %r7, 3;
	and.b32  	%r460, %r459, 124;
	mov.u32 	%r461, _ZZN3cub18CUB_300001_SM_10006detail6reduce18DeviceReduceKernelINS2_10policy_hubIijN4cuda3std3__44plusIiEEE10Policy1000EN6thrust24THRUST_300001_SM_1000_NS6detail15normal_iteratorINSD_10device_ptrIiEEEEjS9_iNS7_10__identityEEEvT0_PT3_T1_NS0_13GridEvenShareISN_EET2_T4_E12temp_storage;
	add.s32 	%r462, %r461, %r460;
	st.shared.u32 	[%r462+8], %r574;
$L__BB2_24:
	bar.sync 	0;
	setp.ne.s32 	%p41, %r7, 0;
	@%p41 bra 	$L__BB2_48;
	setp.gt.u32 	%p42, %r6, 32;
	ld.shared.u32 	%r463, [_ZZN3cub18CUB_300001_SM_10006detail6reduce18DeviceReduceKernelINS2_10policy_hubIijN4cuda3std3__44plusIiEEE10Policy1000EN6thrust24THRUST_300001_SM_1000_NS6detail15normal_iteratorINSD_10device_ptrIiEEEEjS9_iNS7_10__identityEEEvT0_PT3_T1_NS0_13GridEvenShareISN_EET2_T4_E12temp_storage+12];
	selp.b32 	%r464, %r463, 0, %p42;
	add.s32 	%r465, %r464, %r574;
	setp.gt.u32 	%p43, %r6, 64;
	ld.shared.u32 	%r466, [_ZZN3cub18CUB_300001_SM_10006detail6reduce18DeviceReduceKernelINS2_10policy_hubIijN4cuda3std3__44plusIiEEE10Policy1000EN6thrust24THRUST_300001_SM_1000_NS6detail15normal_iteratorINSD_10device_ptrIiEEEEjS9_iNS7_10__identityEEEvT0_PT3_T1_NS0_13GridEvenShareISN_EET2_T4_E12temp_storage+16];
	selp.b32 	%r467, %r466, 0, %p43;
	add.s32 	%r468, %r465, %r467;
	setp.gt.u32 	%p44, %r6, 96;
	ld.shared.u32 	%r469, [_ZZN3cub18CUB_300001_SM_10006detail6reduce18DeviceReduceKernelINS2_10policy_hubIijN4cuda3std3__44plusIiEEE10Policy1000EN6thrust24THRUST_300001_SM_1000_NS6detail15normal_iteratorINSD_10device_ptrIiEEEEjS9_iNS7_10__identityEEEvT0_PT3_T1_NS0_13GridEvenShareISN_EET2_T4_E12temp_storage+20];
	selp.b32 	%r470, %r469, 0, %p44;
	add.s32 	%r471, %r468, %r470;
	setp.gt.u32 	%p45, %r6, 128;
	ld.shared.u32 	%r472, [_ZZN3cub18CUB_300001_SM_10006detail6reduce18DeviceReduceKernelINS2_10policy_hubIijN4cuda3std3__44plusIiEEE10Policy1000EN6thrust24THRUST_300001_SM_1000_NS6detail15normal_iteratorINSD_10device_ptrIiEEEEjS9_iNS7_10__identityEEEvT0_PT3_T1_NS0_13GridEvenShareISN_EET2_T4_E12temp_storage+24];
	selp.b32 	%r473, %r472, 0, %p45;
	add.s32 	%r474, %r471, %r473;
	setp.gt.u32 	%p46, %r6, 160;
	ld.shared.u32 	%r475, [_ZZN3cub18CUB_300001_SM_10006detail6reduce18DeviceReduceKernelINS2_10policy_hubIijN4cuda3std3__44plusIiEEE10Policy1000EN6thrust24THRUST_300001_SM_1000_NS6detail15normal_iteratorINSD_10device_ptrIiEEEEjS9_iNS7_10__identityEEEvT0_PT3_T1_NS0_13GridEvenShareISN_EET2_T4_E12temp_storage+28];
	selp.b32 	%r476, %r475, 0, %p46;
	add.s32 	%r477, %r474, %r476;
	setp.gt.u32 	%p47, %r6, 192;
	ld.shared.u32 	%r478, [_ZZN3cub18CUB_300001_SM_10006detail6reduce18DeviceReduceKernelINS2_10policy_hubIijN4cuda3std3__44plusIiEEE10Policy1000EN6thrust24THRUST_300001_SM_1000_NS6detail15normal_iteratorINSD_10device_ptrIiEEEEjS9_iNS7_10__identityEEEvT0_PT3_T1_NS0_13GridEvenShareISN_EET2_T4_E12temp_storage+32];
	selp.b32 	%r479, %r478, 0, %p47;
	add.s32 	%r480, %r477, %r479;
	setp.gt.u32 	%p48, %r6, 224;
	ld.shared.u32 	%r481, [_ZZN3cub18CUB_300001_SM_10006detail6reduce18DeviceReduceKernelINS2_10policy_hubIijN4cuda3std3__44plusIiEEE10Policy1000EN6thrust24THRUST_300001_SM_1000_NS6detail15normal_iteratorINSD_10device_ptrIiEEEEjS9_iNS7_10__identityEEEvT0_PT3_T1_NS0_13GridEvenShareISN_EET2_T4_E12temp_storage+36];
	selp.b32 	%r482, %r481, 0, %p48;
	add.s32 	%r574, %r480, %r482;
	bra.uni 	$L__BB2_48;
$L__BB2_26:
	mov.u32 	%r54, %tid.x;
	add.s32 	%r110, %r54, %r556;
	mul.wide.u32 	%rd4, %r110, 4;
	add.s64 	%rd5, %rd1, %rd4;
	ld.global.u32 	%r111, [%rd5];
	ld.global.u32 	%r112, [%rd5+1024];
	ld.global.u32 	%r113, [%rd5+2048];
	ld.global.u32 	%r114, [%rd5+3072];
	ld.global.u32 	%r115, [%rd5+4096];
	ld.global.u32 	%r116, [%rd5+5120];
	ld.global.u32 	%r117, [%rd5+6144];
	ld.global.u32 	%r118, [%rd5+7168];
	ld.global.u32 	%r119, [%rd5+8192];
	ld.global.u32 	%r120, [%rd5+9216];
	ld.global.u32 	%r121, [%rd5+10240];
	ld.global.u32 	%r122, [%rd5+11264];
	ld.global.u32 	%r123, [%rd5+12288];
	ld.global.u32 	%r124, [%rd5+13312];
	ld.global.u32 	%r125, [%rd5+14336];
	ld.global.u32 	%r126, [%rd5+15360];
	add.s32 	%r127, %r112, %r111;
	add.s32 	%r128, %r113, %r127;
	add.s32 	%r129, %r114, %r128;
	add.s32 	%r130, %r115, %r129;
	add.s32 	%r131, %r116, %r130;
	add.s32 	%r132, %r117, %r131;
	add.s32 	%r133, %r118, %r132;
	add.s32 	%r134, %r119, %r133;
	add.s32 	%r135, %r120, %r134;
	add.s32 	%r136, %r121, %r135;
	add.s32 	%r137, %r122, %r136;
	add.s32 	%r138, %r123, %r137;
	add.s32 	%r139, %r124, %r138;
	add.s32 	%r140, %r125, %r139;
	add.s32 	%r573, %r126, %r140;
	setp.lt.u32 	%p2, %r6, %r4;
	@%p2 bra 	$L__BB2_44;
	add.s32 	%r56, %r4, %r556;
	not.b32 	%r142, %r54;
	add.s32 	%r143, %r142, %r1;
	sub.s32 	%r144, %r143, %r4;
	sub.s32 	%r552, %r144, %r556;
	add.s32 	%r145, %r56, %r54;
	add.s32 	%r551, %r145, 2048;
	mov.b32 	%r554, 0;
	mov.u32 	%r553, %r56;
$L__BB2_28:
	add.s32 	%r556, %r556, %r4;
	add.s32 	%r147, %r1, -4096;
	setp.gt.u32 	%p3, %r556, %r147;
	@%p3 bra 	$L__BB2_30;
	add.s32 	%r148, %r54, %r556;
	mul.wide.u32 	%rd6, %r148, 4;
	add.s64 	%rd7, %rd1, %rd6;
	ld.global.u32 	%r149, [%rd7];
	ld.global.u32 	%r150, [%rd7+1024];
	ld.global.u32 	%r151, [%rd7+2048];
	ld.global.u32 	%r152, [%rd7+3072];
	ld.global.u32 	%r153, [%rd7+4096];
	ld.global.u32 	%r154, [%rd7+5120];
	ld.global.u32 	%r155, [%rd7+6144];
	ld.global.u32 	%r156, [%rd7+7168];
	ld.global.u32 	%r157, [%rd7+8192];
	ld.global.u32 	%r158, [%rd7+9216];
	ld.global.u32 	%r159, [%rd7+10240];
	ld.global.u32 	%r160, [%rd7+11264];
	ld.global.u32 	%r161, [%rd7+12288];
	ld.global.u32 	%r162, [%rd7+13312];
	ld.global.u32 	%r163, [%rd7+14336];
	ld.global.u32 	%r164, [%rd7+15360];
	add.s32 	%r165, %r149, %r573;
	add.s32 	%r166, %r150, %r165;
	add.s32 	%r167, %r151, %r166;
	add.s32 	%r168, %r152, %r167;
	add.s32 	%r169, %r153, %r168;
	add.s32 	%r170, %r154, %r169;
	add.s32 	%r171, %r155, %r170;
	add.s32 	%r172, %r156, %r171;
	add.s32 	%r173, %r157, %r172;
	add.s32 	%r174, %r158, %r173;
	add.s32 	%r175, %r159, %r174;
	add.s32 	%r176, %r160, %r175;
	add.s32 	%r177, %r161, %r176;
	add.s32 	%r178, %r162, %r177;
	add.s32 	%r179, %r163, %r178;
	add.s32 	%r573, %r164, %r179;
	sub.s32 	%r180, %r1, %r556;
	setp.lt.u32 	%p4, %r180, %r4;
	add.s32 	%r554, %r554, 1;
	add.s32 	%r553, %r553, %r4;
	sub.s32 	%r552, %r552, %r4;
	add.s32 	%r551, %r551, %r4;
	@%p4 bra 	$L__BB2_44;
	bra.uni 	$L__BB2_28;
$L__BB2_30:
	setp.le.u32 	%p5, %r1, %r556;
	sub.s32 	%r182, %r1, %r556;
	setp.ge.s32 	%p6, %r54, %r182;
	or.pred  	%p7, %p5, %p6;
	@%p7 bra 	$L__BB2_44;
	not.b32 	%r185, %r54;
	add.s32 	%r186, %r1, %r185;
	sub.s32 	%r187, %r186, %r56;
	mul.lo.s32 	%r188, %r2, %r554;
	shl.b32 	%r189, %r188, 12;
	sub.s32 	%r190, %r187, %r189;
	shr.u32 	%r191, %r190, 8;
	add.s32 	%r71, %r191, 1;
	and.b32  	%r72, %r71, 15;
	setp.lt.u32 	%p8, %r190, 3840;
	mov.u32 	%r565, %r54;
	@%p8 bra 	$L__BB2_35;
	or.b32  	%r559, %r54, 2048;
	shr.u32 	%r192, %r552, 8;
	add.s32 	%r193, %r192, 1;
	and.b32  	%r194, %r193, 33554416;
	neg.s32 	%r557, %r194;
$L__BB2_33:
	.pragma "nounroll";
	add.s32 	%r195, %r551, -2048;
	mul.wide.u32 	%rd8, %r195, 4;
	add.s64 	%rd9, %rd1, %rd8;
	ld.global.u32 	%r196, [%rd9];
	add.s32 	%r197, %r196, %r573;
	add.s32 	%r198, %r551, -1792;
	mul.wide.u32 	%rd10, %r198, 4;
	add.s64 	%rd11, %rd1, %rd10;
	ld.global.u32 	%r199, [%rd11];
	add.s32 	%r200, %r199, %r197;
	add.s32 	%r201, %r551, -1536;
	mul.wide.u32 	%rd12, %r201, 4;
	add.s64 	%rd13, %rd1, %rd12;
	ld.global.u32 	%r202, [%rd13];
	add.s32 	%r203, %r202, %r200;
	add.s32 	%r204, %r551, -1280;
	mul.wide.u32 	%rd14, %r204, 4;
	add.s64 	%rd15, %rd1, %rd14;
	ld.global.u32 	%r205, [%rd15];
	add.s32 	%r206, %r205, %r203;
	add.s32 	%r207, %r551, -1024;
	mul.wide.u32 	%rd16, %r207, 4;
	add.s64 	%rd17, %rd1, %rd16;
	ld.global.u32 	%r208, [%rd17];
	add.s32 	%r209, %r208, %r206;
	add.s32 	%r210, %r551, -768;
	mul.wide.u32 	%rd18, %r210, 4;
	add.s64 	%rd19, %rd1, %rd18;
	ld.global.u32 	%r211, [%rd19];
	add.s32 	%r212, %r211, %r209;
	add.s32 	%r213, %r551, -512;
	mul.wide.u32 	%rd20, %r213, 4;
	add.s64 	%rd21, %rd1, %rd20;
	ld.global.u32 	%r214, [%rd21];
	add.s32 	%r215, %r214, %r212;
	add.s32 	%r216, %r551, 1792;
	add.s32 	%r217, %r551, -256;
	mul.wide.u32 	%rd22, %r217, 4;
	add.s64 	%rd23, %rd1, %rd22;
	ld.global.u32 	%r218, [%rd23];
	add.s32 	%r219, %r218, %r215;
	mul.wide.u32 	%rd24, %r551, 4;
	add.s64 	%rd25, %rd1, %rd24;
	ld.global.u32 	%r220, [%rd25];
	add.s32 	%r221, %r220, %r219;
	add.s32 	%r222, %r551, 256;
	mul.wide.u32 	%rd26, %r222, 4;
	add.s64 	%rd27, %rd1, %rd26;
	ld.global.u32 	%r223, [%rd27];
	add.s32 	%r224, %r223, %r221;
	add.s32 	%r225, %r551, 512;
	mul.wide.u32 	%rd28, %r225, 4;
	add.s64 	%rd29, %rd1, %rd28;
	ld.global.u32 	%r226, [%rd29];
	add.s32 	%r227, %r226, %r224;
	add.s32 	%r228, %r551, 768;
	mul.wide.u32 	%rd30, %r228, 4;
	add.s64 	%rd31, %rd1, %rd30;
	ld.global.u32 	%r229, [%rd31];
	add.s32 	%r230, %r229, %r227;
	add.s32 	%r231, %r551, 1024;
	mul.wide.u32 	%rd32, %r231, 4;
	add.s64 	%rd33, %rd1, %rd32;
	ld.global.u32 	%r232, [%rd33];
	add.s32 	%r233, %r232, %r230;
	add.s32 	%r234, %r551, 1280;
	mul.wide.u32 	%rd34, %r234, 4;
	add.s64 	%rd35, %rd1, %rd34;
	ld.global.u32 	%r235, [%rd35];
	add.s32 	%r236, %r235, %r233;
	add.s32 	%r237, %r551, 1536;
	mul.wide.u32 	%rd36, %r237, 4;
	add.s64 	%rd37, %rd1, %rd36;
	ld.global.u32 	%r238, [%rd37];
	add.s32 	%r239, %r238, %r236;
	mul.wide.u32 	%rd38, %r216, 4;
	add.s64 	%rd39, %rd1, %rd38;
	ld.global.u32 	%r240, [%rd39];
	add.s32 	%r573, %r240, %r239;
	add.s32 	%r559, %r559, 4096;
	add.s32 	%r551, %r551, 4096;
	add.s32 	%r557, %r557, 16;
	setp.ne.s32 	%p9, %r557, 0;
	@%p9 bra 	$L__BB2_33;
	add.s32 	%r565, %r559, -2048;
$L__BB2_35:
	setp.eq.s32 	%p10, %r72, 0;
	@%p10 bra 	$L__BB2_44;
	and.b32  	%r87, %r71, 7;
	setp.lt.u32 	%p11, %r72, 8;
	@%p11 bra 	$L__BB2_38;
	add.s32 	%r242, %r565, %r556;
	mul.wide.u32 	%rd40, %r242, 4;
	add.s64 	%rd41, %rd1, %rd40;
	ld.global.u32 	%r243, [%rd41];
	add.s32 	%r244, %r243, %r573;
	add.s32 	%r245, %r242, 256;
	mul.wide.u32 	%rd42, %r245, 4;
	add.s64 	%rd43, %rd1, %rd42;
	ld.global.u32 	%r246, [%rd43];
	add.s32 	%r247, %r246, %r244;
	add.s32 	%r248, %r242, 512;
	mul.wide.u32 	%rd44, %r248, 4;
	add.s64 	%rd45, %rd1, %rd44;
	ld.global.u32 	%r249, [%rd45];
	add.s32 	%r250, %r249, %r247;
	add.s32 	%r251, %r242, 768;
	mul.wide.u32 	%rd46, %r251, 4;
	add.s64 	%rd47, %rd1, %rd46;
	ld.global.u32 	%r252, [%rd47];
	add.s32 	%r253, %r252, %r250;
	add.s32 	%r254, %r242, 1024;
	mul.wide.u32 	%rd48, %r254, 4;
	add.s64 	%rd49, %rd1, %rd48;
	ld.global.u32 	%r255, [%rd49];
	add.s32 	%r256, %r255, %r253;
	add.s32 	%r257, %r242, 1280;
	mul.wide.u32 	%rd50, %r257, 4;
	add.s64 	%rd51, %rd1, %rd50;
	ld.global.u32 	%r258, [%rd51];
	add.s32 	%r259, %r258, %r256;
	add.s32 	%r260, %r242, 1536;
	mul.wide.u32 	%rd52, %r260, 4;
	add.s64 	%rd53, %rd1, %rd52;
	ld.global.u32 	%r261, [%rd53];
	add.s32 	%r262, %r261, %r259;
	add.s32 	%r263, %r242, 1792;
	mul.wide.u32 	%rd54, %r263, 4;
	add.s64 	%rd55, %rd1, %rd54;
	ld.global.u32 	%r264, [%rd55];
	add.s32 	%r573, %r264, %r262;
	add.s32 	%r565, %r565, 2048;
$L__BB2_38:
	setp.eq.s32 	%p12, %r87, 0;
	@%p12 bra 	$L__BB2_44;
	setp.lt.u32 	%p13, %r87, 4;
	@%p13 bra 	$L__BB2_41;
	add.s32 	%r266, %r565, %r556;
	mul.wide.u32 	%rd56, %r266, 4;
	add.s64 	%rd57, %rd1, %rd56;
	ld.global.u32 	%r267, [%rd57];
	add.s32 	%r268, %r267, %r573;
	add.s32 	%r269, %r266, 256;
	mul.wide.u32 	%rd58, %r269, 4;
	add.s64 	%rd59, %rd1, %rd58;
	ld.global.u32 	%r270, [%rd59];
	add.s32 	%r271, %r270, %r268;
	add.s32 	%r272, %r266, 512;
	mul.wide.u32 	%rd60, %r272, 4;
	add.s64 	%rd61, %rd1, %rd60;
	ld.global.u32 	%r273, [%rd61];
	add.s32 	%r274, %r273, %r271;
	add.s32 	%r275, %r266, 768;
	mul.wide.u32 	%rd62, %r275, 4;
	add.s64 	%rd63, %rd1, %rd62;
	ld.global.u32 	%r276, [%rd63];
	add.s32 	%r573, %r276, %r274;
	add.s32 	%r565, %r565, 1024;
$L__BB2_41:
	and.b32  	%r277, %r71, 3;
	setp.eq.s32 	%p14, %r277, 0;
	@%p14 bra 	$L__BB2_44;
	add.s32 	%r571, %r565, %r553;
	cvt.u16.u32 	%rs1, %r552;
	shr.u16 	%rs2, %rs1, 8;
	add.s16 	%rs3, %rs2, 1;
	cvt.u32.u16 	%r278, %rs3;
	and.b32  	%r279, %r278, 3;
	neg.s32 	%r570, %r279;
$L__BB2_43:
	.pragma "nounroll";
	mul.wide.u32 	%rd64, %r571, 4;
	add.s64 	%rd65, %rd1, %rd64;
	ld.global.u32 	%r280, [%rd65];
	add.s32 	%r573, %r280, %r573;
	add.s32 	%r571, %r571, 256;
	add.s32 	%r570, %r570, 1;
	setp.ne.s32 	%p15, %r570, 0;
	@%p15 bra 	$L__BB2_43;
$L__BB2_44:
	// begin inline asm
	mov.u32 %r281, %laneid;
	// end inline asm
	mov.b32 	%r284, 1;
	mov.b32 	%r305, 31;
	mov.b32 	%r306, -1;
	// begin inline asm
	shfl.sync.down.b32 %r282, %r573, %r284, %r305, %r306;
	// end inline asm
	setp.gt.s32 	%p16, %r281, 30;
	selp.b32 	%r307, 0, %r282, %p16;
	add.s32 	%r288, %r307, %r573;
	mov.b32 	%r289, 2;
	// begin inline asm
	shfl.sync.down.b32 %r287, %r288, %r289, %r305, %r306;
	// end inline asm
	setp.gt.s32 	%p17, %r281, 29;
	selp.b32 	%r308, 0, %r287, %p17;
	add.s32 	%r293, %r288, %r308;
	mov.b32 	%r294, 4;
	// begin inline asm
	shfl.sync.down.b32 %r292, %r293, %r294, %r305, %r306;
	// end inline asm
	setp.gt.s32 	%p18, %r281, 27;
	selp.b32 	%r309, 0, %r292, %p18;
	add.s32 	%r298, %r293, %r309;
	mov.b32 	%r299, 8;
	// begin inline asm
	shfl.sync.down.b32 %r297, %r298, %r299, %r305, %r306;
	// end inline asm
	setp.gt.s32 	%p19, %r281, 23;
	selp.b32 	%r310, 0, %r297, %p19;
	add.s32 	%r303, %r298, %r310;
	mov.b32 	%r304, 16;
	// begin inline asm
	shfl.sync.down.b32 %r302, %r303, %r304, %r305, %r306;
	// end inline asm
	setp.gt.s32 	%p20, %r281, 15;
	selp.b32 	%r311, 0, %r302, %p20;
	add.s32 	%r574, %r303, %r311;
	setp.ne.s32 	%p21, %r281, 0;
	@%p21 bra 	$L__BB2_46;
	shr.u32 	%r312, %r54, 3;
	and.b32  	%r313, %r312, 124;
	mov.u32 	%r314, _ZZN3cub18CUB_300001_SM_10006detail6reduce18DeviceReduceKernelINS2_10policy_hubIijN4cuda3std3__44plusIiEEE10Policy1000EN6thrust24THRUST_300001_SM_1000_NS6detail15normal_iteratorINSD_10device_ptrIiEEEEjS9_iNS7_10__identityEEEvT0_PT3_T1_NS0_13GridEvenShareISN_EET2_T4_E12temp_storage;
	add.s32 	%r315, %r314, %r313;
	st.shared.u32 	[%r315+8], %r574;
$L__BB2_46:
	bar.sync 	0;
	setp.ne.s32 	%p22, %r54, 0;
	@%p22 bra 	$L__BB2_48;
	ld.shared.u32 	%r316, [_ZZN3cub18CUB_300001_SM_10006detail6reduce18DeviceReduceKernelINS2_10policy_hubIijN4cuda3std3__44plusIiEEE10Policy1000EN6thrust24THRUST_300001_SM_1000_NS6detail15normal_iteratorINSD_10device_ptrIiEEEEjS9_iNS7_10__identityEEEvT0_PT3_T1_NS0_13GridEvenShareISN_EET2_T4_E12temp_storage+12];
	add.s32 	%r317, %r316, %r574;
	ld.shared.u32 	%r318, [_ZZN3cub18CUB_300001_SM_10006detail6reduce18DeviceReduceKernelINS2_10policy_hubIijN4cuda3std3__44plusIiEEE10Policy1000EN6thrust24THRUST_300001_SM_1000_NS6detail15normal_iteratorINSD_10device_ptrIiEEEEjS9_iNS7_10__identityEEEvT0_PT3_T1_NS0_13GridEvenShareISN_EET2_T4_E12temp_storage+16];
	add.s32 	%r319, %r317, %r318;
	ld.shared.u32 	%r320, [_ZZN3cub18CUB_300001_SM_10006detail6reduce18DeviceReduceKernelINS2_10policy_hubIijN4cuda3std3__44plusIiEEE10Policy1000EN6thrust24THRUST_300001_SM_1000_NS6detail15normal_iteratorINSD_10device_ptrIiEEEEjS9_iNS7_10__identityEEEvT0_PT3_T1_NS0_13GridEvenShareISN_EET2_T4_E12temp_storage+20];
	add.s32 	%r321, %r319, %r320;
	ld.shared.u32 	%r322, [_ZZN3cub18CUB_300001_SM_10006detail6reduce18DeviceReduceKernelINS2_10policy_hubIijN4cuda3std3__44plusIiEEE10Policy1000EN6thrust24THRUST_300001_SM_1000_NS6detail15normal_iteratorINSD_10device_ptrIiEEEEjS9_iNS7_10__identityEEEvT0_PT3_T1_NS0_13GridEvenShareISN_EET2_T4_E12temp_storage+24];
	add.s32 	%r323, %r321, %r322;
	ld.shared.u32 	%r324, [_ZZN3cub18CUB_300001_SM_10006detail6reduce18DeviceReduceKernelINS2_10policy_hubIijN4cuda3std3__44plusIiEEE10Policy1000EN6thrust24THRUST_300001_SM_1000_NS6detail15normal_iteratorINSD_10device_ptrIiEEEEjS9_iNS7_10__identityEEEvT0_PT3_T1_NS0_13GridEvenShareISN_EET2_T4_E12temp_storage+28];
	add.s32 	%r325, %r323, %r324;
	ld.shared.u32 	%r326, [_ZZN3cub18CUB_300001_SM_10006detail6reduce18DeviceReduceKernelINS2_10policy_hubIijN4cuda3std3__44plusIiEEE10Policy1000EN6thrust24THRUST_300001_SM_1000_NS6detail15normal_iteratorINSD_10device_ptrIiEEEEjS9_iNS7_10__identityEEEvT0_PT3_T1_NS0_13GridEvenShareISN_EET2_T4_E12temp_storage+32];
	add.s32 	%r327, %r325, %r326;
	ld.shared.u32 	%r328, [_ZZN3cub18CUB_300001_SM_10006detail6reduce18DeviceReduceKernelINS2_10policy_hubIijN4cuda3std3__44plusIiEEE10Policy1000EN6thrust24THRUST_300001_SM_1000_NS6detail15normal_iteratorINSD_10device_ptrIiEEEEjS9_iNS7_10__identityEEEvT0_PT3_T1_NS0_13GridEvenShareISN_EET2_T4_E12temp_storage+36];
	add.s32 	%r574, %r327, %r328;
$L__BB2_48:
	mov.u32 	%r531, %tid.x;
	setp.ne.s32 	%p56, %r531, 0;
	@%p56 bra 	$L__BB2_50;
	ld.param.u64 	%rd129, [_ZN3cub18CUB_300001_SM_10006detail6reduce18DeviceReduceKernelINS2_10policy_hubIijN4cuda3std3__44plusIiEEE10Policy1000EN6thrust24THRUST_300001_SM_1000_NS6detail15normal_iteratorINSD_10device_ptrIiEEEEjS9_iNS7_10__identityEEEvT0_PT3_T1_NS0_13GridEvenShareISN_EET2_T4__param_1];
	cvta.to.global.u64 	%rd126, %rd129;
	mul.wide.u32 	%rd127, %r3, 4;
	add.s64 	%rd128, %rd126, %rd127;
	st.global.u32 	[%rd128], %r574;
$L__BB2_50:
	ret;

}
	// .globl	_ZN3cub18CUB_300001_SM_10006detail6reduce28DeviceReduceSingleTileKernelINS2_10policy_hubIijN4cuda3std3__44plusIiEEE10Policy1000EPiSC_iS9_iiNS7_10__identityEEEvT0_T1_T2_T3_T4_T6_
.visible .entry _ZN3cub18CUB_300001_SM_10006detail6reduce28DeviceReduceSingleTileKernelINS2_10policy_hubIijN4cuda3std3__44plusIiEEE10Policy1000EPiSC_iS9_iiNS7_10__identityEEEvT0_T1_T2_T3_T4_T6_(
	.param .u64 .ptr .align 1 _ZN3cub18CUB_300001_SM_10006detail6reduce28DeviceReduceSingleTileKernelINS2_10policy_hubIijN4cuda3std3__44plusIiEEE10Policy1000EPiSC_iS9_iiNS7_10__identityEEEvT0_T1_T2_T3_T4_T6__param_0,
	.param .u64 .ptr .align 1 _ZN3cub18CUB_300001_SM_10006detail6reduce28DeviceReduceSingleTileKernelINS2_10policy_hubIijN4cuda3std3__44plusIiEEE10Policy1000EPiSC_iS9_iiNS7_10__identityEEEvT0_T1_T2_T3_T4_T6__param_1,
	.param .u32 _ZN3cub18CUB_300001_SM_10006detail6reduce28DeviceReduceSingleTileKernelINS2_10policy_hubIijN4cuda3std3__44plusIiEEE10Policy1000EPiSC_iS9_iiNS7_10__identityEEEvT0_T1_T2_T3_T4_T6__param_2,
	.param .align 1 .b8 _ZN3cub18CUB_300001_SM_10006detail6reduce28DeviceReduceSingleTileKernelINS2_10policy_hubIijN4cuda3std3__44plusIiEEE10Policy1000EPiSC_iS9_iiNS7_10__identityEEEvT0_T1_T2_T3_T4_T6__param_3[1],
	.param .u32 _ZN3cub18CUB_300001_SM_10006detail6reduce28DeviceReduceSingleTileKernelINS2_10policy_hubIijN4cuda3std3__44plusIiEEE10Policy1000EPiSC_iS9_iiNS7_10__identityEEEvT0_T1_T2_T3_T4_T6__param_4,
	.param .align 1 .b8 _ZN3cub18CUB_300001_SM_10006detail6reduce28DeviceReduceSingleTileKernelINS2_10policy_hubIijN4cuda3std3__44plusIiEEE10Policy1000EPiSC_iS9_iiNS7_10__identityEEEvT0_T1_T2_T3_T4_T6__param_5[1]
)
.maxntid 256
.minnctapersm 1
{
	.reg .pred 	%p<97>;
	.reg .b32 	%r<687>;
	.reg .b64 	%rd<125>;
	// demoted variable
	.shared .align 4 .b8 _ZZN3cub18CUB_300001_SM_10006detail6reduce28DeviceReduceSingleTileKernelINS2_10policy_hubIijN4cuda3std3__44plusIiEEE10Policy1000EPiSC_iS9_iiNS7_10__identityEEEvT0_T1_T2_T3_T4_T6_E12temp_storage[44];
	ld.param.u64 	%rd16, [_ZN3cub18CUB_300001_SM_10006detail6reduce28DeviceReduceSingleTileKernelINS2_10policy_hubIijN4cuda3std3__44plusIiEEE10Policy1000EPiSC_iS9_iiNS7_10__identityEEEvT0_T1_T2_T3_T4_T6__param_0];
	ld.param.u64 	%rd17, [_ZN3cub18CUB_300001_SM_10006detail6reduce28DeviceReduceSingleTileKernelINS2_10policy_hubIijN4cuda3std3__44plusIiEEE10Policy1000EPiSC_iS9_iiNS7_10__identityEEEvT0_T1_T2_T3_T4_T6__param_1];
	ld.param.u32 	%r120, [_ZN3cub18CUB_300001_SM_10006detail6reduce28DeviceReduceSingleTileKernelINS2_10policy_hubIijN4cuda3std3__44plusIiEEE10Policy1000EPiSC_iS9_iiNS7_10__identityEEEvT0_T1_T2_T3_T4_T6__param_2];
	ld.param.u32 	%r121, [_ZN3cub18CUB_300001_SM_10006detail6reduce28DeviceReduceSingleTileKernelINS2_10policy_hubIijN4cuda3std3__44plusIiEEE10Policy1000EPiSC_iS9_iiNS7_10__identityEEEvT0_T1_T2_T3_T4_T6__param_4];
	cvta.to.global.u64 	%rd1, %rd17;
	setp.ne.s32 	%p1, %r120, 0;
	@%p1 bra 	$L__BB3_3;
	mov.u32 	%r633, %tid.x;
	setp.ne.s32 	%p96, %r633, 0;
	@%p96 bra 	$L__BB3_74;
	st.global.u32 	[%rd1], %r121;
	bra.uni 	$L__BB3_74;
$L__BB3_3:
	and.b64  	%rd18, %rd16, 15;
	setp.ne.s64 	%p2, %rd18, 0;
	@%p2 bra 	$L__BB3_38;
	setp.gt.s32 	%p49, %r120, 4095;
	@%p49 bra 	$L__BB3_22;
	mov.u32 	%r1, %tid.x;
	setp.ge.s32 	%p66, %r1, %r120;
	mov.b32 	%r644, 0;
	mov.u32 	%r639, %r1;
	@%p66 bra 	$L__BB3_7;
	mul.wide.u32 	%rd113, %r1, 4;
	add.s64 	%rd112, %rd16, %rd113;
	// begin inline asm
	ld.global.nc.u32 %r644, [%rd112];
	// end inline asm
	add.s32 	%r639, %r1, 256;
$L__BB3_7:
	setp.ge.s32 	%p67, %r639, %r120;
	@%p67 bra 	$L__BB3_13;
	not.b32 	%r507, %r639;
	add.s32 	%r6, %r120, %r507;
	and.b32  	%r508, %r6, 768;
	setp.eq.s32 	%p68, %r508, 768;
	@%p68 bra 	$L__BB3_11;
	mul.wide.u32 	%rd114, %r639, 4;
	add.s64 	%rd121, %rd16, %rd114;
	shr.u32 	%r509, %r6, 8;
	add.s32 	%r510, %r509, 1;
	and.b32  	%r511, %r510, 3;
	neg.s32 	%r636, %r511;
$L__BB3_10:
	.pragma "nounroll";
	// begin inline asm
	ld.global.nc.u32 %r512, [%rd121];
	// end inline asm
	add.s32 	%r644, %r512, %r644;
	add.s32 	%r639, %r639, 256;
	add.s64 	%rd121, %rd121, 1024;
	add.s32 	%r636, %r636, 1;
	setp.ne.s32 	%p69, %r636, 0;
	@%p69 bra 	$L__BB3_10;
$L__BB3_11:
	setp.lt.u32 	%p70, %r6, 768;
	@%p70 bra 	$L__BB3_13;
$L__BB3_12:
	mul.wide.s32 	%rd120, %r639, 4;
	add.s64 	%rd116, %rd16, %rd120;
	// begin inline asm
	ld.global.nc.u32 %r513, [%rd116];
	// end inline asm
	add.s32 	%r517, %r513, %r644;
	add.s64 	%rd117, %rd116, 1024;
	// begin inline asm
	ld.global.nc.u32 %r514, [%rd117];
	// end inline asm
	add.s32 	%r518, %r514, %r517;
	add.s64 	%rd118, %rd116, 2048;
	// begin inline asm
	ld.global.nc.u32 %r515, [%rd118];
	// end inline asm
	add.s32 	%r519, %r515, %r518;
	add.s64 	%rd119, %rd116, 3072;
	// begin inline asm
	ld.global.nc.u32 %r516, [%rd119];
	// end inline asm
	add.s32 	%r644, %r516, %r519;
	add.s32 	%r639, %r639, 1024;
	setp.lt.s32 	%p71, %r639, %r120;
	@%p71 bra 	$L__BB3_12;
$L__BB3_13:
	setp.lt.s32 	%p72, %r120, 256;
	@%p72 bra 	$L__BB3_18;
	// begin inline asm
	mov.u32 %r583, %laneid;
	// end inline asm
	mov.b32 	%r586, 1;
	mov.b32 	%r607, 31;
	mov.b32 	%r608, -1;
	// begin inline asm
	shfl.sync.down.b32 %r584, %r644, %r586, %r607, %r608;
	// end inline asm
	setp.gt.s32 	%p88, %r583, 30;
	selp.b32 	%r609, 0, %r584, %p88;
	add.s32 	%r590, %r609, %r644;
	mov.b32 	%r591, 2;
	// begin inline asm
	shfl.sync.down.b32 %r589, %r590, %r591, %r607, %r608;
	// end inline asm
	setp.gt.s32 	%p89, %r583, 29;
	selp.b32 	%r610, 0, %r589, %p89;
	add.s32 	%r595, %r590, %r610;
	mov.b32 	%r596, 4;
	// begin inline asm
	shfl.sync.down.b32 %r594, %r595, %r596, %r607, %r608;
	// end inline asm
	setp.gt.s32 	%p90, %r583, 27;
	selp.b32 	%r611, 0, %r594, %p90;
	add.s32 	%r600, %r595, %r611;
	mov.b32 	%r601, 8;
	// begin inline asm
	shfl.sync.down.b32 %r599, %r600, %r601, %r607, %r608;
	// end inline asm
	setp.gt.s32 	%p91, %r583, 23;
	selp.b32 	%r612, 0, %r599, %p91;
	add.s32 	%r605, %r600, %r612;
	mov.b32 	%r606, 16;
	// begin inline asm
	shfl.sync.down.b32 %r604, %r605, %r606, %r607, %r608;
	// end inline asm
	setp.gt.s32 	%p92, %r583, 15;
	selp.b32 	%r613, 0, %r604, %p92;
	add.s32 	%r686, %r605, %r613;
	setp.ne.s32 	%p93, %r583, 0;
	@%p93 bra 	$L__BB3_16;
	shr.u32 	%r614, %r1, 3;
	and.b32  	%r615, %r614, 124;
	mov.u32 	%r616, _ZZN3cub18CUB_300001_SM_10006detail6reduce28DeviceReduceSingleTileKernelINS2_10policy_hubIijN4cuda3std3__44plusIiEEE10Policy1000EPiSC_iS9_iiNS7_10__identityEEEvT0_T1_T2_T3_T4_T6_E12temp_storage;
	add.s32 	%r617, %r616, %r615;
	st.shared.u32 	[%r617+8], %r686;
$L__BB3_16:
	bar.sync 	0;
	setp.ne.s32 	%p94, %r1, 0;
	@%p94 bra 	$L__BB3_72;
	ld.shared.u32 	%r618, [_ZZN3cub18CUB_300001_SM_10006detail6reduce28DeviceReduceSingleTileKernelINS2_10policy_hubIijN4cuda3std3__44plusIiEEE10Policy1000EPiSC_iS9_iiNS7_10__identityEEEvT0_T1_T2_T3_T4_T6_E12temp_storage+12];
	add.s32 	%r619, %r618, %r686;
	ld.shared.u32 	%r620, [_ZZN3cub18CUB_300001_SM_10006detail6reduce28DeviceReduceSingleTileKernelINS2_10policy_hubIijN4cuda3std3__44plusIiEEE10Policy1000EPiSC_iS9_iiNS7_10__identityEEEvT0_T1_T2_T3_T4_T6_E12temp_storage+16];
	add.s32 	%r621, %r619, %r620;
	ld.shared.u32 	%r622, [_ZZN3cub18CUB_300001_SM_10006detail6reduce28DeviceReduceSingleTileKernelINS2_10policy_hubIijN4cuda3std3__44plusIiEEE10Policy1000EPiSC_iS9_iiNS7_10__identityEEEvT0_T1_T2_T3_T4_T6_E12temp_storage+20];
	add.s32 	%r623, %r621, %r622;
	ld.shared.u32 	%r624, [_ZZN3cub18CUB_300001_SM_10006detail6reduce28DeviceReduceSingleTileKernelINS2_10policy_hubIijN4cuda3std3__44plusIiEEE10Policy1000EPiSC_iS9_iiNS7_10__identityEEEvT0_T1_T2_T3_T4_T6_E12temp_storage+24];
	add.s32 	%r625, %r623, %r624;
	ld.shared.u32 	%r626, [_ZZN3cub18CUB_300001_SM_10006detail6reduce28DeviceReduceSingleTileKernelINS2_10policy_hubIijN4cuda3std3__44plusIiEEE10Policy1000EPiSC_iS9_iiNS7_10__identityEEEvT0_T1_T2_T3_T4_T6_E12temp_storage+28];
	add.s32 	%r627, %r625, %r626;
	ld.shared.u32 	%r628, [_ZZN3cub18CUB_300001_SM_10006detail6reduce28DeviceReduceSingleTileKernelINS2_10policy_hubIijN4cuda3std3__44plusIiEEE10Policy1000EPiSC_iS9_iiNS7_10__identityEEEvT0_T1_T2_T3_T4_T6_E12temp_storage+32];
	add.s32 	%r629, %r627, %r628;
	ld.shared.u32 	%r630, [_ZZN3cub18CUB_300001_SM_10006detail6reduce28DeviceReduceSingleTileKernelINS2_10policy_hubIijN4cuda3std3__44plusIiEEE10Policy1000EPiSC_iS9_iiNS7_10__identityEEEvT0_T1_T2_T3_T4_T6_E12temp_storage+36];
	add.s32 	%r686, %r629, %r630;
	bra.uni 	$L__BB3_72;
$L__BB3_18:
	// begin inline asm
	mov.u32 %r520, %laneid;
	// end inline asm
	and.b32  	%r546, %r1, 992;
	add.s32 	%r547, %r546, 32;
	setp.gt.s32 	%p73, %r547, %r120;
	not.b32 	%r548, %r546;
	add.s32 	%r549, %r120, %r548;
	selp.b32 	%r544, %r549, 31, %p73;
	mov.b32 	%r523, 1;
	mov.b32 	%r545, -1;
	// begin inline asm
	shfl.sync.down.b32 %r521, %r644, %r523, %r544, %r545;
	// end inline asm
	setp.lt.s32 	%p74, %r520, %r544;
	selp.b32 	%r550, %r521, 0, %p74;
	add.s32 	%r527, %r550, %r644;
	mov.b32 	%r528, 2;
	// begin inline asm
	shfl.sync.down.b32 %r526, %r527, %r528, %r544, %r545;
	// end inline asm
	add.s32 	%r551, %r520, 2;
	setp.gt.s32 	%p75, %r551, %r544;
	selp.b32 	%r552, 0, %r526, %p75;
	add.s32 	%r532, %r527, %r552;
	mov.b32 	%r533, 4;
	// begin inline asm
	shfl.sync.down.b32 %r531, %r532, %r533, %r544, %r545;
	// end inline asm
	add.s32 	%r553, %r520, 4;
	setp.gt.s32 	%p76, %r553, %r544;
	selp.b32 	%r554, 0, %r531, %p76;
	add.s32 	%r537, %r532, %r554;
	mov.b32 	%r538, 8;
	// begin inline asm
	shfl.sync.down.b32 %r536, %r537, %r538, %r544, %r545;
	// end inline asm
	add.s32 	%r555, %r520, 8;
	setp.gt.s32 	%p77, %r555, %r544;
	selp.b32 	%r556, 0, %r536, %p77;
	add.s32 	%r542, %r537, %r556;
	mov.b32 	%r543, 16;
	// begin inline asm
	shfl.sync.down.b32 %r541, %r542, %r543, %r544, %r545;
	// end inline asm
	add.s32 	%r557, %r520, 16;
	setp.gt.s32 	%p78, %r557, %r544;
	selp.b32 	%r558, 0, %r541, %p78;
	add.s32 	%r686, %r542, %r558;
	setp.ne.s32 	%p79, %r520, 0;
	@%p79 bra 	$L__BB3_20;
	shr.u32 	%r559, %r1, 3;
	and.b32  	%r560, %r559, 124;
	mov.u32 	%r561, _ZZN3cub18CUB_300001_SM_10006detail6reduce28DeviceReduceSingleTileKernelINS2_10policy_hubIijN4cuda3std3__44plusIiEEE10Policy1000EPiSC_iS9_iiNS7_10__identityEEEvT0_T1_T2_T3_T4_T6_E12temp_storage;
	add.s32 	%r562, %r561, %r560;
	st.shared.u32 	[%r562+8], %r686;
$L__BB3_20:
	bar.sync 	0;
	setp.ne.s32 	%p80, %r1, 0;
	@%p80 bra 	$L__BB3_72;
	setp.gt.s32 	%p81, %r120, 32;
	ld.shared.u32 	%r563, [_ZZN3cub18CUB_300001_SM_10006detail6reduce28DeviceReduceSingleTileKernelINS2_10policy_hubIijN4cuda3std3__44plusIiEEE10Policy1000EPiSC_iS9_iiNS7_10__identityEEEvT0_T1_T2_T3_T4_T6_E12temp_storage+12];
	selp.b32 	%r564, %r563, 0, %p81;
	add.s32 	%r565, %r564, %r686;
	setp.gt.s32 	%p82, %r120, 64;
	ld.shared.u32 	%r566, [_ZZN3cub18CUB_300001_SM_10006detail6reduce28DeviceReduceSingleTileKernelINS2_10policy_hubIijN4cuda3std3__44plusIiEEE10Policy1000EPiSC_iS9_iiNS7_10__identityEEEvT0_T1_T2_T3_T4_T6_E12temp_storage+16];
	selp.b32 	%r567, %r566, 0, %p82;
	add.s32 	%r568, %r565, %r567;
	setp.gt.s32 	%p83, %r120, 96;
	ld.shared.u32 	%r569, [_ZZN3cub18CUB_300001_SM_10006detail6reduce28DeviceReduceSingleTileKernelINS2_10policy_hubIijN4cuda3std3__44plusIiEEE10Policy1000EPiSC_iS9_iiNS7_10__identityEEEvT0_T1_T2_T3_T4_T6_E12temp_storage+20];
	selp.b32 	%r570, %r569, 0, %p83;
	add.s32 	%r571, %r568, %r570;
	setp.gt.s32 	%p84, %r120, 128;
	ld.shared.u32 	%r572, [_ZZN3cub18CUB_300001_SM_10006detail6reduce28DeviceReduceSingleTileKernelINS2_10policy_hubIijN4cuda3std3__44plusIiEEE10Policy1000EPiSC_iS9_iiNS7_10__identityEEEvT0_T1_T2_T3_T4_T6_E12temp_storage+24];
	selp.b32 	%r573, %r572, 0, %p84;
	add.s32 	%r574, %r571, %r573;
	setp.gt.s32 	%p85, %r120, 160;
	ld.shared.u32 	%r575, [_ZZN3cub18CUB_300001_SM_10006detail6reduce28DeviceReduceSingleTileKernelINS2_10policy_hubIijN4cuda3std3__44plusIiEEE10Policy1000EPiSC_iS9_iiNS7_10__identityEEEvT0_T1_T2_T3_T4_T6_E12temp_storage+28];
	selp.b32 	%r576, %r575, 0, %p85;
	add.s32 	%r577, %r574, %r576;
	setp.gt.s32 	%p86, %r120, 192;
	ld.shared.u32 	%r578, [_ZZN3cub18CUB_300001_SM_10006detail6reduce28DeviceReduceSingleTileKernelINS2_10policy_hubIijN4cuda3std3__44plusIiEEE10Policy1000EPiSC_iS9_iiNS7_10__identityEEEvT0_T1_T2_T3_T4_T6_E12temp_storage+32];
	selp.b32 	%r579, %r578, 0, %p86;
	add.s32 	%r580, %r577, %r579;
	setp.gt.s32 	%p87, %r120, 224;
	ld.shared.u32 	%r581, [_ZZN3cub18CUB_300001_SM_10006detail6reduce28DeviceReduceSingleTileKernelINS2_10policy_hubIijN4cuda3std3__44plusIiEEE10Policy1000EPiSC_iS9_iiNS7_10__identityEEEvT0_T1_T2_T3_T4_T6_E12temp_storage+36];
	selp.b32 	%r582, %r581, 0, %p87;
	add.s32 	%r686, %r580, %r582;
	bra.uni 	$L__BB3_72;
$L__BB3_22:
	mov.u32 	%r26, %tid.x;
	shl.b32 	%r377, %r26, 2;
	mul.wide.u32 	%rd86, %r377, 4;
	add.s64 	%rd76, %rd16, %rd86;
	// begin inline asm
	ld.global.nc.v2.u64 {%rd74, %rd75}, [%rd76];
	// end inline asm
	mov.b64 	{%r378, %r379}, %rd75;
	mov.b64 	{%r380, %r381}, %rd74;
	add.s64 	%rd79, %rd76, 4096;
	// begin inline asm
	ld.global.nc.v2.u64 {%rd77, %rd78}, [%rd79];
	// end inline asm
	mov.b64 	{%r382, %r383}, %rd78;
	mov.b64 	{%r384, %r385}, %rd77;
	add.s64 	%rd82, %rd76, 8192;
	// begin inline asm
	ld.global.nc.v2.u64 {%rd80, %rd81}, [%rd82];
	// end inline asm
	mov.b64 	{%r386, %r387}, %rd81;
	mov.b64 	{%r388, %r389}, %rd80;
	add.s64 	%rd85, %rd76, 12288;
	// begin inline asm
	ld.global.nc.v2.u64 {%rd83, %rd84}, [%rd85];
	// end inline asm
	mov.b64 	{%r390, %r391}, %rd84;
	mov.b64 	{%r392, %r393}, %rd83;
	add.s32 	%r394, %r381, %r380;
	add.s32 	%r395, %r378, %r394;
	add.s32 	%r396, %r379, %r395;
	add.s32 	%r397, %r384, %r396;
	add.s32 	%r398, %r385, %r397;
	add.s32 	%r399, %r382, %r398;
	add.s32 	%r400, %r383, %r399;
	add.s32 	%r401, %r388, %r400;
	add.s32 	%r402, %r389, %r401;
	add.s32 	%r403, %r386, %r402;
	add.s32 	%r404, %r387, %r403;
	add.s32 	%r405, %r392, %r404;
	add.s32 	%r406, %r393, %r405;
	add.s32 	%r407, %r390, %r406;
	add.s32 	%r659, %r391, %r407;
	setp.lt.u32 	%p50, %r120, 8192;
	mov.b32 	%r648, 4096;
	@%p50 bra 	$L__BB3_26;
	add.s32 	%r28, %r120, -4096;
	mov.b32 	%r648, 4096;
$L__BB3_24:
	mul.wide.s32 	%rd99, %r648, 4;
	add.s64 	%rd89, %rd76, %rd99;
	// begin inline asm
	ld.global.nc.v2.u64 {%rd87, %rd88}, [%rd89];
	// end inline asm
	mov.b64 	{%r409, %r410}, %rd88;
	mov.b64 	{%r411, %r412}, %rd87;
	add.s64 	%rd92, %rd89, 4096;
	// begin inline asm
	ld.global.nc.v2.u64 {%rd90, %rd91}, [%rd92];
	// end inline asm
	mov.b64 	{%r413, %r414}, %rd91;
	mov.b64 	{%r415, %r416}, %rd90;
	add.s64 	%rd95, %rd89, 8192;
	// begin inline asm
	ld.global.nc.v2.u64 {%rd93, %rd94}, [%rd95];
	// end inline asm
	mov.b64 	{%r417, %r418}, %rd94;
	mov.b64 	{%r419, %r420}, %rd93;
	add.s64 	%rd98, %rd89, 12288;
	// begin inline asm
	ld.global.nc.v2.u64 {%rd96, %rd97}, [%rd98];
	// end inline asm
	mov.b64 	{%r421, %r422}, %rd97;
	mov.b64 	{%r423, %r424}, %rd96;
	add.s32 	%r425, %r411, %r659;
	add.s32 	%r426, %r412, %r425;
	add.s32 	%r427, %r409, %r426;
	add.s32 	%r428, %r410, %r427;
	add.s32 	%r429, %r415, %r428;
	add.s32 	%r430, %r416, %r429;
	add.s32 	%r431, %r413, %r430;
	add.s32 	%r432, %r414, %r431;
	add.s32 	%r433, %r419, %r432;
	add.s32 	%r434, %r420, %r433;
	add.s32 	%r435, %r417, %r434;
	add.s32 	%r436, %r418, %r435;
	add.s32 	%r437, %r423, %r436;
	add.s32 	%r438, %r424, %r437;
	add.s32 	%r439, %r421, %r438;
	add.s32 	%r659, %r422, %r439;
	sub.s32 	%r440, %r120, %r648;
	setp.lt.s32 	%p51, %r440, 4096;
	@%p51 bra 	$L__BB3_34;
	add.s32 	%r648, %r648, 4096;
	setp.le.s32 	%p52, %r648, %r28;
	@%p52 bra 	$L__BB3_24;
$L__BB3_26:
	setp.le.s32 	%p53, %r120, %r648;
	@%p53 bra 	$L__BB3_34;
	sub.s32 	%r35, %r120, %r648;
	setp.ge.s32 	%p54, %r26, %r35;
	@%p54 bra 	$L__BB3_34;
	not.b32 	%r442, %r26;
	add.s32 	%r443, %r120, %r442;
	sub.s32 	%r36, %r443, %r648;
	and.b32  	%r444, %r36, 768;
	setp.eq.s32 	%p55, %r444, 768;
	mov.u32 	%r653, %r26;
	@%p55 bra 	$L__BB3_31;
	add.s32 	%r650, %r26, %r648;
	shr.u32 	%r445, %r36, 8;
	add.s32 	%r446, %r445, 1;
	and.b32  	%r447, %r446, 3;
	neg.s32 	%r649, %r447;
	mov.u32 	%r653, %r26;
$L__BB3_30:
	.pragma "nounroll";
	mul.wide.u32 	%rd101, %r650, 4;
	add.s64 	%rd100, %rd16, %rd101;
	// begin inline asm
	ld.global.nc.u32 %r448, [%rd100];
	// end inline asm
	add.s32 	%r659, %r448, %r659;
	add.s32 	%r653, %r653, 256;
	add.s32 	%r650, %r650, 256;
	add.s32 	%r649, %r649, 1;
	setp.ne.s32 	%p56, %r649, 0;
	@%p56 bra 	$L__BB3_30;
$L__BB3_31:
	setp.lt.u32 	%p57, %r36, 768;
	@%p57 bra 	$L__BB3_34;
	cvt.u64.u32 	%rd102, %r653;
	cvt.u64.u32 	%rd103, %r648;
	add.s64 	%rd104, %rd102, %rd103;
	shl.b64 	%rd105, %rd104, 2;
	add.s64 	%rd106, %rd105, %rd16;
	add.s64 	%rd122, %rd106, 2048;
	add.s32 	%r656, %r653, %r648;
$L__BB3_33:
	mul.wide.u32 	%rd111, %r656, 4;
	add.s64 	%rd107, %rd16, %rd111;
	// begin inline asm
	ld.global.nc.u32 %r449, [%rd107];
	// end inline asm
	add.s32 	%r453, %r449, %r659;
	add.s64 	%rd108, %rd122, -1024;
	// begin inline asm
	ld.global.nc.u32 %r450, [%rd108];
	// end inline asm
	add.s32 	%r454, %r450, %r453;
	// begin inline asm
	ld.global.nc.u32 %r451, [%rd122];
	// end inline asm
	add.s32 	%r455, %r451, %r454;
	add.s64 	%rd110, %rd122, 1024;
	// begin inline asm
	ld.global.nc.u32 %r452, [%rd110];
	// end inline asm
	add.s32 	%r659, %r452, %r455;
	add.s32 	%r653, %r653, 1024;
	add.s64 	%rd122, %rd122, 4096;
	add.s32 	%r656, %r656, 1024;
	setp.lt.s32 	%p58, %r653, %r35;
	@%p58 bra 	$L__BB3_33;
$L__BB3_34:
	// begin inline asm
	mov.u32 %r456, %laneid;
	// end inline asm
	mov.b32 	%r459, 1;
	mov.b32 	%r480, 31;
	mov.b32 	%r481, -1;
	// begin inline asm
	shfl.sync.down.b32 %r457, %r659, %r459, %r480, %r481;
	// end inline asm
	setp.gt.s32 	%p59, %r456, 30;
	selp.b32 	%r482, 0, %r457, %p59;
	add.s32 	%r463, %r482, %r659;
	mov.b32 	%r464, 2;
	// begin inline asm
	shfl.sync.down.b32 %r462, %r463, %r464, %r480, %r481;
	// end inline asm
	setp.gt.s32 	%p60, %r456, 29;
	selp.b32 	%r483, 0, %r462, %p60;
	add.s32 	%r468, %r463, %r483;
	mov.b32 	%r469, 4;
	// begin inline asm
	shfl.sync.down.b32 %r467, %r468, %r469, %r480, %r481;
	// end inline asm
	setp.gt.s32 	%p61, %r456, 27;
	selp.b32 	%r484, 0, %r467, %p61;
	add.s32 	%r473, %r468, %r484;
	mov.b32 	%r474, 8;
	// begin inline asm
	shfl.sync.down.b32 %r472, %r473, %r474, %r480, %r481;
	// end inline asm
	setp.gt.s32 	%p62, %r456, 23;
	selp.b32 	%r485, 0, %r472, %p62;
	add.s32 	%r478, %r473, %r485;
	mov.b32 	%r479, 16;
	// begin inline asm
	shfl.sync.down.b32 %r477, %r478, %r479, %r480, %r481;
	// end inline asm
	setp.gt.s32 	%p63, %r456, 15;
	selp.b32 	%r486, 0, %r477, %p63;
	add.s32 	%r686, %r478, %r486;
	setp.ne.s32 	%p64, %r456, 0;
	@%p64 bra 	$L__BB3_36;
	shr.u32 	%r487, %r26, 3;
	and.b32  	%r488, %r487, 124;
	mov.u32 	%r489, _ZZN3cub18CUB_300001_SM_10006detail6reduce28DeviceReduceSingleTileKernelINS2_10policy_hubIijN4cuda3std3__44plusIiEEE10Policy1000EPiSC_iS9_iiNS7_10__identityEEEvT0_T1_T2_T3_T4_T6_E12temp_storage;
	add.s32 	%r490, %r489, %r488;
	st.shared.u32 	[%r490+8], %r686;
$L__BB3_36:
	bar.sync 	0;
	setp.ne.s32 	%p65, %r26, 0;
	@%p65 bra 	$L__BB3_72;
	ld.shared.u32 	%r491, [_ZZN3cub18CUB_300001_SM_10006detail6reduce28DeviceReduceSingleTileKernelINS2_10policy_hubIijN4cuda3std3__44plusIiEEE10Policy1000EPiSC_iS9_iiNS7_10__identityEEEvT0_T1_T2_T3_T4_T6_E12temp_storage+12];
	add.s32 	%r492, %r491, %r686;
	ld.shared.u32 	%r493, [_ZZN3cub18CUB_300001_SM_10006detail6reduce28DeviceReduceSingleTileKernelINS2_10policy_hubIijN4cuda3std3__44plusIiEEE10Policy1000EPiSC_iS9_iiNS7_10__identityEEEvT0_T1_T2_T3_T4_T6_E12temp_storage+16];
	add.s32 	%r494, %r492, %r493;
	ld.shared.u32 	%r495, [_ZZN3cub18CUB_300001_SM_10006detail6reduce28DeviceReduceSingleTileKernelINS2_10policy_hubIijN4cuda3std3__44plusIiEEE10Policy1000EPiSC_iS9_iiNS7_10__identityEEEvT0_T1_T2_T3_T4_T6_E12temp_storage+20];
	add.s32 	%r496, %r494, %r495;
	ld.shared.u32 	%r497, [_ZZN3cub18CUB_300001_SM_10006detail6reduce28DeviceReduceSingleTileKernelINS2_10policy_hubIijN4cuda3std3__44plusIiEEE10Policy1000EPiSC_iS9_iiNS7_10__identityEEEvT0_T1_T2_T3_T4_T6_E12temp_storage+24];
	add.s32 	%r498, %r496, %r497;
	ld.shared.u32 	%r499, [_ZZN3cub18CUB_300001_SM_10006detail6reduce28DeviceReduceSingleTileKernelINS2_10policy_hubIijN4cuda3std3__44plusIiEEE10Policy1000EPiSC_iS9_iiNS7_10__identityEEEvT0_T1_T2_T3_T4_T6_E12temp_storage+28];
	add.s32 	%r500, %r498, %r499;
	ld.shared.u32 	%r501, [_ZZN3cub18CUB_300001_SM_10006detail6reduce28DeviceReduceSingleTileKernelINS2_10policy_hubIijN4cuda3std3__44plusIiEEE10Policy1000EPiSC_iS9_iiNS7_10__identityEEEvT0_T1_T2_T3_T4_T6_E12temp_storage+32];
	add.s32 	%r502, %r500, %r501;
	ld.shared.u32 	%r503, [_ZZN3cub18CUB_300001_SM_10006detail6reduce28DeviceReduceSingleTileKernelINS2_10policy_hubIijN4cuda3std3__44plusIiEEE10Policy1000EPiSC_iS9_iiNS7_10__identityEEEvT0_T1_T2_T3_T4_T6_E12temp_storage+36];
	add.s32 	%r686, %r502, %r503;
	bra.uni 	$L__BB3_72;
$L__BB3_38:
	setp.gt.s32 	%p3, %r120, 4095;
	@%p3 bra 	$L__BB3_56;
	mov.u32 	%r60, %tid.x;
	setp.ge.s32 	%p20, %r60, %r120;
	mov.b32 	%r670, 0;
	mov.u32 	%r665, %r60;
	@%p20 bra 	$L__BB3_41;
	mul.wide.u32 	%rd66, %r60, 4;
	add.s64 	%rd65, %rd16, %rd66;
	// begin inline asm
	ld.global.nc.u32 %r670, [%rd65];
	// end inline asm
	add.s32 	%r665, %r60, 256;
$L__BB3_41:
	setp.ge.s32 	%p21, %r665, %r120;
	@%p21 bra 	$L__BB3_47;
	not.b32 	%r252, %r665;
	add.s32 	%r65, %r120, %r252;
	and.b32  	%r253, %r65, 768;
	setp.eq.s32 	%p22, %r253, 768;
	@%p22 bra 	$L__BB3_45;
	mul.wide.u32 	%rd67, %r665, 4;
	add.s64 	%rd123, %rd16, %rd67;
	shr.u32 	%r254, %r65, 8;
	add.s32 	%r255, %r254, 1;
	and.b32  	%r256, %r255, 3;
	neg.s32 	%r662, %r256;
$L__BB3_44:
	.pragma "nounroll";
	// begin inline asm
	ld.global.nc.u32 %r257, [%rd123];
	// end inline asm
	add.s32 	%r670, %r257, %r670;
	add.s32 	%r665, %r665, 256;
	add.s64 	%rd123, %rd123, 1024;
	add.s32 	%r662, %r662, 1;
	setp.ne.s32 	%p23, %r662, 0;
	@%p23 bra 	$L__BB3_44;
$L__BB3_45:
	setp.lt.u32 	%p24, %r65, 768;
	@%p24 bra 	$L__BB3_47;
$L__BB3_46:
	mul.wide.s32 	%rd73, %r665, 4;
	add.s64 	%rd69, %rd16, %rd73;
	// begin inline asm
	ld.global.nc.u32 %r258, [%rd69];
	// end inline asm
	add.s32 	%r262, %r258, %r670;
	add.s64 	%rd70, %rd69, 1024;
	// begin inline asm
	ld.global.nc.u32 %r259, [%rd70];
	// end inline asm
	add.s32 	%r263, %r259, %r262;
	add.s64 	%rd71, %rd69, 2048;
	// begin inline asm
	ld.global.nc.u32 %r260, [%rd71];
	// end inline asm
	add.s32 	%r264, %r260, %r263;
	add.s64 	%rd72, %rd69, 3072;
	// begin inline asm
	ld.global.nc.u32 %r261, [%rd72];
	// end inline asm
	add.s32 	%r670, %r261, %r264;
	add.s32 	%r665, %r665, 1024;
	setp.lt.s32 	%p25, %r665, %r120;
	@%p25 bra 	$L__BB3_46;
$L__BB3_47:
	setp.lt.s32 	%p26, %r120, 256;
	@%p26 bra 	$L__BB3_52;
	// begin inline asm
	mov.u32 %r328, %laneid;
	// end inline asm
	mov.b32 	%r331, 1;
	mov.b32 	%r352, 31;
	mov.b32 	%r353, -1;
	// begin inline asm
	shfl.sync.down.b32 %r329, %r670, %r331, %r352, %r353;
	// end inline asm
	setp.gt.s32 	%p42, %r328, 30;
	selp.b32 	%r354, 0, %r329, %p42;
	add.s32 	%r335, %r354, %r670;
	mov.b32 	%r336, 2;
	// begin inline asm
	shfl.sync.down.b32 %r334, %r335, %r336, %r352, %r353;
	// end inline asm
	setp.gt.s32 	%p43, %r328, 29;
	selp.b32 	%r355, 0, %r334, %p43;
	add.s32 	%r340, %r335, %r355;
	mov.b32 	%r341, 4;
	// begin inline asm
	shfl.sync.down.b32 %r339, %r340, %r341, %r352, %r353;
	// end inline asm
	setp.gt.s32 	%p44, %r328, 27;
	selp.b32 	%r356, 0, %r339, %p44;
	add.s32 	%r345, %r340, %r356;
	mov.b32 	%r346, 8;
	// begin inline asm
	shfl.sync.down.b32 %r344, %r345, %r346, %r352, %r353;
	// end inline asm
	setp.gt.s32 	%p45, %r328, 23;
	selp.b32 	%r357, 0, %r344, %p45;
	add.s32 	%r350, %r345, %r357;
	mov.b32 	%r351, 16;
	// begin inline asm
	shfl.sync.down.b32 %r349, %r350, %r351, %r352, %r353;
	// end inline asm
	setp.gt.s32 	%p46, %r328, 15;
	selp.b32 	%r358, 0, %r349, %p46;
	add.s32 	%r686, %r350, %r358;
	setp.ne.s32 	%p47, %r328, 0;
	@%p47 bra 	$L__BB3_50;
	shr.u32 	%r359, %r60, 3;
	and.b32  	%r360, %r359, 124;
	mov.u32 	%r361, _ZZN3cub18CUB_300001_SM_10006detail6reduce28DeviceReduceSingleTileKernelINS2_10policy_hubIijN4cuda3std3__44plusIiEEE10Policy1000EPiSC_iS9_iiNS7_10__identityEEEvT0_T1_T2_T3_T4_T6_E12temp_storage;
	add.s32 	%r362, %r361, %r360;
	st.shared.u32 	[%r362+8], %r686;
$L__BB3_50:
	bar.sync 	0;
	setp.ne.s32 	%p48, %r60, 0;
	@%p48 bra 	$L__BB3_72;
	ld.shared.u32 	%r363, [_ZZN3cub18CUB_300001_SM_10006detail6reduce28DeviceReduceSingleTileKernelINS2_10policy_hubIijN4cuda3std3__44plusIiEEE10Policy1000EPiSC_iS9_iiNS7_10__identityEEEvT0_T1_T2_T3_T4_T6_E12temp_storage+12];
	add.s32 	%r364, %r363, %r686;
	ld.shared.u32 	%r365, [_ZZN3cub18CUB_300001_SM_10006detail6reduce28DeviceReduceSingleTileKernelINS2_10policy_hubIijN4cuda3std3__44plusIiEEE10Policy1000EPiSC_iS9_iiNS7_10__identityEEEvT0_T1_T2_T3_T4_T6_E12temp_storage+16];
	add.s32 	%r366, %r364, %r365;
	ld.shared.u32 	%r367, [_ZZN3cub18CUB_300001_SM_10006detail6reduce28DeviceReduceSingleTileKernelINS2_10policy_hubIijN4cuda3std3__44plusIiEEE10Policy1000EPiSC_iS9_iiNS7_10__identityEEEvT0_T1_T2_T3_T4_T6_E12temp_storage+20];
	add.s32 	%r368, %r366, %r367;
	ld.shared.u32 	%r369, [_ZZN3cub18CUB_300001_SM_10006detail6reduce28DeviceReduceSingleTileKernelINS2_10policy_hubIijN4cuda3std3__44plusIiEEE10Policy1000EPiSC_iS9_iiNS7_10__identityEEEvT0_T1_T2_T3_T4_T6_E12temp_storage+24];
	add.s32 	%r370, %r368, %r369;
	ld.shared.u32 	%r371, [_ZZN3cub18CUB_300001_SM_10006detail6reduce28DeviceReduceSingleTileKernelINS2_10policy_hubIijN4cuda3std3__44plusIiEEE10Policy1000EPiSC_iS9_iiNS7_10__identityEEEvT0_T1_T2_T3_T4_T6_E12temp_storage+28];
	add.s32 	%r372, %r370, %r371;
	ld.shared.u32 	%r373, [_ZZN3cub18CUB_300001_SM_10006detail6reduce28DeviceReduceSingleTileKernelINS2_10policy_hubIijN4cuda3std3__44plusIiEEE10Policy1000EPiSC_iS9_iiNS7_10__identityEEEvT0_T1_T2_T3_T4_T6_E12temp_storage+32];
	add.s32 	%r374, %r372, %r373;
	ld.shared.u32 	%r375, [_ZZN3cub18CUB_300001_SM_10006detail6reduce28DeviceReduceSingleTileKernelINS2_10policy_hubIijN4cuda3std3__44plusIiEEE10Policy1000EPiSC_iS9_iiNS7_10__identityEEEvT0_T1_T2_T3_T4_T6_E12temp_storage+36];
	add.s32 	%r686, %r374, %r375;
	bra.uni 	$L__BB3_72;
$L__BB3_52:
	// begin inline asm
	mov.u32 %r265, %laneid;
	// end inline asm
	and.b32  	%r291, %r60, 992;
	add.s32 	%r292, %r291, 32;
	setp.gt.s32 	%p27, %r292, %r120;
	not.b32 	%r293, %r291;
	add.s32 	%r294, %r120, %r293;
	selp.b32 	%r289, %r294, 31, %p27;
	mov.b32 	%r268, 1;
	mov.b32 	%r290, -1;
	// begin inline asm
	shfl.sync.down.b32 %r266, %r670, %r268, %r289, %r290;
	// end inline asm
	setp.lt.s32 	%p28, %r265, %r289;
	selp.b32 	%r295, %r266, 0, %p28;
	add.s32 	%r272, %r295, %r670;
	mov.b32 	%r273, 2;
	// begin inline asm
	shfl.sync.down.b32 %r271, %r272, %r273, %r289, %r290;
	// end inline asm
	add.s32 	%r296, %r265, 2;
	setp.gt.s32 	%p29, %r296, %r289;
	selp.b32 	%r297, 0, %r271, %p29;
	add.s32 	%r277, %r272, %r297;
	mov.b32 	%r278, 4;
	// begin inline asm
	shfl.sync.down.b32 %r276, %r277, %r278, %r289, %r290;
	// end inline asm
	add.s32 	%r298, %r265, 4;
	setp.gt.s32 	%p30, %r298, %r289;
	selp.b32 	%r299, 0, %r276, %p30;
	add.s32 	%r282, %r277, %r299;
	mov.b32 	%r283, 8;
	// begin inline asm
	shfl.sync.down.b32 %r281, %r282, %r283, %r289, %r290;
	// end inline asm
	add.s32 	%r300, %r265, 8;
	setp.gt.s32 	%p31, %r300, %r289;
	selp.b32 	%r301, 0, %r281, %p31;
	add.s32 	%r287, %r282, %r301;
	mov.b32 	%r288, 16;
	// begin inline asm
	shfl.sync.down.b32 %r286, %r287, %r288, %r289, %r290;
	// end inline asm
	add.s32 	%r302, %r265, 16;
	setp.gt.s32 	%p32, %r302, %r289;
	selp.b32 	%r303, 0, %r286, %p32;
	add.s32 	%r686, %r287, %r303;
	setp.ne.s32 	%p33, %r265, 0;
	@%p33 bra 	$L__BB3_54;
	shr.u32 	%r304, %r60, 3;
	and.b32  	%r305, %r304, 124;
	mov.u32 	%r306, _ZZN3cub18CUB_300001_SM_10006detail6reduce28DeviceReduceSingleTileKernelINS2_10policy_hubIijN4cuda3std3__44plusIiEEE10Policy1000EPiSC_iS9_iiNS7_10__identityEEEvT0_T1_T2_T3_T4_T6_E12temp_storage;
	add.s32 	%r307, %r306, %r305;
	st.shared.u32 	[%r307+8], %r686;
$L__BB3_54:
	bar.sync 	0;
	setp.ne.s32 	%p34, %r60, 0;
	@%p34 bra 	$L__BB3_72;
	setp.gt.s32 	%p35, %r120, 32;
	ld.shared.u32 	%r308, [_ZZN3cub18CUB_300001_SM_10006detail6reduce28DeviceReduceSingleTileKernelINS2_10policy_hubIijN4cuda3std3__44plusIiEEE10Policy1000EPiSC_iS9_iiNS7_10__identityEEEvT0_T1_T2_T3_T4_T6_E12temp_storage+12];
	selp.b32 	%r309, %r308, 0, %p35;
	add.s32 	%r310, %r309, %r686;
	setp.gt.s32 	%p36, %r120, 64;
	ld.shared.u32 	%r311, [_ZZN3cub18CUB_300001_SM_10006detail6reduce28DeviceReduceSingleTileKernelINS2_10policy_hubIijN4cuda3std3__44plusIiEEE10Policy1000EPiSC_iS9_iiNS7_10__identityEEEvT0_T1_T2_T3_T4_T6_E12temp_storage+16];
	selp.b32 	%r312, %r311, 0, %p36;
	add.s32 	%r313, %r310, %r312;
	setp.gt.s32 	%p37, %r120, 96;
	ld.shared.u32 	%r314, [_ZZN3cub18CUB_300001_SM_10006detail6reduce28DeviceReduceSingleTileKernelINS2_10policy_hubIijN4cuda3std3__44plusIiEEE10Policy1000EPiSC_iS9_iiNS7_10__identityEEEvT0_T1_T2_T3_T4_T6_E12temp_storage+20];
	selp.b32 	%r315, %r314, 0, %p37;
	add.s32 	%r316, %r313, %r315;
	setp.gt.s32 	%p38, %r120, 128;
	ld.shared.u32 	%r317, [_ZZN3cub18CUB_300001_SM_10006detail6reduce28DeviceReduceSingleTileKernelINS2_10policy_hubIijN4cuda3std3__44plusIiEEE10Policy1000EPiSC_iS9_iiNS7_10__identityEEEvT0_T1_T2_T3_T4_T6_E12temp_storage+24];
	selp.b32 	%r318, %r317, 0, %p38;
	add.s32 	%r319, %r316, %r318;
	setp.gt.s32 	%p39, %r120, 160;
	ld.shared.u32 	%r320, [_ZZN3cub18CUB_300001_SM_10006detail6reduce28DeviceReduceSingleTileKernelINS2_10policy_hubIijN4cuda3std3__44plusIiEEE10Policy1000EPiSC_iS9_iiNS7_10__identityEEEvT0_T1_T2_T3_T4_T6_E12temp_storage+28];
	selp.b32 	%r321, %r320, 0, %p39;
	add.s32 	%r322, %r319, %r321;
	setp.gt.s32 	%p40, %r120, 192;
	ld.shared.u32 	%r323, [_ZZN3cub18CUB_300001_SM_10006detail6reduce28DeviceReduceSingleTileKernelINS2_10policy_hubIijN4cuda3std3__44plusIiEEE10Policy1000EPiSC_iS9_iiNS7_10__identityEEEvT0_T1_T2_T3_T4_T6_E12temp_storage+32];
	selp.b32 	%r324, %r323, 0, %p40;
	add.s32 	%r325, %r322, %r324;
	setp.gt.s32 	%p41, %r120, 224;
	ld.shared.u32 	%r326, [_ZZN3cub18CUB_300001_SM_10006detail6reduce28DeviceReduceSingleTileKernelINS2_10policy_hubIijN4cuda3std3__44plusIiEEE10Policy1000EPiSC_iS9_iiNS7_10__identityEEEvT0_T1_T2_T3_T4_T6_E12temp_storage+36];
	selp.b32 	%r327, %r326, 0, %p41;
	add.s32 	%r686, %r325, %r327;
	bra.uni 	$L__BB3_72;
$L__BB3_56:
	mov.u32 	%r85, %tid.x;
	mul.wide.u32 	%rd35, %r85, 4;
	add.s64 	%rd19, %rd16, %rd35;
	// begin inline asm
	ld.global.nc.u32 %r122, [%rd19];
	// end inline asm
	add.s64 	%rd20, %rd19, 1024;
	// begin inline asm
	ld.global.nc.u32 %r123, [%rd20];
	// end inline asm
	add.s64 	%rd21, %rd19, 2048;
	// begin inline asm
	ld.global.nc.u32 %r124, [%rd21];
	// end inline asm
	add.s64 	%rd22, %rd19, 3072;
	// begin inline asm
	ld.global.nc.u32 %r125, [%rd22];
	// end inline asm
	add.s64 	%rd23, %rd19, 4096;
	// begin inline asm
	ld.global.nc.u32 %r126, [%rd23];
	// end inline asm
	add.s64 	%rd24, %rd19, 5120;
	// begin inline asm
	ld.global.nc.u32 %r127, [%rd24];
	// end inline asm
	add.s64 	%rd25, %rd19, 6144;
	// begin inline asm
	ld.global.nc.u32 %r128, [%rd25];
	// end inline asm
	add.s64 	%rd26, %rd19, 7168;
	// begin inline asm
	ld.global.nc.u32 %r129, [%rd26];
	// end inline asm
	add.s64 	%rd27, %rd19, 8192;
	// begin inline asm
	ld.global.nc.u32 %r130, [%rd27];
	// end inline asm
	add.s64 	%rd28, %rd19, 9216;
	// begin inline asm
	ld.global.nc.u32 %r131, [%rd28];
	// end inline asm
	add.s64 	%rd29, %rd19, 10240;
	// begin inline asm
	ld.global.nc.u32 %r132, [%rd29];
	// end inline asm
	add.s64 	%rd30, %rd19, 11264;
	// begin inline asm
	ld.global.nc.u32 %r133, [%rd30];
	// end inline asm
	add.s64 	%rd31, %rd19, 12288;
	// begin inline asm
	ld.global.nc.u32 %r134, [%rd31];
	// end inline asm
	add.s64 	%rd32, %rd19, 13312;
	// begin inline asm
	ld.global.nc.u32 %r135, [%rd32];
	// end inline asm
	add.s64 	%rd33, %rd19, 14336;
	// begin inline asm
	ld.global.nc.u32 %r136, [%rd33];
	// end inline asm
	add.s64 	%rd34, %rd19, 15360;
	// begin inline asm
	ld.global.nc.u32 %r137, [%rd34];
	// end inline asm
	add.s32 	%r139, %r123, %r122;
	add.s32 	%r140, %r124, %r139;
	add.s32 	%r141, %r125, %r140;
	add.s32 	%r142, %r126, %r141;
	add.s32 	%r143, %r127, %r142;
	add.s32 	%r144, %r128, %r143;
	add.s32 	%r145, %r129, %r144;
	add.s32 	%r146, %r130, %r145;
	add.s32 	%r147, %r131, %r146;
	add.s32 	%r148, %r132, %r147;
	add.s32 	%r149, %r133, %r148;
	add.s32 	%r150, %r134, %r149;
	add.s32 	%r151, %r135, %r150;
	add.s32 	%r152, %r136, %r151;
	add.s32 	%r685, %r137, %r152;
	setp.lt.u32 	%p4, %r120, 8192;
	mov.b32 	%r674, 4096;
	@%p4 bra 	$L__BB3_60;
	add.s32 	%r87, %r120, -4096;
	mov.b32 	%r674, 4096;
$L__BB3_58:
	mul.wide.s32 	%rd52, %r674, 4;
	add.s64 	%rd36, %rd19, %rd52;
	// begin inline asm
	ld.global.nc.u32 %r154, [%rd36];
	// end inline asm
	add.s64 	%rd37, %rd36, 1024;
	// begin inline asm
	ld.global.nc.u32 %r155, [%rd37];
	// end inline asm
	add.s64 	%rd38, %rd36, 2048;
	// begin inline asm
	ld.global.nc.u32 %r156, [%rd38];
	// end inline asm
	add.s64 	%rd39, %rd36, 3072;
	// begin inline asm
	ld.global.nc.u32 %r157, [%rd39];
	// end inline asm
	add.s64 	%rd40, %rd36, 4096;
	// begin inline asm
	ld.global.nc.u32 %r158, [%rd40];
	// end inline asm
	add.s64 	%rd41, %rd36, 5120;
	// begin inline asm
	ld.global.nc.u32 %r159, [%rd41];
	// end inline asm
	add.s64 	%rd42, %rd36, 6144;
	// begin inline asm
	ld.global.nc.u32 %r160, [%rd42];
	// end inline asm
	add.s64 	%rd43, %rd36, 7168;
	// begin inline asm
	ld.global.nc.u32 %r161, [%rd43];
	// end inline asm
	add.s64 	%rd44, %rd36, 8192;
	// begin inline asm
	ld.global.nc.u32 %r162, [%rd44];
	// end inline asm
	add.s64 	%rd45, %rd36, 9216;
	// begin inline asm
	ld.global.nc.u32 %r163, [%rd45];
	// end inline asm
	add.s64 	%rd46, %rd36, 10240;
	// begin inline asm
	ld.global.nc.u32 %r164, [%rd46];
	// end inline asm
	add.s64 	%rd47, %rd36, 11264;
	// begin inline asm
	ld.global.nc.u32 %r165, [%rd47];
	// end inline asm
	add.s64 	%rd48, %rd36, 12288;
	// begin inline asm
	ld.global.nc.u32 %r166, [%rd48];
	// end inline asm
	add.s64 	%rd49, %rd36, 13312;
	// begin inline asm
	ld.global.nc.u32 %r167, [%rd49];
	// end inline asm
	add.s64 	%rd50, %rd36, 14336;
	// begin inline asm
	ld.global.nc.u32 %r168, [%rd50];
	// end inline asm
	add.s64 	%rd51, %rd36, 15360;
	// begin inline asm
	ld.global.nc.u32 %r169, [%rd51];
	// end inline asm
	add.s32 	%r170, %r154, %r685;
	add.s32 	%r171, %r155, %r170;
	add.s32 	%r172, %r156, %r171;
	add.s32 	%r173, %r157, %r172;
	add.s32 	%r174, %r158, %r173;
	add.s32 	%r175, %r159, %r174;
	add.s32 	%r176, %r160, %r175;
	add.s32 	%r177, %r161, %r176;
	add.s32 	%r178, %r162, %r177;
	add.s32 	%r179, %r163, %r178;
	add.s32 	%r180, %r164, %r179;
	add.s32 	%r181, %r165, %r180;
	add.s32 	%r182, %r166, %r181;
	add.s32 	%r183, %r167, %r182;
	add.s32 	%r184, %r168, %r183;
	add.s32 	%r685, %r169, %r184;
	sub.s32 	%r185, %r120, %r674;
	setp.lt.s32 	%p5, %r185, 4096;
	@%p5 bra 	$L__BB3_68;
	add.s32 	%r674, %r674, 4096;
	setp.le.s32 	%p6, %r674, %r87;
	@%p6 bra 	$L__BB3_58;
$L__BB3_60:
	setp.le.s32 	%p7, %r120, %r674;
	@%p7 bra 	$L__BB3_68;
	sub.s32 	%r94, %r120, %r674;
	setp.ge.s32 	%p8, %r85, %r94;
	@%p8 bra 	$L__BB3_68;
	not.b32 	%r187, %r85;
	add.s32 	%r188, %r120, %r187;
	sub.s32 	%r95, %r188, %r674;
	and.b32  	%r189, %r95, 768;
	setp.eq.s32 	%p9, %r189, 768;
	mov.u32 	%r679, %r85;
	@%p9 bra 	$L__BB3_65;
	add.s32 	%r676, %r85, %r674;
	shr.u32 	%r190, %r95, 8;
	add.s32 	%r191, %r190, 1;
	and.b32  	%r192, %r191, 3;
	neg.s32 	%r675, %r192;
	mov.u32 	%r679, %r85;
$L__BB3_64:
	.pragma "nounroll";
	mul.wide.u32 	%rd54, %r676, 4;
	add.s64 	%rd53, %rd16, %rd54;
	// begin inline asm
	ld.global.nc.u32 %r193, [%rd53];
	// end inline asm
	add.s32 	%r685, %r193, %r685;
	add.s32 	%r679, %r679, 256;
	add.s32 	%r676, %r676, 256;
	add.s32 	%r675, %r675, 1;
	setp.ne.s32 	%p10, %r675, 0;
	@%p10 bra 	$L__BB3_64;
$L__BB3_65:
	setp.lt.u32 	%p11, %r95, 768;
	@%p11 bra 	$L__BB3_68;
	cvt.u64.u32 	%rd55, %r679;
	cvt.u64.u32 	%rd56, %r674;
	add.s64 	%rd57, %rd55, %rd56;
	shl.b64 	%rd58, %rd57, 2;
	add.s64 	%rd59, %rd58, %rd16;
	add.s64 	%rd124, %rd59, 2048;
	add.s32 	%r682, %r679, %r674;
$L__BB3_67:
	mul.wide.u32 	%rd64, %r682, 4;
	add.s64 	%rd60, %rd16, %rd64;
	// begin inline asm
	ld.global.nc.u32 %r194, [%rd60];
	// end inline asm
	add.s32 	%r198, %r194, %r685;
	add.s64 	%rd61, %rd124, -1024;
	// begin inline asm
	ld.global.nc.u32 %r195, [%rd61];
	// end inline asm
	add.s32 	%r199, %r195, %r198;
	// begin inline asm
	ld.global.nc.u32 %r196, [%rd124];
	// end inline asm
	add.s32 	%r200, %r196, %r199;
	add.s64 	%rd63, %rd124, 1024;
	// begin inline asm
	ld.global.nc.u32 %r197, [%rd63];
	// end inline asm
	add.s32 	%r685, %r197, %r200;
	add.s32 	%r679, %r679, 1024;
	add.s64 	%rd124, %rd124, 4096;
	add.s32 	%r682, %r682, 1024;
	setp.lt.s32 	%p12, %r679, %r94;
	@%p12 bra 	$L__BB3_67;
$L__BB3_68:
	// begin inline asm
	mov.u32 %r201, %laneid;
	// end inline asm
	mov.b32 	%r204, 1;
	mov.b32 	%r225, 31;
	mov.b32 	%r226, -1;
	// begin inline asm
	shfl.sync.down.b32 %r202, %r685, %r204, %r225, %r226;
	// end inline asm
	setp.gt.s32 	%p13, %r201, 30;
	selp.b32 	%r227, 0, %r202, %p13;
	add.s32 	%r208, %r227, %r685;
	mov.b32 	%r209, 2;
	// begin inline asm
	shfl.sync.down.b32 %r207, %r208, %r209, %r225, %r226;
	// end inline asm
	setp.gt.s32 	%p14, %r201, 29;
	selp.b32 	%r228, 0, %r207, %p14;
	add.s32 	%r213, %r208, %r228;
	mov.b32 	%r214, 4;
	// begin inline asm
	shfl.sync.down.b32 %r212, %r213, %r214, %r225, %r226;
	// end inline asm
	setp.gt.s32 	%p15, %r201, 27;
	selp.b32 	%r229, 0, %r212, %p15;
	add.s32 	%r218, %r213, %r229;
	mov.b32 	%r219, 8;
	// begin inline asm
	shfl.sync.down.b32 %r217, %r218, %r219, %r225, %r226;
	// end inline asm
	setp.gt.s32 	%p16, %r201, 23;
	selp.b32 	%r230, 0, %r217, %p16;
	add.s32 	%r223, %r218, %r230;
	mov.b32 	%r224, 16;
	// begin inline asm
	shfl.sync.down.b32 %r222, %r223, %r224, %r225, %r226;
	// end inline asm
	setp.gt.s32 	%p17, %r201, 15;
	selp.b32 	%r231, 0, %r222, %p17;
	add.s32 	%r686, %r223, %r231;
	setp.ne.s32 	%p18, %r201, 0;
	@%p18 bra 	$L__BB3_70;
	shr.u32 	%r232, %r85, 3;
	and.b32  	%r233, %r232, 124;
	mov.u32 	%r234, _ZZN3cub18CUB_300001_SM_10006detail6reduce28DeviceReduceSingleTileKernelINS2_10policy_hubIijN4cuda3std3__44plusIiEEE10Policy1000EPiSC_iS9_iiNS7_10__identityEEEvT0_T1_T2_T3_T4_T6_E12temp_storage;
	add.s32 	%r235, %r234, %r233;
	st.shared.u32 	[%r235+8], %r686;
$L__BB3_70:
	bar.sync 	0;
	setp.ne.s32 	%p19, %r85, 0;
	@%p19 bra 	$L__BB3_72;
	ld.shared.u32 	%r236, [_ZZN3cub18CUB_300001_SM_10006detail6reduce28DeviceReduceSingleTileKernelINS2_10policy_hubIijN4cuda3std3__44plusIiEEE10Policy1000EPiSC_iS9_iiNS7_10__identityEEEvT0_T1_T2_T3_T4_T6_E12temp_storage+12];
	add.s32 	%r237, %r236, %r686;
	ld.shared.u32 	%r238, [_ZZN3cub18CUB_300001_SM_10006detail6reduce28DeviceReduceSingleTileKernelINS2_10policy_hubIijN4cuda3std3__44plusIiEEE10Policy1000EPiSC_iS9_iiNS7_10__identityEEEvT0_T1_T2_T3_T4_T6_E12temp_storage+16];
	add.s32 	%r239, %r237, %r238;
	ld.shared.u32 	%r240, [_ZZN3cub18CUB_300001_SM_10006detail6reduce28DeviceReduceSingleTileKernelINS2_10policy_hubIijN4cuda3std3__44plusIiEEE10Policy1000EPiSC_iS9_iiNS7_10__identityEEEvT0_T1_T2_T3_T4_T6_E12temp_storage+20];
	add.s32 	%r241, %r239, %r240;
	ld.shared.u32 	%r242, [_ZZN3cub18CUB_300001_SM_10006detail6reduce28DeviceReduceSingleTileKernelINS2_10policy_hubIijN4cuda3std3__44plusIiEEE10Policy1000EPiSC_iS9_iiNS7_10__identityEEEvT0_T1_T2_T3_T4_T6_E12temp_storage+24];
	add.s32 	%r243, %r241, %r242;
	ld.shared.u32 	%r244, [_ZZN3cub18CUB_300001_SM_10006detail6reduce28DeviceReduceSingleTileKernelINS2_10policy_hubIijN4cuda3std3__44plusIiEEE10Policy1000EPiSC_iS9_iiNS7_10__identityEEEvT0_T1_T2_T3_T4_T6_E12temp_storage+28];
	add.s32 	%r245, %r243, %r244;
	ld.shared.u32 	%r246, [_ZZN3cub18CUB_300001_SM_10006detail6reduce28DeviceReduceSingleTileKernelINS2_10policy_hubIijN4cuda3std3__44plusIiEEE10Policy1000EPiSC_iS9_iiNS7_10__identityEEEvT0_T1_T2_T3_T4_T6_E12temp_storage+32];
	add.s32 	%r247, %r245, %r246;
	ld.shared.u32 	%r248, [_ZZN3cub18CUB_300001_SM_10006detail6reduce28DeviceReduceSingleTileKernelINS2_10policy_hubIijN4cuda3std3__44plusIiEEE10Policy1000EPiSC_iS9_iiNS7_10__identityEEEvT0_T1_T2_T3_T4_T6_E12temp_storage+36];
	add.s32 	%r686, %r247, %r248;
$L__BB3_72:
	mov.u32 	%r631, %tid.x;
	setp.ne.s32 	%p95, %r631, 0;
	@%p95 bra 	$L__BB3_74;
	add.s32 	%r632, %r686, %r121;
	st.global.u32 	[%rd1], %r632;
$L__BB3_74:
	ret;

}
	// .globl	_ZN3cub18CUB_300001_SM_10006detail6reduce28DeviceReduceSingleTileKernelINS2_10policy_hubIiyN4cuda3std3__44plusIiEEE10Policy1000EN6thrust24THRUST_300001_SM_1000_NS6detail15normal_iteratorINSD_10device_ptrIiEEEEPiyS9_iiNS7_10__identityEEEvT0_T1_T2_T3_T4_T6_
.visible .entry _ZN3cub18CUB_300001_SM_10006detail6reduce28DeviceReduceSingleTileKernelINS2_10policy_hubIiyN4cuda3std3__44plusIiEEE10Policy1000EN6thrust24THRUST_300001_SM_1000_NS6detail15normal_iteratorINSD_10device_ptrIiEEEEPiyS9_iiNS7_10__identityEEEvT0_T1_T2_T3_T4_T6_(
	.param .align 8 .b8 _ZN3cub18CUB_300001_SM_10006detail6reduce28DeviceReduceSingleTileKernelINS2_10policy_hubIiyN4cuda3std3__44plusIiEEE10Policy1000EN6thrust24THRUST_300001_SM_1000_NS6detail15normal_iteratorINSD_10device_ptrIiEEEEPiyS9_iiNS7_10__identityEEEvT0_T1_T2_T3_T4_T6__param_0[8],
	.param .u64 .ptr .align 1 _ZN3cub18CUB_300001_SM_10006detail6reduce28DeviceReduceSingleTileKernelINS2_10policy_hubIiyN4cuda3std3__44plusIiEEE10Policy1000EN6thrust24THRUST_300001_SM_1000_NS6detail15normal_iteratorINSD_10device_ptrIiEEEEPiyS9_iiNS7_10__identityEEEvT0_T1_T2_T3_T4_T6__param_1,
	.param .u64 _ZN3cub18CUB_300001_SM_10006detail6reduce28DeviceReduceSingleTileKernelINS2_10policy_hubIiyN4cuda3std3__44plusIiEEE10Policy1000EN6thrust24THRUST_300001_SM_1000_NS6detail15normal_iteratorINSD_10device_ptrIiEEEEPiyS9_iiNS7_10__identityEEEvT0_T1_T2_T3_T4_T6__param_2,
	.param .align 1 .b8 _ZN3cub18CUB_300001_SM_10006detail6reduce28DeviceReduceSingleTileKernelINS2_10policy_hubIiyN4cuda3std3__44plusIiEEE10Policy1000EN6thrust24THRUST_300001_SM_1000_NS6detail15normal_iteratorINSD_10device_ptrIiEEEEPiyS9_iiNS7_10__identityEEEvT0_T1_T2_T3_T4_T6__param_3[1],
	.param .u32 _ZN3cub18CUB_300001_SM_10006detail6reduce28DeviceReduceSingleTileKernelINS2_10policy_hubIiyN4cuda3std3__44plusIiEEE10Policy1000EN6thrust24THRUST_300001_SM_1000_NS6detail15normal_iteratorINSD_10device_ptrIiEEEEPiyS9_iiNS7_10__identityEEEvT0_T1_T2_T3_T4_T6__param_4,
	.param .align 1 .b8 _ZN3cub18CUB_300001_SM_10006detail6reduce28DeviceReduceSingleTileKernelINS2_10policy_hubIiyN4cuda3std3__44plusIiEEE10Policy1000EN6thrust24THRUST_300001_SM_1000_NS6detail15normal_iteratorINSD_10device_ptrIiEEEEPiyS9_iiNS7_10__identityEEEvT0_T1_T2_T3_T4_T6__param_5[1]
)
.maxntid 256
.minnctapersm 1
{
	.reg .pred 	%p<59>;
	.reg .b32 	%r<471>;
	.reg .b64 	%rd<56>;
	// demoted variable
	.shared .align 4 .b8 _ZZN3cub18CUB_300001_SM_10006detail6reduce28DeviceReduceSingleTileKernelINS2_10policy_hubIiyN4cuda3std3__44plusIiEEE10Policy1000EN6thrust24THRUST_300001_SM_1000_NS6detail15normal_iteratorINSD_10device_ptrIiEEEEPiyS9_iiNS7_10__identityEEEvT0_T1_T2_T3_T4_T6_E12temp_storage[44];
	ld.param.u64 	%rd18, [_ZN3cub18CUB_300001_SM_10006detail6reduce28DeviceReduceSingleTileKernelINS2_10policy_hubIiyN4cuda3std3__44plusIiEEE10Policy1000EN6thrust24THRUST_300001_SM_1000_NS6detail15normal_iteratorINSD_10device_ptrIiEEEEPiyS9_iiNS7_10__identityEEEvT0_T1_T2_T3_T4_T6__param_0];
	ld.param.u64 	%rd20, [_ZN3cub18CUB_300001_SM_10006detail6reduce28DeviceReduceSingleTileKernelINS2_10policy_hubIiyN4cuda3std3__44plusIiEEE10Policy1000EN6thrust24THRUST_300001_SM_1000_NS6detail15normal_iteratorINSD_10device_ptrIiEEEEPiyS9_iiNS7_10__identityEEEvT0_T1_T2_T3_T4_T6__param_1];
	ld.param.u64 	%rd19, [_ZN3cub18CUB_300001_SM_10006detail6reduce28DeviceReduceSingleTileKernelINS2_10policy_hubIiyN4cuda3std3__44plusIiEEE10Policy1000EN6thrust24THRUST_300001_SM_1000_NS6detail15normal_iteratorINSD_10device_ptrIiEEEEPiyS9_iiNS7_10__identityEEEvT0_T1_T2_T3_T4_T6__param_2];
	ld.param.u32 	%r81, [_ZN3cub18CUB_300001_SM_10006detail6reduce28DeviceReduceSingleTileKernelINS2_10policy_hubIiyN4cuda3std3__44plusIiEEE10Policy1000EN6thrust24THRUST_300001_SM_1000_NS6detail15normal_iteratorINSD_10device_ptrIiEEEEPiyS9_iiNS7_10__identityEEEvT0_T1_T2_T3_T4_T6__param_4];
	cvta.to.global.u64 	%rd1, %rd20;
	setp.ne.s64 	%p1, %rd19, 0;
	@%p1 bra 	$L__BB4_3;
	mov.u32 	%r434, %tid.x;
	setp.ne.s32 	%p58, %r434, 0;
	@%p58 bra 	$L__BB4_51;
	st.global.u32 	[%rd1], %r81;
	bra.uni 	$L__BB4_51;
$L__BB4_3:
	cvta.to.global.u64 	%rd2, %rd18;
	setp.gt.u64 	%p2, %rd19, 4095;
	@%p2 bra 	$L__BB4_28;
	cvt.u32.u64 	%r1, %rd19;
	mov.u32 	%r2, %tid.x;
	setp.ge.u32 	%p24, %r2, %r1;
	mov.b32 	%r452, 0;
	mov.u32 	%r441, %r2;
	@%p24 bra 	$L__BB4_6;
	mul.wide.u32 	%rd41, %r2, 4;
	add.s64 	%rd42, %rd2, %rd41;
	ld.global.u32 	%r452, [%rd42];
	add.s32 	%r441, %r2, 256;
$L__BB4_6:
	setp.ge.u32 	%p25, %r441, %r1;
	@%p25 bra 	$L__BB4_19;
	not.b32 	%r261, %r441;
	add.s32 	%r262, %r261, %r1;
	shr.u32 	%r263, %r262, 8;
	add.s32 	%r7, %r263, 1;
	and.b32  	%r8, %r7, 15;
	setp.lt.u32 	%p26, %r262, 3840;
	@%p26 bra 	$L__BB4_10;
	and.b32  	%r264, %r7, 33554416;
	neg.s32 	%r437, %r264;
	mul.wide.u32 	%rd43, %r441, 4;
	add.s64 	%rd44, %rd43, %rd2;
	add.s64 	%rd51, %rd44, 8192;
$L__BB4_9:
	.pragma "nounroll";
	ld.global.u32 	%r265, [%rd51+-8192];
	add.s32 	%r266, %r265, %r452;
	ld.global.u32 	%r267, [%rd51+-7168];
	add.s32 	%r268, %r267, %r266;
	ld.global.u32 	%r269, [%rd51+-6144];
	add.s32 	%r270, %r269, %r268;
	ld.global.u32 	%r271, [%rd51+-5120];
	add.s32 	%r272, %r271, %r270;
	ld.global.u32 	%r273, [%rd51+-4096];
	add.s32 	%r274, %r273, %r272;
	ld.global.u32 	%r275, [%rd51+-3072];
	add.s32 	%r276, %r275, %r274;
	ld.global.u32 	%r277, [%rd51+-2048];
	add.s32 	%r278, %r277, %r276;
	ld.global.u32 	%r279, [%rd51+-1024];
	add.s32 	%r280, %r279, %r278;
	ld.global.u32 	%r281, [%rd51];
	add.s32 	%r282, %r281, %r280;
	ld.global.u32 	%r283, [%rd51+1024];
	add.s32 	%r284, %r283, %r282;
	ld.global.u32 	%r285, [%rd51+2048];
	add.s32 	%r286, %r285, %r284;
	ld.global.u32 	%r287, [%rd51+3072];
	add.s32 	%r288, %r287, %r286;
	ld.global.u32 	%r289, [%rd51+4096];
	add.s32 	%r290, %r289, %r288;
	ld.global.u32 	%r291, [%rd51+5120];
	add.s32 	%r292, %r291, %r290;
	ld.global.u32 	%r293, [%rd51+6144];
	add.s32 	%r294, %r293, %r292;
	ld.global.u32 	%r295, [%rd51+7168];
	add.s32 	%r452, %r295, %r294;
	add.s32 	%r441, %r441, 4096;
	add.s32 	%r437, %r437, 16;
	add.s64 	%rd51, %rd51, 16384;
	setp.ne.s32 	%p27, %r437, 0;
	@%p27 bra 	$L__BB4_9;
$L__BB4_10:
	setp.eq.s32 	%p28, %r8, 0;
	@%p28 bra 	$L__BB4_19;
	and.b32  	%r19, %r7, 7;
	setp.lt.u32 	%p29, %r8, 8;
	@%p29 bra 	$L__BB4_13;
	mul.wide.s32 	%rd45, %r441, 4;
	add.s64 	%rd46, %rd2, %rd45;
	ld.global.u32 	%r297, [%rd46];
	add.s32 	%r298, %r297, %r452;
	ld.global.u32 	%r299, [%rd46+1024];
	add.s32 	%r300, %r299, %r298;
	ld.global.u32 	%r301, [%rd46+2048];
	add.s32 	%r302, %r301, %r300;
	ld.global.u32 	%r303, [%rd46+3072];
	add.s32 	%r304, %r303, %r302;
	ld.global.u32 	%r305, [%rd46+4096];
	add.s32 	%r306, %r305, %r304;
	ld.global.u32 	%r307, [%rd46+5120];
	add.s32 	%r308, %r307, %r306;
	ld.global.u32 	%r309, [%rd46+6144];
	add.s32 	%r310, %r309, %r308;
	ld.global.u32 	%r311, [%rd46+7168];
	add.s32 	%r452, %r311, %r310;
	add.s32 	%r441, %r441, 2048;
$L__BB4_13:
	setp.eq.s32 	%p30, %r19, 0;
	@%p30 bra 	$L__BB4_19;
	and.b32  	%r25, %r7, 3;
	setp.lt.u32 	%p31, %r19, 4;
	@%p31 bra 	$L__BB4_16;
	mul.wide.s32 	%rd47, %r441, 4;
	add.s64 	%rd48, %rd2, %rd47;
	ld.global.u32 	%r313, [%rd48];
	add.s32 	%r314, %r313, %r452;
	ld.global.u32 	%r315, [%rd48+1024];
	add.s32 	%r316, %r315, %r314;
	ld.global.u32 	%r317, [%rd48+2048];
	add.s32 	%r318, %r317, %r316;
	ld.global.u32 	%r319, [%rd48+3072];
	add.s32 	%r452, %r319, %r318;
	add.s32 	%r441, %r441, 1024;
$L__BB4_16:
	setp.eq.s32 	%p32, %r25, 0;
	@%p32 bra 	$L__BB4_19;
	neg.s32 	%r449, %r25;
$L__BB4_18:
	.pragma "nounroll";
	mul.wide.s32 	%rd49, %r441, 4;
	add.s64 	%rd50, %rd2, %rd49;
	ld.global.u32 	%r320, [%rd50];
	add.s32 	%r452, %r320, %r452;
	add.s32 	%r441, %r441, 256;
	add.s32 	%r449, %r449, 1;
	setp.ne.s32 	%p33, %r449, 0;
	@%p33 bra 	$L__BB4_18;
$L__BB4_19:
	setp.lt.u64 	%p34, %rd19, 256;
	@%p34 bra 	$L__BB4_24;
	// begin inline asm
	mov.u32 %r384, %laneid;
	// end inline asm
	mov.b32 	%r387, 1;
	mov.b32 	%r408, 31;
	mov.b32 	%r409, -1;
	// begin inline asm
	shfl.sync.down.b32 %r385, %r452, %r387, %r408, %r409;
	// end inline asm
	setp.gt.s32 	%p50, %r384, 30;
	selp.b32 	%r410, 0, %r385, %p50;
	add.s32 	%r391, %r410, %r452;
	mov.b32 	%r392, 2;
	// begin inline asm
	shfl.sync.down.b32 %r390, %r391, %r392, %r408, %r409;
	// end inline asm
	setp.gt.s32 	%p51, %r384, 29;
	selp.b32 	%r411, 0, %r390, %p51;
	add.s32 	%r396, %r391, %r411;
	mov.b32 	%r397, 4;
	// begin inline asm
	shfl.sync.down.b32 %r395, %r396, %r397, %r408, %r409;
	// end inline asm
	setp.gt.s32 	%p52, %r384, 27;
	selp.b32 	%r412, 0, %r395, %p52;
	add.s32 	%r401, %r396, %r412;
	mov.b32 	%r402, 8;
	// begin inline asm
	shfl.sync.down.b32 %r400, %r401, %r402, %r408, %r409;
	// end inline asm
	setp.gt.s32 	%p53, %r384, 23;
	selp.b32 	%r413, 0, %r400, %p53;
	add.s32 	%r406, %r401, %r413;
	mov.b32 	%r407, 16;
	// begin inline asm
	shfl.sync.down.b32 %r405, %r406, %r407, %r408, %r409;
	// end inline asm
	setp.gt.s32 	%p54, %r384, 15;
	selp.b32 	%r414, 0, %r405, %p54;
	add.s32 	%r470, %r406, %r414;
	setp.ne.s32 	%p55, %r384, 0;
	@%p55 bra 	$L__BB4_22;
	shr.u32 	%r415, %r2, 3;
	and.b32  	%r416, %r415, 124;
	mov.u32 	%r417, _ZZN3cub18CUB_300001_SM_10006detail6reduce28DeviceReduceSingleTileKernelINS2_10policy_hubIiyN4cuda3std3__44plusIiEEE10Policy1000EN6thrust24THRUST_300001_SM_1000_NS6detail15normal_iteratorINSD_10device_ptrIiEEEEPiyS9_iiNS7_10__identityEEEvT0_T1_T2_T3_T4_T6_E12temp_storage;
	add.s32 	%r418, %r417, %r416;
	st.shared.u32 	[%r418+8], %r470;
$L__BB4_22:
	bar.sync 	0;
	setp.ne.s32 	%p56, %r2, 0;
	@%p56 bra 	$L__BB4_49;
	ld.shared.u32 	%r419, [_ZZN3cub18CUB_300001_SM_10006detail6reduce28DeviceReduceSingleTileKernelINS2_10policy_hubIiyN4cuda3std3__44plusIiEEE10Policy1000EN6thrust24THRUST_300001_SM_1000_NS6detail15normal_iteratorINSD_10device_ptrIiEEEEPiyS9_iiNS7_10__identityEEEvT0_T1_T2_T3_T4_T6_E12temp_storage+12];
	add.s32 	%r420, %r419, %r470;
	ld.shared.u32 	%r421, [_ZZN3cub18CUB_300001_SM_10006detail6reduce28DeviceReduceSingleTileKernelINS2_10policy_hubIiyN4cuda3std3__44plusIiEEE10Policy1000EN6thrust24THRUST_300001_SM_1000_NS6detail15normal_iteratorINSD_10device_ptrIiEEEEPiyS9_iiNS7_10__identityEEEvT0_T1_T2_T3_T4_T6_E12temp_storage+16];
	add.s32 	%r422, %r420, %r421;
	ld.shared.u32 	%r423, [_ZZN3cub18CUB_300001_SM_10006detail6reduce28DeviceReduceSingleTileKernelINS2_10policy_hubIiyN4cuda3std3__44plusIiEEE10Policy1000EN6thrust24THRUST_300001_SM_1000_NS6detail15normal_iteratorINSD_10device_ptrIiEEEEPiyS9_iiNS7_10__identityEEEvT0_T1_T2_T3_T4_T6_E12temp_storage+20];
	add.s32 	%r424, %r422, %r423;
	ld.shared.u32 	%r425, [_ZZN3cub18CUB_300001_SM_10006detail6reduce28DeviceReduceSingleTileKernelINS2_10policy_hubIiyN4cuda3std3__44plusIiEEE10Policy1000EN6thrust24THRUST_300001_SM_1000_NS6detail15normal_iteratorINSD_10device_ptrIiEEEEPiyS9_iiNS7_10__identityEEEvT0_T1_T2_T3_T4_T6_E12temp_storage+24];
	add.s32 	%r426, %r424, %r425;
	ld.shared.u32 	%r427, [_ZZN3cub18CUB_300001_SM_10006detail6reduce28DeviceReduceSingleTileKernelINS2_10policy_hubIiyN4cuda3std3__44plusIiEEE10Policy1000EN6thrust24THRUST_300001_SM_1000_NS6detail15normal_iteratorINSD_10device_ptrIiEEEEPiyS9_iiNS7_10__identityEEEvT0_T1_T2_T3_T4_T6_E12temp_storage+28];
	add.s32 	%r428, %r426, %r427;
	ld.shared.u32 	%r429, [_ZZN3cub18CUB_300001_SM_10006detail6reduce28DeviceReduceSingleTileKernelINS2_10policy_hubIiyN4cuda3std3__44plusIiEEE10Policy1000EN6thrust24THRUST_300001_SM_1000_NS6detail15normal_iteratorINSD_10device_ptrIiEEEEPiyS9_iiNS7_10__identityEEEvT0_T1_T2_T3_T4_T6_E12temp_storage+32];
	add.s32 	%r430, %r428, %r429;
	ld.shared.u32 	%r431, [_ZZN3cub18CUB_300001_SM_10006detail6reduce28DeviceReduceSingleTileKernelINS2_10policy_hubIiyN4cuda3std3__44plusIiEEE10Policy1000EN6thrust24THRUST_300001_SM_1000_NS6detail15normal_iteratorINSD_10device_ptrIiEEEEPiyS9_iiNS7_10__identityEEEvT0_T1_T2_T3_T4_T6_E12temp_storage+36];
	add.s32 	%r470, %r430, %r431;
	bra.uni 	$L__BB4_49;
$L__BB4_24:
	// begin inline asm
	mov.u32 %r321, %laneid;
	// end inline asm
	and.b32  	%r347, %r2, 992;
	add.s32 	%r348, %r347, 32;
	setp.gt.u32 	%p35, %r348, %r1;
	not.b32 	%r349, %r347;
	add.s32 	%r350, %r1, %r349;
	selp.b32 	%r345, %r350, 31, %p35;
	mov.b32 	%r324, 1;
	mov.b32 	%r346, -1;
	// begin inline asm
	shfl.sync.down.b32 %r322, %r452, %r324, %r345, %r346;
	// end inline asm
	setp.lt.s32 	%p36, %r321, %r345;
	selp.b32 	%r351, %r322, 0, %p36;
	add.s32 	%r328, %r351, %r452;
	mov.b32 	%r329, 2;
	// begin inline asm
	shfl.sync.down.b32 %r327, %r328, %r329, %r345, %r346;
	// end inline asm
	add.s32 	%r352, %r321, 2;
	setp.gt.s32 	%p37, %r352, %r345;
	selp.b32 	%r353, 0, %r327, %p37;
	add.s32 	%r333, %r328, %r353;
	mov.b32 	%r334, 4;
	// begin inline asm
	shfl.sync.down.b32 %r332, %r333, %r334, %r345, %r346;
	// end inline asm
	add.s32 	%r354, %r321, 4;
	setp.gt.s32 	%p38, %r354, %r345;
	selp.b32 	%r355, 0, %r332, %p38;
	add.s32 	%r338, %r333, %r355;
	mov.b32 	%r339, 8;
	// begin inline asm
	shfl.sync.down.b32 %r337, %r338, %r339, %r345, %r346;
	// end inline asm
	add.s32 	%r356, %r321, 8;
	setp.gt.s32 	%p39, %r356, %r345;
	selp.b32 	%r357, 0, %r337, %p39;
	add.s32 	%r343, %r338, %r357;
	mov.b32 	%r344, 16;
	// begin inline asm
	shfl.sync.down.b32 %r342, %r343, %r344, %r345, %r346;
	// end inline asm
	add.s32 	%r358, %r321, 16;
	setp.gt.s32 	%p40, %r358, %r345;
	selp.b32 	%r359, 0, %r342, %p40;
	add.s32 	%r470, %r343, %r359;
	setp.ne.s32 	%p41, %r321, 0;
	@%p41 bra 	$L__BB4_26;
	shr.u32 	%r360, %r2, 3;
	and.b32  	%r361, %r360, 124;
	mov.u32 	%r362, _ZZN3cub18CUB_300001_SM_10006detail6reduce28DeviceReduceSingleTileKernelINS2_10policy_hubIiyN4cuda3std3__44plusIiEEE10Policy1000EN6thrust24THRUST_300001_SM_1000_NS6detail15normal_iteratorINSD_10device_ptrIiEEEEPiyS9_iiNS7_10__identityEEEvT0_T1_T2_T3_T4_T6_E12temp_storage;
	add.s32 	%r363, %r362, %r361;
	st.shared.u32 	[%r363+8], %r470;
$L__BB4_26:
	bar.sync 	0;
	setp.ne.s32 	%p42, %r2, 0;
	@%p42 bra 	$L__BB4_49;
	setp.gt.u64 	%p43, %rd19, 32;
	ld.shared.u32 	%r364, [_ZZN3cub18CUB_300001_SM_10006detail6reduce28DeviceReduceSingleTileKernelINS2_10policy_hubIiyN4cuda3std3__44plusIiEEE10Policy1000EN6thrust24THRUST_300001_SM_1000_NS6detail15normal_iteratorINSD_10device_ptrIiEEEEPiyS9_iiNS7_10__identityEEEvT0_T1_T2_T3_T4_T6_E12temp_storage+12];
	selp.b32 	%r365, %r364, 0, %p43;
	add.s32 	%r366, %r365, %r470;
	setp.gt.u64 	%p44, %rd19, 64;
	ld.shared.u32 	%r367, [_ZZN3cub18CUB_300001_SM_10006detail6reduce28DeviceReduceSingleTileKernelINS2_10policy_hubIiyN4cuda3std3__44plusIiEEE10Policy1000EN6thrust24THRUST_300001_SM_1000_NS6detail15normal_iteratorINSD_10device_ptrIiEEEEPiyS9_iiNS7_10__identityEEEvT0_T1_T2_T3_T4_T6_E12temp_storage+16];
	selp.b32 	%r368, %r367, 0, %p44;
	add.s32 	%r369, %r366, %r368;
	setp.gt.u64 	%p45, %rd19, 96;
	ld.shared.u32 	%r370, [_ZZN3cub18CUB_300001_SM_10006detail6reduce28DeviceReduceSingleTileKernelINS2_10policy_hubIiyN4cuda3std3__44plusIiEEE10Policy1000EN6thrust24THRUST_300001_SM_1000_NS6detail15normal_iteratorINSD_10device_ptrIiEEEEPiyS9_iiNS7_10__identityEEEvT0_T1_T2_T3_T4_T6_E12temp_storage+20];
	selp.b32 	%r371, %r370, 0, %p45;
	add.s32 	%r372, %r369, %r371;
	setp.gt.u64 	%p46, %rd19, 128;
	ld.shared.u32 	%r373, [_ZZN3cub18CUB_300001_SM_10006detail6reduce28DeviceReduceSingleTileKernelINS2_10policy_hubIiyN4cuda3std3__44plusIiEEE10Policy1000EN6thrust24THRUST_300001_SM_1000_NS6detail15normal_iteratorINSD_10device_ptrIiEEEEPiyS9_iiNS7_10__identityEEEvT0_T1_T2_T3_T4_T6_E12temp_storage+24];
	selp.b32 	%r374, %r373, 0, %p46;
	add.s32 	%r375, %r372, %r374;
	setp.gt.u64 	%p47, %rd19, 160;
	ld.shared.u32 	%r376, [_ZZN3cub18CUB_300001_SM_10006detail6reduce28DeviceReduceSingleTileKernelINS2_10policy_hubIiyN4cuda3std3__44plusIiEEE10Policy1000EN6thrust24THRUST_300001_SM_1000_NS6detail15normal_iteratorINSD_10device_ptrIiEEEEPiyS9_iiNS7_10__identityEEEvT0_T1_T2_T3_T4_T6_E12temp_storage+28];
	selp.b32 	%r377, %r376, 0, %p47;
	add.s32 	%r378, %r375, %r377;
	setp.gt.u64 	%p48, %rd19, 192;
	ld.shared.u32 	%r379, [_ZZN3cub18CUB_300001_SM_10006detail6reduce28DeviceReduceSingleTileKernelINS2_10policy_hubIiyN4cuda3std3__44plusIiEEE10Policy1000EN6thrust24THRUST_300001_SM_1000_NS6detail15normal_iteratorINSD_10device_ptrIiEEEEPiyS9_iiNS7_10__identityEEEvT0_T1_T2_T3_T4_T6_E12temp_storage+32];
	selp.b32 	%r380, %r379, 0, %p48;
	add.s32 	%r381, %r378, %r380;
	setp.gt.u64 	%p49, %rd19, 224;
	ld.shared.u32 	%r382, [_ZZN3cub18CUB_300001_SM_10006detail6reduce28DeviceReduceSingleTileKernelINS2_10policy_hubIiyN4cuda3std3__44plusIiEEE10Policy1000EN6thrust24THRUST_300001_SM_1000_NS6detail15normal_iteratorINSD_10device_ptrIiEEEEPiyS9_iiNS7_10__identityEEEvT0_T1_T2_T3_T4_T6_E12temp_storage+36];
	selp.b32 	%r383, %r382, 0, %p49;
	add.s32 	%r470, %r381, %r383;
	bra.uni 	$L__BB4_49;
$L__BB4_28:
	mov.u32 	%r43, %tid.x;
	cvt.u64.u32 	%rd6, %r43;
	mul.wide.u32 	%rd22, %r43, 4;
	add.s64 	%rd7, %rd2, %rd22;
	ld.global.u32 	%r82, [%rd7];
	ld.global.u32 	%r83, [%rd7+1024];
	ld.global.u32 	%r84, [%rd7+2048];
	ld.global.u32 	%r85, [%rd7+3072];
	ld.global.u32 	%r86, [%rd7+4096];
	ld.global.u32 	%r87, [%rd7+5120];
	ld.global.u32 	%r88, [%rd7+6144];
	ld.global.u32 	%r89, [%rd7+7168];
	ld.global.u32 	%r90, [%rd7+8192];
	ld.global.u32 	%r91, [%rd7+9216];
	ld.global.u32 	%r92, [%rd7+10240];
	ld.global.u32 	%r93, [%rd7+11264];
	ld.global.u32 	%r94, [%rd7+12288];
	ld.global.u32 	%r95, [%rd7+13312];
	ld.global.u32 	%r96, [%rd7+14336];
	ld.global.u32 	%r97, [%rd7+15360];
	add.s32 	%r98, %r83, %r82;
	add.s32 	%r99, %r84, %r98;
	add.s32 	%r100, %r85, %r99;
	add.s32 	%r101, %r86, %r100;
	add.s32 	%r102, %r87, %r101;
	add.s32 	%r103, %r88, %r102;
	add.s32 	%r104, %r89, %r103;
	add.s32 	%r105, %r90, %r104;
	add.s32 	%r106, %r91, %r105;
	add.s32 	%r107, %r92, %r106;
	add.s32 	%r108, %r93, %r107;
	add.s32 	%r109, %r94, %r108;
	add.s32 	%r110, %r95, %r109;
	add.s32 	%r111, %r96, %r110;
	add.s32 	%r469, %r97, %r111;
	add.s64 	%rd8, %rd19, -4096;
	setp.lt.u64 	%p3, %rd8, 4096;
	mov.b64 	%rd53, 4096;
	@%p3 bra 	$L__BB4_32;
	mov.b64 	%rd53, 4096;
$L__BB4_30:
	shl.b64 	%rd24, %rd53, 2;
	add.s64 	%rd25, %rd7, %rd24;
	ld.global.u32 	%r112, [%rd25];
	ld.global.u32 	%r113, [%rd25+1024];
	ld.global.u32 	%r114, [%rd25+2048];
	ld.global.u32 	%r115, [%rd25+3072];
	ld.global.u32 	%r116, [%rd25+4096];
	ld.global.u32 	%r117, [%rd25+5120];
	ld.global.u32 	%r118, [%rd25+6144];
	ld.global.u32 	%r119, [%rd25+7168];
	ld.global.u32 	%r120, [%rd25+8192];
	ld.global.u32 	%r121, [%rd25+9216];
	ld.global.u32 	%r122, [%rd25+10240];
	ld.global.u32 	%r123, [%rd25+11264];
	ld.global.u32 	%r124, [%rd25+12288];
	ld.global.u32 	%r125, [%rd25+13312];
	ld.global.u32 	%r126, [%rd25+14336];
	ld.global.u32 	%r127, [%rd25+15360];
	add.s32 	%r128, %r112, %r469;
	add.s32 	%r129, %r113, %r128;
	add.s32 	%r130, %r114, %r129;
	add.s32 	%r131, %r115, %r130;
	add.s32 	%r132, %r116, %r131;
	add.s32 	%r133, %r117, %r132;
	add.s32 	%r134, %r118, %r133;
	add.s32 	%r135, %r119, %r134;
	add.s32 	%r136, %r120, %r135;
	add.s32 	%r137, %r121, %r136;
	add.s32 	%r138, %r122, %r137;
	add.s32 	%r139, %r123, %r138;
	add.s32 	%r140, %r124, %r139;
	add.s32 	%r141, %r125, %r140;
	add.s32 	%r142, %r126, %r141;
	add.s32 	%r469, %r127, %r142;
	sub.s64 	%rd26, %rd19, %rd53;
	setp.lt.u64 	%p4, %rd26, 4096;
	@%p4 bra 	$L__BB4_45;
	add.s64 	%rd53, %rd53, 4096;
	setp.le.u64 	%p5, %rd53, %rd8;
	@%p5 bra 	$L__BB4_30;
$L__BB4_32:
	setp.le.u64 	%p6, %rd19, %rd53;
	cvt.u32.u64 	%r143, %rd53;
	cvt.u32.u64 	%r144, %rd19;
	sub.s32 	%r145, %r144, %r143;
	setp.ge.s32 	%p7, %r43, %r145;
	or.pred  	%p8, %p6, %p7;
	@%p8 bra 	$L__BB4_45;
	not.b32 	%r149, %r43;
	add.s32 	%r150, %r149, %r144;
	sub.s32 	%r152, %r150, %r143;
	shr.u32 	%r153, %r152, 8;
	add.s32 	%r48, %r153, 1;
	and.b32  	%r49, %r48, 15;
	setp.lt.u32 	%p9, %r152, 3840;
	mov.u32 	%r459, %r43;
	@%p9 bra 	$L__BB4_36;
	and.b32  	%r154, %r48, 33554416;
	neg.s32 	%r455, %r154;
	add.s64 	%rd27, %rd53, %rd6;
	shl.b64 	%rd28, %rd27, 2;
	add.s64 	%rd29, %rd28, %rd2;
	add.s64 	%rd54, %rd29, 8192;
	mov.u32 	%r459, %r43;
$L__BB4_35:
	.pragma "nounroll";
	ld.global.u32 	%r155, [%rd54+-8192];
	add.s32 	%r156, %r155, %r469;
	ld.global.u32 	%r157, [%rd54+-7168];
	add.s32 	%r158, %r157, %r156;
	ld.global.u32 	%r159, [%rd54+-6144];
	add.s32 	%r160, %r159, %r158;
	ld.global.u32 	%r161, [%rd54+-5120];
	add.s32 	%r162, %r161, %r160;
	ld.global.u32 	%r163, [%rd54+-4096];
	add.s32 	%r164, %r163, %r162;
	ld.global.u32 	%r165, [%rd54+-3072];
	add.s32 	%r166, %r165, %r164;
	ld.global.u32 	%r167, [%rd54+-2048];
	add.s32 	%r168, %r167, %r166;
	ld.global.u32 	%r169, [%rd54+-1024];
	add.s32 	%r170, %r169, %r168;
	ld.global.u32 	%r171, [%rd54];
	add.s32 	%r172, %r171, %r170;
	ld.global.u32 	%r173, [%rd54+1024];
	add.s32 	%r174, %r173, %r172;
	ld.global.u32 	%r175, [%rd54+2048];
	add.s32 	%r176, %r175, %r174;
	ld.global.u32 	%r177, [%rd54+3072];
	add.s32 	%r178, %r177, %r176;
	ld.global.u32 	%r179, [%rd54+4096];
	add.s32 	%r180, %r179, %r178;
	ld.global.u32 	%r181, [%rd54+5120];
	add.s32 	%r182, %r181, %r180;
	ld.global.u32 	%r183, [%rd54+6144];
	add.s32 	%r184, %r183, %r182;
	ld.global.u32 	%r185, [%rd54+7168];
	add.s32 	%r469, %r185, %r184;
	add.s32 	%r459, %r459, 4096;
	add.s32 	%r455, %r455, 16;
	add.s64 	%rd54, %rd54, 16384;
	setp.ne.s32 	%p10, %r455, 0;
	@%p10 bra 	$L__BB4_35;
$L__BB4_36:
	setp.eq.s32 	%p11, %r49, 0;
	@%p11 bra 	$L__BB4_45;
	and.b32  	%r60, %r48, 7;
	setp.lt.u32 	%p12, %r49, 8;
	@%p12 bra 	$L__BB4_39;
	cvt.u64.u32 	%rd30, %r459;
	add.s64 	%rd31, %rd53, %rd30;
	shl.b64 	%rd32, %rd31, 2;
	add.s64 	%rd33, %rd2, %rd32;
	ld.global.u32 	%r187, [%rd33];
	add.s32 	%r188, %r187, %r469;
	ld.global.u32 	%r189, [%rd33+1024];
	add.s32 	%r190, %r189, %r188;
	ld.global.u32 	%r191, [%rd33+2048];
	add.s32 	%r192, %r191, %r190;
	ld.global.u32 	%r193, [%rd33+3072];
	add.s32 	%r194, %r193, %r192;
	ld.global.u32 	%r195, [%rd33+4096];
	add.s32 	%r196, %r195, %r194;
	ld.global.u32 	%r197, [%rd33+5120];
	add.s32 	%r198, %r197, %r196;
	ld.global.u32 	%r199, [%rd33+6144];
	add.s32 	%r200, %r199, %r198;
	ld.global.u32 	%r201, [%rd33+7168];
	add.s32 	%r469, %r201, %r200;
	add.s32 	%r459, %r459, 2048;
$L__BB4_39:
	setp.eq.s32 	%p13, %r60, 0;
	@%p13 bra 	$L__BB4_45;
	and.b32  	%r66, %r48, 3;
	setp.lt.u32 	%p14, %r60, 4;
	@%p14 bra 	$L__BB4_42;
	cvt.u64.u32 	%rd34, %r459;
	add.s64 	%rd35, %rd53, %rd34;
	shl.b64 	%rd36, %rd35, 2;
	add.s64 	%rd37, %rd2, %rd36;
	ld.global.u32 	%r203, [%rd37];
	add.s32 	%r204, %r203, %r469;
	ld.global.u32 	%r205, [%rd37+1024];
	add.s32 	%r206, %r205, %r204;
	ld.global.u32 	%r207, [%rd37+2048];
	add.s32 	%r208, %r207, %r206;
	ld.global.u32 	%r209, [%rd37+3072];
	add.s32 	%r469, %r209, %r208;
	add.s32 	%r459, %r459, 1024;
$L__BB4_42:
	setp.eq.s32 	%p15, %r66, 0;
	@%p15 bra 	$L__BB4_45;
	cvt.u64.u32 	%rd38, %r459;
	add.s64 	%rd39, %rd53, %rd38;
	shl.b64 	%rd40, %rd39, 2;
	add.s64 	%rd55, %rd2, %rd40;
	neg.s32 	%r467, %r66;
$L__BB4_44:
	.pragma "nounroll";
	ld.global.u32 	%r210, [%rd55];
	add.s32 	%r469, %r210, %r469;
	add.s64 	%rd55, %rd55, 1024;
	add.s32 	%r467, %r467, 1;
	setp.ne.s32 	%p16, %r467, 0;
	@%p16 bra 	$L__BB4_44;
$L__BB4_45:
	// begin inline asm
	mov.u32 %r211, %laneid;
	// end inline asm
	mov.b32 	%r214, 1;
	mov.b32 	%r235, 31;
	mov.b32 	%r236, -1;
	// begin inline asm
	shfl.sync.down.b32 %r212, %r469, %r214, %r235, %r236;
	// end inline asm
	setp.gt.s32 	%p17, %r211, 30;
	selp.b32 	%r237, 0, %r212, %p17;
	add.s32 	%r218, %r237, %r469;
	mov.b32 	%r219, 2;
	// begin inline asm
	shfl.sync.down.b32 %r217, %r218, %r219, %r235, %r236;
	// end inline asm
	setp.gt.s32 	%p18, %r211, 29;
	selp.b32 	%r238, 0, %r217, %p18;
	add.s32 	%r223, %r218, %r238;
	mov.b32 	%r224, 4;
	// begin inline asm
	shfl.sync.down.b32 %r222, %r223, %r224, %r235, %r236;
	// end inline asm
	setp.gt.s32 	%p19, %r211, 27;
	selp.b32 	%r239, 0, %r222, %p19;
	add.s32 	%r228, %r223, %r239;
	mov.b32 	%r229, 8;
	// begin inline asm
	shfl.sync.down.b32 %r227, %r228, %r229, %r235, %r236;
	// end inline asm
	setp.gt.s32 	%p20, %r211, 23;
	selp.b32 	%r240, 0, %r227, %p20;
	add.s32 	%r233, %r228, %r240;
	mov.b32 	%r234, 16;
	// begin inline asm
	shfl.sync.down.b32 %r232, %r233, %r234, %r235, %r236;
	// end inline asm
	setp.gt.s32 	%p21, %r211, 15;
	selp.b32 	%r241, 0, %r232, %p21;
	add.s32 	%r470, %r233, %r241;
	setp.ne.s32 	%p22, %r211, 0;
	@%p22 bra 	$L__BB4_47;
	shr.u32 	%r242, %r43, 3;
	and.b32  	%r243, %r242, 124;
	mov.u32 	%r244, _ZZN3cub18CUB_300001_SM_10006detail6reduce28DeviceReduceSingleTileKernelINS2_10policy_hubIiyN4cuda3std3__44plusIiEEE10Policy1000EN6thrust24THRUST_300001_SM_1000_NS6detail15normal_iteratorINSD_10device_ptrIiEEEEPiyS9_iiNS7_10__identityEEEvT0_T1_T2_T3_T4_T6_E12temp_storage;
	add.s32 	%r245, %r244, %r243;
	st.shared.u32 	[%r245+8], %r470;
$L__BB4_47:
	bar.sync 	0;
	setp.ne.s32 	%p23, %r43, 0;
	@%p23 bra 	$L__BB4_49;
	ld.shared.u32 	%r246, [_ZZN3cub18CUB_300001_SM_10006detail6reduce28DeviceReduceSingleTileKernelINS2_10policy_hubIiyN4cuda3std3__44plusIiEEE10Policy1000EN6thrust24THRUST_300001_SM_1000_NS6detail15normal_iteratorINSD_10device_ptrIiEEEEPiyS9_iiNS7_10__identityEEEvT0_T1_T2_T3_T4_T6_E12temp_storage+12];
	add.s32 	%r247, %r246, %r470;
	ld.shared.u32 	%r248, [_ZZN3cub18CUB_300001_SM_10006detail6reduce28DeviceReduceSingleTileKernelINS2_10policy_hubIiyN4cuda3std3__44plusIiEEE10Policy1000EN6thrust24THRUST_300001_SM_1000_NS6detail15normal_iteratorINSD_10device_ptrIiEEEEPiyS9_iiNS7_10__identityEEEvT0_T1_T2_T3_T4_T6_E12temp_storage+16];
	add.s32 	%r249, %r247, %r248;
	ld.shared.u32 	%r250, [_ZZN3cub18CUB_300001_SM_10006detail6reduce28DeviceReduceSingleTileKernelINS2_10policy_hubIiyN4cuda3std3__44plusIiEEE10Policy1000EN6thrust24THRUST_300001_SM_1000_NS6detail15normal_iteratorINSD_10device_ptrIiEEEEPiyS9_iiNS7_10__identityEEEvT0_T1_T2_T3_T4_T6_E12temp_storage+20];
	add.s32 	%r251, %r249, %r250;
	ld.shared.u32 	%r252, [_ZZN3cub18CUB_300001_SM_10006detail6reduce28DeviceReduceSingleTileKernelINS2_10policy_hubIiyN4cuda3std3__44plusIiEEE10Policy1000EN6thrust24THRUST_300001_SM_1000_NS6detail15normal_iteratorINSD_10device_ptrIiEEEEPiyS9_iiNS7_10__identityEEEvT0_T1_T2_T3_T4_T6_E12temp_storage+24];
	add.s32 	%r253, %r251, %r252;
	ld.shared.u32 	%r254, [_ZZN3cub18CUB_300001_SM_10006detail6reduce28DeviceReduceSingleTileKernelINS2_10policy_hubIiyN4cuda3std3__44plusIiEEE10Policy1000EN6thrust24THRUST_300001_SM_1000_NS6detail15normal_iteratorINSD_10device_ptrIiEEEEPiyS9_iiNS7_10__identityEEEvT0_T1_T2_T3_T4_T6_E12temp_storage+28];
	add.s32 	%r255, %r253, %r254;
	ld.shared.u32 	%r256, [_ZZN3cub18CUB_300001_SM_10006detail6reduce28DeviceReduceSingleTileKernelINS2_10policy_hubIiyN4cuda3std3__44plusIiEEE10Policy1000EN6thrust24THRUST_300001_SM_1000_NS6detail15normal_iteratorINSD_10device_ptrIiEEEEPiyS9_iiNS7_10__identityEEEvT0_T1_T2_T3_T4_T6_E12temp_storage+32];
	add.s32 	%r257, %r255, %r256;
	ld.shared.u32 	%r258, [_ZZN3cub18CUB_300001_SM_10006detail6reduce28DeviceReduceSingleTileKernelINS2_10policy_hubIiyN4cuda3std3__44plusIiEEE10Policy1000EN6thrust24THRUST_300001_SM_1000_NS6detail15normal_iteratorINSD_10device_ptrIiEEEEPiyS9_iiNS7_10__identityEEEvT0_T1_T2_T3_T4_T6_E12temp_storage+36];
	add.s32 	%r470, %r257, %r258;
$L__BB4_49:
	mov.u32 	%r432, %tid.x;
	setp.ne.s32 	%p57, %r432, 0;
	@%p57 bra 	$L__BB4_51;
	add.s32 	%r433, %r470, %r81;
	st.global.u32 	[%rd1], %r433;
$L__BB4_51:
	ret;

}
	// .globl	_ZN3cub18CUB_300001_SM_10006detail6reduce18DeviceReduceKernelINS2_10policy_hubIiyN4cuda3std3__44plusIiEEE10Policy1000EN6thrust24THRUST_300001_SM_1000_NS6detail15normal_iteratorINSD_10device_ptrIiEEEEyS9_iNS7_10__identityEEEvT0_PT3_T1_NS0_13GridEvenShareISN_EET2_T4_
.visible .entry _ZN3cub18CUB_300001_SM_10006detail6reduce18DeviceReduceKernelINS2_10policy_hubIiyN4cuda3std3__44plusIiEEE10Policy1000EN6thrust24THRUST_300001_SM_1000_NS6detail15normal_iteratorINSD_10device_ptrIiEEEEyS9_iNS7_10__identityEEEvT0_PT3_T1_NS0_13GridEvenShareISN_EET2_T4_(
	.param .align 8 .b8 _ZN3cub18CUB_300001_SM_10006detail6reduce18DeviceReduceKernelINS2_10policy_hubIiyN4cuda3std3__44plusIiEEE10Policy1000EN6thrust24THRUST_300001_SM_1000_NS6detail15normal_iteratorINSD_10device_ptrIiEEEEyS9_iNS7_10__identityEEEvT0_PT3_T1_NS0_13GridEvenShareISN_EET2_T4__param_0[8],
	.param .u64 .ptr .align 1 _ZN3cub18CUB_300001_SM_10006detail6reduce18DeviceReduceKernelINS2_10policy_hubIiyN4cuda3std3__44plusIiEEE10Policy1000EN6thrust24THRUST_300001_SM_1000_NS6detail15normal_iteratorINSD_10device_ptrIiEEEEyS9_iNS7_10__identityEEEvT0_PT3_T1_NS0_13GridEvenShareISN_EET2_T4__param_1,
	.param .u64 _ZN3cub18CUB_300001_SM_10006detail6reduce18DeviceReduceKernelINS2_10policy_hubIiyN4cuda3std3__44plusIiEEE10Policy1000EN6thrust24THRUST_300001_SM_1000_NS6detail15normal_iteratorINSD_10device_ptrIiEEEEyS9_iNS7_10__identityEEEvT0_PT3_T1_NS0_13GridEvenShareISN_EET2_T4__param_2,
	.param .align 8 .b8 _ZN3cub18CUB_300001_SM_10006detail6reduce18DeviceReduceKernelINS2_10policy_hubIiyN4cuda3std3__44plusIiEEE10Policy1000EN6thrust24THRUST_300001_SM_1000_NS6detail15normal_iteratorINSD_10device_ptrIiEEEEyS9_iNS7_10__identityEEEvT0_PT3_T1_NS0_13GridEvenShareISN_EET2_T4__param_3[72],
	.param .align 1 .b8 _ZN3cub18CUB_300001_SM_10006detail6reduce18DeviceReduceKernelINS2_10policy_hubIiyN4cuda3std3__44plusIiEEE10Policy1000EN6thrust24THRUST_300001_SM_1000_NS6detail15normal_iteratorINSD_10device_ptrIiEEEEyS9_iNS7_10__identityEEEvT0_PT3_T1_NS0_13GridEvenShareISN_EET2_T4__param_4[1],
	.param .align 1 .b8 _ZN3cub18CUB_300001_SM_10006detail6reduce18DeviceReduceKernelINS2_10policy_hubIiyN4cuda3std3__44plusIiEEE10Policy1000EN6thrust24THRUST_300001_SM_1000_NS6detail15normal_iteratorINSD_10device_ptrIiEEEEyS9_iNS7_10__identityEEEvT0_PT3_T1_NS0_13GridEvenShareISN_EET2_T4__param_5[1]
)
.maxntid 256
{
	.reg .pred 	%p<57>;
	.reg .b16 	%rs<4>;
	.reg .b32 	%r<502>;
	.reg .b64 	%rd<78>;
	// demoted variable
	.shared .align 4 .b8 _ZZN3cub18CUB_300001_SM_10006detail6reduce18DeviceReduceKernelINS2_10policy_hubIiyN4cuda3std3__44plusIiEEE10Policy1000EN6thrust24THRUST_300001_SM_1000_NS6detail15normal_iteratorINSD_10device_ptrIiEEEEyS9_iNS7_10__identityEEEvT0_PT3_T1_NS0_13GridEvenShareISN_EET2_T4_E12temp_storage[44];
	ld.param.u64 	%rd1, [_ZN3cub18CUB_300001_SM_10006detail6reduce18DeviceReduceKernelINS2_10policy_hubIiyN4cuda3std3__44plusIiEEE10Policy1000EN6thrust24THRUST_300001_SM_1000_NS6detail15normal_iteratorINSD_10device_ptrIiEEEEyS9_iNS7_10__identityEEEvT0_PT3_T1_NS0_13GridEvenShareISN_EET2_T4__param_3+32];
	ld.param.u32 	%r1, [_ZN3cub18CUB_300001_SM_10006detail6reduce18DeviceReduceKernelINS2_10policy_hubIiyN4cuda3std3__44plusIiEEE10Policy1000EN6thrust24THRUST_300001_SM_1000_NS6detail15normal_iteratorINSD_10device_ptrIiEEEEyS9_iNS7_10__identityEEEvT0_PT3_T1_NS0_13GridEvenShareISN_EET2_T4__param_3+40];
	ld.param.u64 	%rd25, [_ZN3cub18CUB_300001_SM_10006detail6reduce18DeviceReduceKernelINS2_10policy_hubIiyN4cuda3std3__44plusIiEEE10Policy1000EN6thrust24THRUST_300001_SM_1000_NS6detail15normal_iteratorINSD_10device_ptrIiEEEEyS9_iNS7_10__identityEEEvT0_PT3_T1_NS0_13GridEvenShareISN_EET2_T4__param_0];
	cvta.to.global.u64 	%rd2, %rd25;
	mov.u32 	%r2, %ctaid.x;
	shl.b32 	%r88, %r1, 12;
	cvt.s64.s32 	%rd3, %r88;
	shl.b32 	%r89, %r2, 12;
	cvt.u64.u32 	%rd4, %r89;
	sub.s64 	%rd5, %rd1, %rd4;
	setp.gt.u64 	%p1, %rd5, 4095;
	@%p1 bra 	$L__BB5_25;
	cvt.u32.u64 	%r287, %rd4;
	cvt.u32.u64 	%r3, %rd1;
	sub.s32 	%r4, %r3, %r287;
	mov.u32 	%r5, %tid.x;
	setp.ge.s32 	%p23, %r5, %r4;
	mov.b32 	%r482, 0;
	mov.u32 	%r471, %r5;
	@%p23 bra 	$L__BB5_3;
	add.s32 	%r289, %r287, %r5;
	mul.wide.u32 	%rd51, %r289, 4;
	add.s64 	%rd52, %rd2, %rd51;
	ld.global.u32 	%r482, [%rd52];
	add.s32 	%r471, %r5, 256;
$L__BB5_3:
	setp.ge.s32 	%p24, %r471, %r4;
	@%p24 bra 	$L__BB5_16;
	not.b32 	%r292, %r471;
	add.s32 	%r293, %r292, %r3;
	sub.s32 	%r294, %r293, %r287;
	shr.u32 	%r295, %r294, 8;
	add.s32 	%r10, %r295, 1;
	and.b32  	%r11, %r10, 15;
	setp.lt.u32 	%p25, %r294, 3840;
	@%p25 bra 	$L__BB5_7;
	and.b32  	%r296, %r10, 33554416;
	neg.s32 	%r467, %r296;
	mul.wide.u32 	%rd53, %r2, 16384;
	mul.wide.u32 	%rd54, %r471, 4;
	or.b64  	%rd55, %rd53, %rd54;
	add.s64 	%rd56, %rd55, %rd2;
	add.s64 	%rd72, %rd56, 8192;
$L__BB5_6:
	.pragma "nounroll";
	ld.global.u32 	%r297, [%rd72+-8192];
	add.s32 	%r298, %r297, %r482;
	ld.global.u32 	%r299, [%rd72+-7168];
	add.s32 	%r300, %r299, %r298;
	ld.global.u32 	%r301, [%rd72+-6144];
	add.s32 	%r302, %r301, %r300;
	ld.global.u32 	%r303, [%rd72+-5120];
	add.s32 	%r304, %r303, %r302;
	ld.global.u32 	%r305, [%rd72+-4096];
	add.s32 	%r306, %r305, %r304;
	ld.global.u32 	%r307, [%rd72+-3072];
	add.s32 	%r308, %r307, %r306;
	ld.global.u32 	%r309, [%rd72+-2048];
	add.s32 	%r310, %r309, %r308;
	ld.global.u32 	%r311, [%rd72+-1024];
	add.s32 	%r312, %r311, %r310;
	ld.global.u32 	%r313, [%rd72];
	add.s32 	%r314, %r313, %r312;
	ld.global.u32 	%r315, [%rd72+1024];
	add.s32 	%r316, %r315, %r314;
	ld.global.u32 	%r317, [%rd72+2048];
	add.s32 	%r318, %r317, %r316;
	ld.global.u32 	%r319, [%rd72+3072];
	add.s32 	%r320, %r319, %r318;
	ld.global.u32 	%r321, [%rd72+4096];
	add.s32 	%r322, %r321, %r320;
	ld.global.u32 	%r323, [%rd72+5120];
	add.s32 	%r324, %r323, %r322;
	ld.global.u32 	%r325, [%rd72+6144];
	add.s32 	%r326, %r325, %r324;
	ld.global.u32 	%r327, [%rd72+7168];
	add.s32 	%r482, %r327, %r326;
	add.s32 	%r471, %r471, 4096;
	add.s32 	%r467, %r467, 16;
	add.s64 	%rd72, %rd72, 16384;
	setp.ne.s32 	%p26, %r467, 0;
	@%p26 bra 	$L__BB5_6;
$L__BB5_7:
	setp.eq.s32 	%p27, %r11, 0;
	@%p27 bra 	$L__BB5_16;
	and.b32  	%r22, %r10, 7;
	setp.lt.u32 	%p28, %r11, 8;
	@%p28 bra 	$L__BB5_10;
	cvt.s64.s32 	%rd57, %r471;
	add.s64 	%rd58, %rd57, %rd4;
	shl.b64 	%rd59, %rd58, 2;
	add.s64 	%rd60, %rd2, %rd59;
	ld.global.u32 	%r329, [%rd60];
	add.s32 	%r330, %r329, %r482;
	ld.global.u32 	%r331, [%rd60+1024];
	add.s32 	%r332, %r331, %r330;
	ld.global.u32 	%r333, [%rd60+2048];
	add.s32 	%r334, %r333, %r332;
	ld.global.u32 	%r335, [%rd60+3072];
	add.s32 	%r336, %r335, %r334;
	ld.global.u32 	%r337, [%rd60+4096];
	add.s32 	%r338, %r337, %r336;
	ld.global.u32 	%r339, [%rd60+5120];
	add.s32 	%r340, %r339, %r338;
	ld.global.u32 	%r341, [%rd60+6144];
	add.s32 	%r342, %r341, %r340;
	ld.global.u32 	%r343, [%rd60+7168];
	add.s32 	%r482, %r343, %r342;
	add.s32 	%r471, %r471, 2048;
$L__BB5_10:
	setp.eq.s32 	%p29, %r22, 0;
	@%p29 bra 	$L__BB5_16;
	and.b32  	%r28, %r10, 3;
	setp.lt.u32 	%p30, %r22, 4;
	@%p30 bra 	$L__BB5_13;
	cvt.s64.s32 	%rd61, %r471;
	add.s64 	%rd62, %rd61, %rd4;
	shl.b64 	%rd63, %rd62, 2;
	add.s64 	%rd64, %rd2, %rd63;
	ld.global.u32 	%r345, [%rd64];
	add.s32 	%r346, %r345, %r482;
	ld.global.u32 	%r347, [%rd64+1024];
	add.s32 	%r348, %r347, %r346;
	ld.global.u32 	%r349, [%rd64+2048];
	add.s32 	%r350, %r349, %r348;
	ld.global.u32 	%r351, [%rd64+3072];
	add.s32 	%r482, %r351, %r350;
	add.s32 	%r471, %r471, 1024;
$L__BB5_13:
	setp.eq.s32 	%p31, %r28, 0;
	@%p31 bra 	$L__BB5_16;
	mul.wide.u32 	%rd65, %r2, 16384;
	add.s64 	%rd9, %rd2, %rd65;
	neg.s32 	%r479, %r28;
$L__BB5_15:
	.pragma "nounroll";
	mul.wide.s32 	%rd66, %r471, 4;
	add.s64 	%rd67, %rd9, %rd66;
	ld.global.u32 	%r352, [%rd67];
	add.s32 	%r482, %r352, %r482;
	add.s32 	%r471, %r471, 256;
	add.s32 	%r479, %r479, 1;
	setp.ne.s32 	%p32, %r479, 0;
	@%p32 bra 	$L__BB5_15;
$L__BB5_16:
	setp.lt.s32 	%p33, %r4, 256;
	@%p33 bra 	$L__BB5_21;
	// begin inline asm
	mov.u32 %r416, %laneid;
	// end inline asm
	mov.b32 	%r419, 1;
	mov.b32 	%r440, 31;
	mov.b32 	%r441, -1;
	// begin inline asm
	shfl.sync.down.b32 %r417, %r482, %r419, %r440, %r441;
	// end inline asm
	setp.gt.s32 	%p49, %r416, 30;
	selp.b32 	%r442, 0, %r417, %p49;
	add.s32 	%r423, %r442, %r482;
	mov.b32 	%r424, 2;
	// begin inline asm
	shfl.sync.down.b32 %r422, %r423, %r424, %r440, %r441;
	// end inline asm
	setp.gt.s32 	%p50, %r416, 29;
	selp.b32 	%r443, 0, %r422, %p50;
	add.s32 	%r428, %r423, %r443;
	mov.b32 	%r429, 4;
	// begin inline asm
	shfl.sync.down.b32 %r427, %r428, %r429, %r440, %r441;
	// end inline asm
	setp.gt.s32 	%p51, %r416, 27;
	selp.b32 	%r444, 0, %r427, %p51;
	add.s32 	%r433, %r428, %r444;
	mov.b32 	%r434, 8;
	// begin inline asm
	shfl.sync.down.b32 %r432, %r433, %r434, %r440, %r441;
	// end inline asm
	setp.gt.s32 	%p52, %r416, 23;
	selp.b32 	%r445, 0, %r432, %p52;
	add.s32 	%r438, %r433, %r445;
	mov.b32 	%r439, 16;
	// begin inline asm
	shfl.sync.down.b32 %r437, %r438, %r439, %r440, %r441;
	// end inline asm
	setp.gt.s32 	%p53, %r416, 15;
	selp.b32 	%r446, 0, %r437, %p53;
	add.s32 	%r501, %r438, %r446;
	setp.ne.s32 	%p54, %r416, 0;
	@%p54 bra 	$L__BB5_19;
	shr.u32 	%r447, %r5, 3;
	and.b32  	%r448, %r447, 124;
	mov.u32 	%r449, _ZZN3cub18CUB_300001_SM_10006detail6reduce18DeviceReduceKernelINS2_10policy_hubIiyN4cuda3std3__44plusIiEEE10Policy1000EN6thrust24THRUST_300001_SM_1000_NS6detail15normal_iteratorINSD_10device_ptrIiEEEEyS9_iNS7_10__identityEEEvT0_PT3_T1_NS0_13GridEvenShareISN_EET2_T4_E12temp_storage;
	add.s32 	%r450, %r449, %r448;
	st.shared.u32 	[%r450+8], %r501;
$L__BB5_19:
	bar.sync 	0;
	setp.ne.s32 	%p55, %r5, 0;
	@%p55 bra 	$L__BB5_46;
	ld.shared.u32 	%r451, [_ZZN3cub18CUB_300001_SM_10006detail6reduce18DeviceReduceKernelINS2_10policy_hubIiyN4cuda3std3__44plusIiEEE10Policy1000EN6thrust24THRUST_300001_SM_1000_NS6detail15normal_iteratorINSD_10device_ptrIiEEEEyS9_iNS7_10__identityEEEvT0_PT3_T1_NS0_13GridEvenShareISN_EET2_T4_E12temp_storage+12];
	add.s32 	%r452, %r451, %r501;
	ld.shared.u32 	%r453, [_ZZN3cub18CUB_300001_SM_10006detail6reduce18DeviceReduceKernelINS2_10policy_hubIiyN4cuda3std3__44plusIiEEE10Policy1000EN6thrust24THRUST_300001_SM_1000_NS6detail15normal_iteratorINSD_10device_ptrIiEEEEyS9_iNS7_10__identityEEEvT0_PT3_T1_NS0_13GridEvenShareISN_EET2_T4_E12temp_storage+16];
	add.s32 	%r454, %r452, %r453;
	ld.shared.u32 	%r455, [_ZZN3cub18CUB_300001_SM_10006detail6reduce18DeviceReduceKernelINS2_10policy_hubIiyN4cuda3std3__44plusIiEEE10Policy1000EN6thrust24THRUST_300001_SM_1000_NS6detail15normal_iteratorINSD_10device_ptrIiEEEEyS9_iNS7_10__identityEEEvT0_PT3_T1_NS0_13GridEvenShareISN_EET2_T4_E12temp_storage+20];
	add.s32 	%r456, %r454, %r455;
	ld.shared.u32 	%r457, [_ZZN3cub18CUB_300001_SM_10006detail6reduce18DeviceReduceKernelINS2_10policy_hubIiyN4cuda3std3__44plusIiEEE10Policy1000EN6thrust24THRUST_300001_SM_1000_NS6detail15normal_iteratorINSD_10device_ptrIiEEEEyS9_iNS7_10__identityEEEvT0_PT3_T1_NS0_13GridEvenShareISN_EET2_T4_E12temp_storage+24];
	add.s32 	%r458, %r456, %r457;
	ld.shared.u32 	%r459, [_ZZN3cub18CUB_300001_SM_10006detail6reduce18DeviceReduceKernelINS2_10policy_hubIiyN4cuda3std3__44plusIiEEE10Policy1000EN6thrust24THRUST_300001_SM_1000_NS6detail15normal_iteratorINSD_10device_ptrIiEEEEyS9_iNS7_10__identityEEEvT0_PT3_T1_NS0_13GridEvenShareISN_EET2_T4_E12temp_storage+28];
	add.s32 	%r460, %r458, %r459;
	ld.shared.u32 	%r461, [_ZZN3cub18CUB_300001_SM_10006detail6reduce18DeviceReduceKernelINS2_10policy_hubIiyN4cuda3std3__44plusIiEEE10Policy1000EN6thrust24THRUST_300001_SM_1000_NS6detail15normal_iteratorINSD_10device_ptrIiEEEEyS9_iNS7_10__identityEEEvT0_PT3_T1_NS0_13GridEvenShareISN_EET2_T4_E12temp_storage+32];
	add.s32 	%r462, %r460, %r461;
	ld.shared.u32 	%r463, [_ZZN3cub18CUB_300001_SM_10006detail6reduce18DeviceReduceKernelINS2_10policy_hubIiyN4cuda3std3__44plusIiEEE10Policy1000EN6thrust24THRUST_300001_SM_1000_NS6detail15normal_iteratorINSD_10device_ptrIiEEEEyS9_iNS7_10__identityEEEvT0_PT3_T1_NS0_13GridEvenShareISN_EET2_T4_E12temp_storage+36];
	add.s32 	%r501, %r462, %r463;
	bra.uni 	$L__BB5_46;
$L__BB5_21:
	// begin inline asm
	mov.u32 %r353, %laneid;
	// end inline asm
	and.b32  	%r379, %r5, 992;
	add.s32 	%r380, %r379, 32;
	setp.gt.s32 	%p34, %r380, %r4;
	not.b32 	%r381, %r379;
	add.s32 	%r382, %r4, %r381;
	selp.b32 	%r377, %r382, 31, %p34;
	mov.b32 	%r356, 1;
	mov.b32 	%r378, -1;
	// begin inline asm
	shfl.sync.down.b32 %r354, %r482, %r356, %r377, %r378;
	// end inline asm
	setp.lt.s32 	%p35, %r353, %r377;
	selp.b32 	%r383, %r354, 0, %p35;
	add.s32 	%r360, %r383, %r482;
	mov.b32 	%r361, 2;
	// begin inline asm
	shfl.sync.down.b32 %r359, %r360, %r361, %r377, %r378;
	// end inline asm
	add.s32 	%r384, %r353, 2;
	setp.gt.s32 	%p36, %r384, %r377;
	selp.b32 	%r385, 0, %r359, %p36;
	add.s32 	%r365, %r360, %r385;
	mov.b32 	%r366, 4;
	// begin inline asm
	shfl.sync.down.b32 %r364, %r365, %r366, %r377, %r378;
	// end inline asm
	add.s32 	%r386, %r353, 4;
	setp.gt.s32 	%p37, %r386, %r377;
	selp.b32 	%r387, 0, %r364, %p37;
	add.s32 	%r370, %r365, %r387;
	mov.b32 	%r371, 8;
	// begin inline asm
	shfl.sync.down.b32 %r369, %r370, %r371, %r377, %r378;
	// end inline asm
	add.s32 	%r388, %r353, 8;
	setp.gt.s32 	%p38, %r388, %r377;
	selp.b32 	%r389, 0, %r369, %p38;
	add.s32 	%r375, %r370, %r389;
	mov.b32 	%r376, 16;
	// begin inline asm
	shfl.sync.down.b32 %r374, %r375, %r376, %r377, %r378;
	// end inline asm
	add.s32 	%r390, %r353, 16;
	setp.gt.s32 	%p39, %r390, %r377;
	selp.b32 	%r391, 0, %r374, %p39;
	add.s32 	%r501, %r375, %r391;
	setp.ne.s32 	%p40, %r353, 0;
	@%p40 bra 	$L__BB5_23;
	shr.u32 	%r392, %r5, 3;
	and.b32  	%r393, %r392, 124;
	mov.u32 	%r394, _ZZN3cub18CUB_300001_SM_10006detail6reduce18DeviceReduceKernelINS2_10policy_hubIiyN4cuda3std3__44plusIiEEE10Policy1000EN6thrust24THRUST_300001_SM_1000_NS6detail15normal_iteratorINSD_10device_ptrIiEEEEyS9_iNS7_10__identityEEEvT0_PT3_T1_NS0_13GridEvenShareISN_EET2_T4_E12temp_storage;
	add.s32 	%r395, %r394, %r393;
	st.shared.u32 	[%r395+8], %r501;
$L__BB5_23:
	bar.sync 	0;
	setp.ne.s32 	%p41, %r5, 0;
	@%p41 bra 	$L__BB5_46;
	setp.gt.s32 	%p42, %r4, 32;
	ld.shared.u32 	%r396, [_ZZN3cub18CUB_300001_SM_10006detail6reduce18DeviceReduceKernelINS2_10policy_hubIiyN4cuda3std3__44plusIiEEE10Policy1000EN6thrust24THRUST_300001_SM_1000_NS6detail15normal_iteratorINSD_10device_ptrIiEEEEyS9_iNS7_10__identityEEEvT0_PT3_T1_NS0_13GridEvenShareISN_EET2_T4_E12temp_storage+12];
	selp.b32 	%r397, %r396, 0, %p42;
	add.s32 	%r398, %r397, %r501;
	setp.gt.s32 	%p43, %r4, 64;
	ld.shared.u32 	%r399, [_ZZN3cub18CUB_300001_SM_10006detail6reduce18DeviceReduceKernelINS2_10policy_hubIiyN4cuda3std3__44plusIiEEE10Policy1000EN6thrust24THRUST_300001_SM_1000_NS6detail15normal_iteratorINSD_10device_ptrIiEEEEyS9_iNS7_10__identityEEEvT0_PT3_T1_NS0_13GridEvenShareISN_EET2_T4_E12temp_storage+16];
	selp.b32 	%r400, %r399, 0, %p43;
	add.s32 	%r401, %r398, %r400;
	setp.gt.s32 	%p44, %r4, 96;
	ld.shared.u32 	%r402, [_ZZN3cub18CUB_300001_SM_10006detail6reduce18DeviceReduceKernelINS2_10policy_hubIiyN4cuda3std3__44plusIiEEE10Policy1000EN6thrust24THRUST_300001_SM_1000_NS6detail15normal_iteratorINSD_10device_ptrIiEEEEyS9_iNS7_10__identityEEEvT0_PT3_T1_NS0_13GridEvenShareISN_EET2_T4_E12temp_storage+20];
	selp.b32 	%r403, %r402, 0, %p44;
	add.s32 	%r404, %r401, %r403;
	setp.gt.s32 	%p45, %r4, 128;
	ld.shared.u32 	%r405, [_ZZN3cub18CUB_300001_SM_10006detail6reduce18DeviceReduceKernelINS2_10policy_hubIiyN4cuda3std3__44plusIiEEE10Policy1000EN6thrust24THRUST_300001_SM_1000_NS6detail15normal_iteratorINSD_10device_ptrIiEEEEyS9_iNS7_10__identityEEEvT0_PT3_T1_NS0_13GridEvenShareISN_EET2_T4_E12temp_storage+24];
	selp.b32 	%r406, %r405, 0, %p45;
	add.s32 	%r407, %r404, %r406;
	setp.gt.s32 	%p46, %r4, 160;
	ld.shared.u32 	%r408, [_ZZN3cub18CUB_300001_SM_10006detail6reduce18DeviceReduceKernelINS2_10policy_hubIiyN4cuda3std3__44plusIiEEE10Policy1000EN6thrust24THRUST_300001_SM_1000_NS6detail15normal_iteratorINSD_10device_ptrIiEEEEyS9_iNS7_10__identityEEEvT0_PT3_T1_NS0_13GridEvenShareISN_EET2_T4_E12temp_storage+28];
	selp.b32 	%r409, %r408, 0, %p46;
	add.s32 	%r410, %r407, %r409;
	setp.gt.s32 	%p47, %r4, 192;
	ld.shared.u32 	%r411, [_ZZN3cub18CUB_300001_SM_10006detail6reduce18DeviceReduceKernelINS2_10policy_hubIiyN4cuda3std3__44plusIiEEE10Policy1000EN6thrust24THRUST_300001_SM_1000_NS6detail15normal_iteratorINSD_10device_ptrIiEEEEyS9_iNS7_10__identityEEEvT0_PT3_T1_NS0_13GridEvenShareISN_EET2_T4_E12temp_storage+32];
	selp.b32 	%r412, %r411, 0, %p47;
	add.s32 	%r413, %r410, %r412;
	setp.gt.s32 	%p48, %r4, 224;
	ld.shared.u32 	%r414, [_ZZN3cub18CUB_300001_SM_10006detail6reduce18DeviceReduceKernelINS2_10policy_hubIiyN4cuda3std3__44plusIiEEE10Policy1000EN6thrust24THRUST_300001_SM_1000_NS6detail15normal_iteratorINSD_10device_ptrIiEEEEyS9_iNS7_10__identityEEEvT0_PT3_T1_NS0_13GridEvenShareISN_EET2_T4_E12temp_storage+36];
	selp.b32 	%r415, %r414, 0, %p48;
	add.s32 	%r501, %r413, %r415;
	bra.uni 	$L__BB5_46;
$L__BB5_25:
	cvt.u32.u64 	%r90, %rd4;
	mov.u32 	%r46, %tid.x;
	add.s32 	%r91, %r46, %r90;
	mul.wide.u32 	%rd26, %r91, 4;
	add.s64 	%rd27, %rd2, %rd26;
	ld.global.u32 	%r92, [%rd27];
	ld.global.u32 	%r93, [%rd27+1024];
	ld.global.u32 	%r94, [%rd27+2048];
	ld.global.u32 	%r95, [%rd27+3072];
	ld.global.u32 	%r96, [%rd27+4096];
	ld.global.u32 	%r97, [%rd27+5120];
	ld.global.u32 	%r98, [%rd27+6144];
	ld.global.u32 	%r99, [%rd27+7168];
	ld.global.u32 	%r100, [%rd27+8192];
	ld.global.u32 	%r101, [%rd27+9216];
	ld.global.u32 	%r102, [%rd27+10240];
	ld.global.u32 	%r103, [%rd27+11264];
	ld.global.u32 	%r104, [%rd27+12288];
	ld.global.u32 	%r105, [%rd27+13312];
	ld.global.u32 	%r106, [%rd27+14336];
	ld.global.u32 	%r107, [%rd27+15360];
	add.s32 	%r108, %r93, %r92;
	add.s32 	%r109, %r94, %r108;
	add.s32 	%r110, %r95, %r109;
	add.s32 	%r111, %r96, %r110;
	add.s32 	%r112, %r97, %r111;
	add.s32 	%r113, %r98, %r112;
	add.s32 	%r114, %r99, %r113;
	add.s32 	%r115, %r100, %r114;
	add.s32 	%r116, %r101, %r115;
	add.s32 	%r117, %r102, %r116;
	add.s32 	%r118, %r103, %r117;
	add.s32 	%r119, %r104, %r118;
	add.s32 	%r120, %r105, %r119;
	add.s32 	%r121, %r106, %r120;
	add.s32 	%r500, %r107, %r121;
	setp.lt.u64 	%p2, %rd5, %rd3;
	@%p2 bra 	$L__BB5_42;
	cvt.u32.u64 	%r123, %rd3;
	cvt.u64.u32 	%rd28, %r46;
	add.s64 	%rd74, %rd4, %rd3;
	cvt.u32.u64 	%r48, %rd1;
	not.b32 	%r125, %r46;
	add.s32 	%r126, %r125, %r48;
	sub.s32 	%r127, %r126, %r123;
	sub.s32 	%r483, %r127, %r90;
	add.s64 	%rd29, %rd74, %rd28;
	shl.b64 	%rd30, %rd29, 2;
	add.s64 	%rd31, %rd30, %rd2;
	add.s64 	%rd73, %rd31, 8192;
	mov.b32 	%r484, 0;
	shl.b32 	%r128, %r1, 12;
	mov.u64 	%rd75, %rd4;
$L__BB5_27:
	cvt.s64.s32 	%rd15, %r128;
	add.s64 	%rd75, %rd75, %rd15;
	add.s64 	%rd32, %rd1, -4096;
	setp.gt.u64 	%p3, %rd75, %rd32;
	@%p3 bra 	$L__BB5_29;
	shl.b32 	%r129, %r1, 12;
	cvt.s64.s32 	%rd33, %r129;
	cvt.u64.u32 	%rd34, %r46;
	add.s64 	%rd35, %rd75, %rd34;
	shl.b64 	%rd36, %rd35, 2;
	add.s64 	%rd37, %rd2, %rd36;
	ld.global.u32 	%r130, [%rd37];
	ld.global.u32 	%r131, [%rd37+1024];
	ld.global.u32 	%r132, [%rd37+2048];
	ld.global.u32 	%r133, [%rd37+3072];
	ld.global.u32 	%r134, [%rd37+4096];
	ld.global.u32 	%r135, [%rd37+5120];
	ld.global.u32 	%r136, [%rd37+6144];
	ld.global.u32 	%r137, [%rd37+7168];
	ld.global.u32 	%r138, [%rd37+8192];
	ld.global.u32 	%r139, [%rd37+9216];
	ld.global.u32 	%r140, [%rd37+10240];
	ld.global.u32 	%r141, [%rd37+11264];
	ld.global.u32 	%r142, [%rd37+12288];
	ld.global.u32 	%r143, [%rd37+13312];
	ld.global.u32 	%r144, [%rd37+14336];
	ld.global.u32 	%r145, [%rd37+15360];
	add.s32 	%r146, %r130, %r500;
	add.s32 	%r147, %r131, %r146;
	add.s32 	%r148, %r132, %r147;
	add.s32 	%r149, %r133, %r148;
	add.s32 	%r150, %r134, %r149;
	add.s32 	%r151, %r135, %r150;
	add.s32 	%r152, %r136, %r151;
	add.s32 	%r153, %r137, %r152;
	add.s32 	%r154, %r138, %r153;
	add.s32 	%r155, %r139, %r154;
	add.s32 	%r156, %r140, %r155;
	add.s32 	%r157, %r141, %r156;
	add.s32 	%r158, %r142, %r157;
	add.s32 	%r159, %r143, %r158;
	add.s32 	%r160, %r144, %r159;
	add.s32 	%r500, %r145, %r160;
	sub.s64 	%rd38, %rd1, %rd75;
	setp.lt.u64 	%p4, %rd38, %rd33;
	add.s32 	%r484, %r484, 1;
	add.s64 	%rd74, %rd74, %rd33;
	sub.s32 	%r483, %r483, %r129;
	mul.wide.s32 	%rd39, %r129, 4;
	add.s64 	%rd73, %rd73, %rd39;
	@%p4 bra 	$L__BB5_42;
	bra.uni 	$L__BB5_27;
$L__BB5_29:
	setp.le.u64 	%p5, %rd1, %rd75;
	cvt.u32.u64 	%r161, %rd75;
	cvt.u32.u64 	%r162, %rd1;
	sub.s32 	%r163, %r162, %r161;
	setp.ge.s32 	%p6, %r46, %r163;
	or.pred  	%p7, %p5, %p6;
	@%p7 bra 	$L__BB5_42;
	cvt.u32.u64 	%r166, %rd15;
	cvt.u32.u64 	%r167, %rd4;
	not.b32 	%r168, %r46;
	add.s32 	%r169, %r168, %r48;
	add.s32 	%r170, %r166, %r167;
	sub.s32 	%r171, %r169, %r170;
	mul.lo.s32 	%r172, %r1, %r484;
	shl.b32 	%r173, %r172, 12;
	sub.s32 	%r174, %r171, %r173;
	shr.u32 	%r175, %r174, 8;
	add.s32 	%r56, %r175, 1;
	and.b32  	%r57, %r56, 15;
	setp.lt.u32 	%p8, %r174, 3840;
	mov.u32 	%r490, %r46;
	@%p8 bra 	$L__BB5_33;
	shr.u32 	%r176, %r483, 8;
	add.s32 	%r177, %r176, 1;
	and.b32  	%r178, %r177, 33554416;
	neg.s32 	%r486, %r178;
	mov.u32 	%r490, %r46;
$L__BB5_32:
	.pragma "nounroll";
	ld.global.u32 	%r179, [%rd73+-8192];
	add.s32 	%r180, %r179, %r500;
	ld.global.u32 	%r181, [%rd73+-7168];
	add.s32 	%r182, %r181, %r180;
	ld.global.u32 	%r183, [%rd73+-6144];
	add.s32 	%r184, %r183, %r182;
	ld.global.u32 	%r185, [%rd73+-5120];
	add.s32 	%r186, %r185, %r184;
	ld.global.u32 	%r187, [%rd73+-4096];
	add.s32 	%r188, %r187, %r186;
	ld.global.u32 	%r189, [%rd73+-3072];
	add.s32 	%r190, %r189, %r188;
	ld.global.u32 	%r191, [%rd73+-2048];
	add.s32 	%r192, %r191, %r190;
	ld.global.u32 	%r193, [%rd73+-1024];
	add.s32 	%r194, %r193, %r192;
	ld.global.u32 	%r195, [%rd73];
	add.s32 	%r196, %r195, %r194;
	ld.global.u32 	%r197, [%rd73+1024];
	add.s32 	%r198, %r197, %r196;
	ld.global.u32 	%r199, [%rd73+2048];
	add.s32 	%r200, %r199, %r198;
	ld.global.u32 	%r201, [%rd73+3072];
	add.s32 	%r202, %r201, %r200;
	ld.global.u32 	%r203, [%rd73+4096];
	add.s32 	%r204, %r203, %r202;
	ld.global.u32 	%r205, [%rd73+5120];
	add.s32 	%r206, %r205, %r204;
	ld.global.u32 	%r207, [%rd73+6144];
	add.s32 	%r208, %r207, %r206;
	ld.global.u32 	%r209, [%rd73+7168];
	add.s32 	%r500, %r209, %r208;
	add.s32 	%r490, %r490, 4096;
	add.s32 	%r486, %r486, 16;
	add.s64 	%rd73, %rd73, 16384;
	setp.ne.s32 	%p9, %r486, 0;
	@%p9 bra 	$L__BB5_32;
$L__BB5_33:
	setp.eq.s32 	%p10, %r57, 0;
	@%p10 bra 	$L__BB5_42;
	and.b32  	%r68, %r56, 7;
	setp.lt.u32 	%p11, %r57, 8;
	@%p11 bra 	$L__BB5_36;
	cvt.u64.u32 	%rd40, %r490;
	add.s64 	%rd41, %rd75, %rd40;
	shl.b64 	%rd42, %rd41, 2;
	add.s64 	%rd43, %rd2, %rd42;
	ld.global.u32 	%r211, [%rd43];
	add.s32 	%r212, %r211, %r500;
	ld.global.u32 	%r213, [%rd43+1024];
	add.s32 	%r214, %r213, %r212;
	ld.global.u32 	%r215, [%rd43+2048];
	add.s32 	%r216, %r215, %r214;
	ld.global.u32 	%r217, [%rd43+3072];
	add.s32 	%r218, %r217, %r216;
	ld.global.u32 	%r219, [%rd43+4096];
	add.s32 	%r220, %r219, %r218;
	ld.global.u32 	%r221, [%rd43+5120];
	add.s32 	%r222, %r221, %r220;
	ld.global.u32 	%r223, [%rd43+6144];
	add.s32 	%r224, %r223, %r222;
	ld.global.u32 	%r225, [%rd43+7168];
	add.s32 	%r500, %r225, %r224;
	add.s32 	%r490, %r490, 2048;
$L__BB5_36:
	setp.eq.s32 	%p12, %r68, 0;
	@%p12 bra 	$L__BB5_42;
	setp.lt.u32 	%p13, %r68, 4;
	@%p13 bra 	$L__BB5_39;
	cvt.u64.u32 	%rd44, %r490;
	add.s64 	%rd45, %rd75, %rd44;
	shl.b64 	%rd46, %rd45, 2;
	add.s64 	%rd47, %rd2, %rd46;
	ld.global.u32 	%r227, [%rd47];
	add.s32 	%r228, %r227, %r500;
	ld.global.u32 	%r229, [%rd47+1024];
	add.s32 	%r230, %r229, %r228;
	ld.global.u32 	%r231, [%rd47+2048];
	add.s32 	%r232, %r231, %r230;
	ld.global.u32 	%r233, [%rd47+3072];
	add.s32 	%r500, %r233, %r232;
	add.s32 	%r490, %r490, 1024;
$L__BB5_39:
	and.b32  	%r234, %r56, 3;
	setp.eq.s32 	%p14, %r234, 0;
	@%p14 bra 	$L__BB5_42;
	cvt.u64.u32 	%rd48, %r490;
	add.s64 	%rd49, %rd48, %rd74;
	shl.b64 	%rd50, %rd49, 2;
	add.s64 	%rd77, %rd2, %rd50;
	cvt.u16.u32 	%rs1, %r483;
	shr.u16 	%rs2, %rs1, 8;
	add.s16 	%rs3, %rs2, 1;
	cvt.u32.u16 	%r235, %rs3;
	and.b32  	%r236, %r235, 3;
	neg.s32 	%r498, %r236;
$L__BB5_41:
	.pragma "nounroll";
	ld.global.u32 	%r237, [%rd77];
	add.s32 	%r500, %r237, %r500;
	add.s64 	%rd77, %rd77, 1024;
	add.s32 	%r498, %r498, 1;
	setp.ne.s32 	%p15, %r498, 0;
	@%p15 bra 	$L__BB5_41;
$L__BB5_42:
	// begin inline asm
	mov.u32 %r238, %laneid;
	// end inline asm
	mov.b32 	%r241, 1;
	mov.b32 	%r262, 31;
	mov.b32 	%r263, -1;
	// begin inline asm
	shfl.sync.down.b32 %r239, %r500, %r241, %r262, %r263;
	// end inline asm
	setp.gt.s32 	%p16, %r238, 30;
	selp.b32 	%r264, 0, %r239, %p16;
	add.s32 	%r245, %r264, %r500;
	mov.b32 	%r246, 2;
	// begin inline asm
	shfl.sync.down.b32 %r244, %r245, %r246, %r262, %r263;
	// end inline asm
	setp.gt.s32 	%p17, %r238, 29;
	selp.b32 	%r265, 0, %r244, %p17;
	add.s32 	%r250, %r245, %r265;
	mov.b32 	%r251, 4;
	// begin inline asm
	shfl.sync.down.b32 %r249, %r250, %r251, %r262, %r263;
	// end inline asm
	setp.gt.s32 	%p18, %r238, 27;
	selp.b32 	%r266, 0, %r249, %p18;
	add.s32 	%r255, %r250, %r266;
	mov.b32 	%r256, 8;
	// begin inline asm
	shfl.sync.down.b32 %r254, %r255, %r256, %r262, %r263;
	// end inline asm
	setp.gt.s32 	%p19, %r238, 23;
	selp.b32 	%r267, 0, %r254, %p19;
	add.s32 	%r260, %r255, %r267;
	mov.b32 	%r261, 16;
	// begin inline asm
	shfl.sync.down.b32 %r259, %r260, %r261, %r262, %r263;
	// end inline asm
	setp.gt.s32 	%p20, %r238, 15;
	selp.b32 	%r268, 0, %r259, %p20;
	add.s32 	%r501, %r260, %r268;
	setp.ne.s32 	%p21, %r238, 0;
	@%p21 bra 	$L__BB5_44;
	shr.u32 	%r269, %r46, 3;
	and.b32  	%r270, %r269, 124;
	mov.u32 	%r271, _ZZN3cub18CUB_300001_SM_10006detail6reduce18DeviceReduceKernelINS2_10policy_hubIiyN4cuda3std3__44plusIiEEE10Policy1000EN6thrust24THRUST_300001_SM_1000_NS6detail15normal_iteratorINSD_10device_ptrIiEEEEyS9_iNS7_10__identityEEEvT0_PT3_T1_NS0_13GridEvenShareISN_EET2_T4_E12temp_storage;
	add.s32 	%r272, %r271, %r270;
	st.shared.u32 	[%r272+8], %r501;
$L__BB5_44:
	bar.sync 	0;
	setp.ne.s32 	%p22, %r46, 0;
	@%p22 bra 	$L__BB5_46;
	ld.shared.u32 	%r273, [_ZZN3cub18CUB_300001_SM_10006detail6reduce18DeviceReduceKernelINS2_10policy_hubIiyN4cuda3std3__44plusIiEEE10Policy1000EN6thrust24THRUST_300001_SM_1000_NS6detail15normal_iteratorINSD_10device_ptrIiEEEEyS9_iNS7_10__identityEEEvT0_PT3_T1_NS0_13GridEvenShareISN_EET2_T4_E12temp_storage+12];
	add.s32 	%r274, %r273, %r501;
	ld.shared.u32 	%r275, [_ZZN3cub18CUB_300001_SM_10006detail6reduce18DeviceReduceKernelINS2_10policy_hubIiyN4cuda3std3__44plusIiEEE10Policy1000EN6thrust24THRUST_300001_SM_1000_NS6detail15normal_iteratorINSD_10device_ptrIiEEEEyS9_iNS7_10__identityEEEvT0_PT3_T1_NS0_13GridEvenShareISN_EET2_T4_E12temp_storage+16];
	add.s32 	%r276, %r274, %r275;
	ld.shared.u32 	%r277, [_ZZN3cub18CUB_300001_SM_10006detail6reduce18DeviceReduceKernelINS2_10policy_hubIiyN4cuda3std3__44plusIiEEE10Policy1000EN6thrust24THRUST_300001_SM_1000_NS6detail15normal_iteratorINSD_10device_ptrIiEEEEyS9_iNS7_10__identityEEEvT0_PT3_T1_NS0_13GridEvenShareISN_EET2_T4_E12temp_storage+20];
	add.s32 	%r278, %r276, %r277;
	ld.shared.u32 	%r279, [_ZZN3cub18CUB_300001_SM_10006detail6reduce18DeviceReduceKernelINS2_10policy_hubIiyN4cuda3std3__44plusIiEEE10Policy1000EN6thrust24THRUST_300001_SM_1000_NS6detail15normal_iteratorINSD_10device_ptrIiEEEEyS9_iNS7_10__identityEEEvT0_PT3_T1_NS0_13GridEvenShareISN_EET2_T4_E12temp_storage+24];
	add.s32 	%r280, %r278, %r279;
	ld.shared.u32 	%r281, [_ZZN3cub18CUB_300001_SM_10006detail6reduce18DeviceReduceKernelINS2_10policy_hubIiyN4cuda3std3__44plusIiEEE10Policy1000EN6thrust24THRUST_300001_SM_1000_NS6detail15normal_iteratorINSD_10device_ptrIiEEEEyS9_iNS7_10__identityEEEvT0_PT3_T1_NS0_13GridEvenShareISN_EET2_T4_E12temp_storage+28];
	add.s32 	%r282, %r280, %r281;
	ld.shared.u32 	%r283, [_ZZN3cub18CUB_300001_SM_10006detail6reduce18DeviceReduceKernelINS2_10policy_hubIiyN4cuda3std3__44plusIiEEE10Policy1000EN6thrust24THRUST_300001_SM_1000_NS6detail15normal_iteratorINSD_10device_ptrIiEEEEyS9_iNS7_10__identityEEEvT0_PT3_T1_NS0_13GridEvenShareISN_EET2_T4_E12temp_storage+32];
	add.s32 	%r284, %r282, %r283;
	ld.shared.u32 	%r285, [_ZZN3cub18CUB_300001_SM_10006detail6reduce18DeviceReduceKernelINS2_10policy_hubIiyN4cuda3std3__44plusIiEEE10Policy1000EN6thrust24THRUST_300001_SM_1000_NS6detail15normal_iteratorINSD_10device_ptrIiEEEEyS9_iNS7_10__identityEEEvT0_PT3_T1_NS0_13GridEvenShareISN_EET2_T4_E12temp_storage+36];
	add.s32 	%r501, %r284, %r285;
$L__BB5_46:
	mov.u32 	%r464, %tid.x;
	setp.ne.s32 	%p56, %r464, 0;
	@%p56 bra 	$L__BB5_48;
	ld.param.u64 	%rd71, [_ZN3cub18CUB_300001_SM_10006detail6reduce18DeviceReduceKernelINS2_10policy_hubIiyN4cuda3std3__44plusIiEEE10Policy1000EN6thrust24THRUST_300001_SM_1000_NS6detail15normal_iteratorINSD_10device_ptrIiEEEEyS9_iNS7_10__identityEEEvT0_PT3_T1_NS0_13GridEvenShareISN_EET2_T4__param_1];
	cvta.to.global.u64 	%rd68, %rd71;
	mul.wide.u32 	%rd69, %r2, 4;
	add.s64 	%rd70, %rd68, %rd69;
	st.global.u32 	[%rd70], %r501;
$L__BB5_48:
	ret;

}
	// .globl	_ZN3cub18CUB_300001_SM_10006detail6reduce28DeviceReduceSingleTileKernelINS2_10policy_hubIiyN4cuda3std3__44plusIiEEE10Policy1000EPiSC_iS9_iiNS7_10__identityEEEvT0_T1_T2_T3_T4_T6_
.visible .entry _ZN3cub18CUB_300001_SM_10006detail6reduce28DeviceReduceSingleTileKernelINS2_10policy_hubIiyN4cuda3std3__44plusIiEEE10Policy1000EPiSC_iS9_iiNS7_10__identityEEEvT0_T1_T2_T3_T4_T6_(
	.param .u64 .ptr .align 1 _ZN3cub18CUB_300001_SM_10006detail6reduce28DeviceReduceSingleTileKernelINS2_10policy_hubIiyN4cuda3std3__44plusIiEEE10Policy1000EPiSC_iS9_iiNS7_10__identityEEEvT0_T1_T2_T3_T4_T6__param_0,
	.param .u64 .ptr .align 1 _ZN3cub18CUB_300001_SM_10006detail6reduce28DeviceReduceSingleTileKernelINS2_10policy_hubIiyN4cuda3std3__44plusIiEEE10Policy1000EPiSC_iS9_iiNS7_10__identityEEEvT0_T1_T2_T3_T4_T6__param_1,
	.param .u32 _ZN3cub18CUB_300001_SM_10006detail6reduce28DeviceReduceSingleTileKernelINS2_10policy_hubIiyN4cuda3std3__44plusIiEEE10Policy1000EPiSC_iS9_iiNS7_10__identityEEEvT0_T1_T2_T3_T4_T6__param_2,
	.param .align 1 .b8 _ZN3cub18CUB_300001_SM_10006detail6reduce28DeviceReduceSingleTileKernelINS2_10policy_hubIiyN4cuda3std3__44plusIiEEE10Policy1000EPiSC_iS9_iiNS7_10__identityEEEvT0_T1_T2_T3_T4_T6__param_3[1],
	.param .u32 _ZN3cub18CUB_300001_SM_10006detail6reduce28DeviceReduceSingleTileKernelINS2_10policy_hubIiyN4cuda3std3__44plusIiEEE10Policy1000EPiSC_iS9_iiNS7_10__identityEEEvT0_T1_T2_T3_T4_T6__param_4,
	.param .align 1 .b8 _ZN3cub18CUB_300001_SM_10006detail6reduce28DeviceReduceSingleTileKernelINS2_10policy_hubIiyN4cuda3std3__44plusIiEEE10Policy1000EPiSC_iS9_iiNS7_10__identityEEEvT0_T1_T2_T3_T4_T6__param_5[1]
)
.maxntid 256
.minnctapersm 1
{
	.reg .pred 	%p<97>;
	.reg .b32 	%r<687>;
	.reg .b64 	%rd<125>;
	// demoted variable
	.shared .align 4 .b8 _ZZN3cub18CUB_300001_SM_10006detail6reduce28DeviceReduceSingleTileKernelINS2_10policy_hubIiyN4cuda3std3__44plusIiEEE10Policy1000EPiSC_iS9_iiNS7_10__identityEEEvT0_T1_T2_T3_T4_T6_E12temp_storage[44];
	ld.param.u64 	%rd16, [_ZN3cub18CUB_300001_SM_10006detail6reduce28DeviceReduceSingleTileKernelINS2_10policy_hubIiyN4cuda3std3__44plusIiEEE10Policy1000EPiSC_iS9_iiNS7_10__identityEEEvT0_T1_T2_T3_T4_T6__param_0];
	ld.param.u64 	%rd17, [_ZN3cub18CUB_300001_SM_10006detail6reduce28DeviceReduceSingleTileKernelINS2_10policy_hubIiyN4cuda3std3__44plusIiEEE10Policy1000EPiSC_iS9_iiNS7_10__identityEEEvT0_T1_T2_T3_T4_T6__param_1];
	ld.param.u32 	%r120, [_ZN3cub18CUB_300001_SM_10006detail6reduce28DeviceReduceSingleTileKernelINS2_10policy_hubIiyN4cuda3std3__44plusIiEEE10Policy1000EPiSC_iS9_iiNS7_10__identityEEEvT0_T1_T2_T3_T4_T6__param_2];
	ld.param.u32 	%r121, [_ZN3cub18CUB_300001_SM_10006detail6reduce28DeviceReduceSingleTileKernelINS2_10policy_hubIiyN4cuda3std3__44plusIiEEE10Policy1000EPiSC_iS9_iiNS7_10__identityEEEvT0_T1_T2_T3_T4_T6__param_4];
	cvta.to.global.u64 	%rd1, %rd17;
	setp.ne.s32 	%p1, %r120, 0;
	@%p1 bra 	$L__BB6_3;
	mov.u32 	%r633, %tid.x;
	setp.ne.s32 	%p96, %r633, 0;
	@%p96 bra 	$L__BB6_74;
	st.global.u32 	[%rd1], %r121;
	bra.uni 	$L__BB6_74;
$L__BB6_3:
	and.b64  	%rd18, %rd16, 15;
	setp.ne.s64 	%p2, %rd18, 0;
	@%p2 bra 	$L__BB6_38;
	setp.gt.s32 	%p49, %r120, 4095;
	@%p49 bra 	$L__BB6_22;
	mov.u32 	%r1, %tid.x;
	setp.ge.s32 	%p66, %r1, %r120;
	mov.b32 	%r644, 0;
	mov.u32 	%r639, %r1;
	@%p66 bra 	$L__BB6_7;
	mul.wide.u32 	%rd113, %r1, 4;
	add.s64 	%rd112, %rd16, %rd113;
	// begin inline asm
	ld.global.nc.u32 %r644, [%rd112];
	// end inline asm
	add.s32 	%r639, %r1, 256;
$L__BB6_7:
	setp.ge.s32 	%p67, %r639, %r120;
	@%p67 bra 	$L__BB6_13;
	not.b32 	%r507, %r639;
	add.s32 	%r6, %r120, %r507;
	and.b32  	%r508, %r6, 768;
	setp.eq.s32 	%p68, %r508, 768;
	@%p68 bra 	$L__BB6_11;
	mul.wide.u32 	%rd114, %r639, 4;
	add.s64 	%rd121, %rd16, %rd114;
	shr.u32 	%r509, %r6, 8;
	add.s32 	%r510, %r509, 1;
	and.b32  	%r511, %r510, 3;
	neg.s32 	%r636, %r511;
$L__BB6_10:
	.pragma "nounroll";
	// begin inline asm
	ld.global.nc.u32 %r512, [%rd121];
	// end inline asm
	add.s32 	%r644, %r512, %r644;
	add.s32 	%r639, %r639, 256;
	add.s64 	%rd121, %rd121, 1024;
	add.s32 	%r636, %r636, 1;
	setp.ne.s32 	%p69, %r636, 0;
	@%p69 bra 	$L__BB6_10;
$L__BB6_11:
	setp.lt.u32 	%p70, %r6, 768;
	@%p70 bra 	$L__BB6_13;
$L__BB6_12:
	mul.wide.s32 	%rd120, %r639, 4;
	add.s64 	%rd116, %rd16, %rd120;
	// begin inline asm
	ld.global.nc.u32 %r513, [%rd116];
	// end inline asm
	add.s32 	%r517, %r513, %r644;
	add.s64 	%rd117, %rd116, 1024;
	// begin inline asm
	ld.global.nc.u32 %r514, [%rd117];
	// end inline asm
	add.s32 	%r518, %r514, %r517;
	add.s64 	%rd118, %rd116, 2048;
	// begin inline asm
	ld.global.nc.u32 %r515, [%rd118];
	// end inline asm
	add.s32 	%r519, %r515, %r518;
	add.s64 	%rd119, %rd116, 3072;
	// begin inline asm
	ld.global.nc.u32 %r516, [%rd119];
	// end inline asm
	add.s32 	%r644, %r516, %r519;
	add.s32 	%r639, %r639, 1024;
	setp.lt.s32 	%p71, %r639, %r120;
	@%p71 bra 	$L__BB6_12;
$L__BB6_13:
	setp.lt.s32 	%p72, %r120, 256;
	@%p72 bra 	$L__BB6_18;
	// begin inline asm
	mov.u32 %r583, %laneid;
	// end inline asm
	mov.b32 	%r586, 1;
	mov.b32 	%r607, 31;
	mov.b32 	%r608, -1;
	// begin inline asm
	shfl.sync.down.b32 %r584, %r644, %r586, %r607, %r608;
	// end inline asm
	setp.gt.s32 	%p88, %r583, 30;
	selp.b32 	%r609, 0, %r584, %p88;
	add.s32 	%r590, %r609, %r644;
	mov.b32 	%r591, 2;
	// begin inline asm
	shfl.sync.down.b32 %r589, %r590, %r591, %r607, %r608;
	// end inline asm
	setp.gt.s32 	%p89, %r583, 29;
	selp.b32 	%r610, 0, %r589, %p89;
	add.s32 	%r595, %r590, %r610;
	mov.b32 	%r596, 4;
	// begin inline asm
	shfl.sync.down.b32 %r594, %r595, %r596, %r607, %r608;
	// end inline asm
	setp.gt.s32 	%p90, %r583, 27;
	selp.b32 	%r611, 0, %r594, %p90;
	add.s32 	%r600, %r595, %r611;
	mov.b32 	%r601, 8;
	// begin inline asm
	shfl.sync.down.b32 %r599, %r600, %r601, %r607, %r608;
	// end inline asm
	setp.gt.s32 	%p91, %r583, 23;
	selp.b32 	%r612, 0, %r599, %p91;
	add.s32 	%r605, %r600, %r612;
	mov.b32 	%r606, 16;
	// begin inline asm
	shfl.sync.down.b32 %r604, %r605, %r606, %r607, %r608;
	// end inline asm
	setp.gt.s32 	%p92, %r583, 15;
	selp.b32 	%r613, 0, %r604, %p92;
	add.s32 	%r686, %r605, %r613;
	setp.ne.s32 	%p93, %r583, 0;
	@%p93 bra 	$L__BB6_16;
	shr.u32 	%r614, %r1, 3;
	and.b32  	%r615, %r614, 124;
	mov.u32 	%r616, _ZZN3cub18CUB_300001_SM_10006detail6reduce28DeviceReduceSingleTileKernelINS2_10policy_hubIiyN4cuda3std3__44plusIiEEE10Policy1000EPiSC_iS9_iiNS7_10__identityEEEvT0_T1_T2_T3_T4_T6_E12temp_storage;
	add.s32 	%r617, %r616, %r615;
	st.shared.u32 	[%r617+8], %r686;
$L__BB6_16:
	bar.sync 	0;
	setp.ne.s32 	%p94, %r1, 0;
	@%p94 bra 	$L__BB6_72;
	ld.shared.u32 	%r618, [_ZZN3cub18CUB_300001_SM_10006detail6reduce28DeviceReduceSingleTileKernelINS2_10policy_hubIiyN4cuda3std3__44plusIiEEE10Policy1000EPiSC_iS9_iiNS7_10__identityEEEvT0_T1_T2_T3_T4_T6_E12temp_storage+12];
	add.s32 	%r619, %r618, %r686;
	ld.shared.u32 	%r620, [_ZZN3cub18CUB_300001_SM_10006detail6reduce28DeviceReduceSingleTileKernelINS2_10policy_hubIiyN4cuda3std3__44plusIiEEE10Policy1000EPiSC_iS9_iiNS7_10__identityEEEvT0_T1_T2_T3_T4_T6_E12temp_storage+16];
	add.s32 	%r621, %r619, %r620;
	ld.shared.u32 	%r622, [_ZZN3cub18CUB_300001_SM_10006detail6reduce28DeviceReduceSingleTileKernelINS2_10policy_hubIiyN4cuda3std3__44plusIiEEE10Policy1000EPiSC_iS9_iiNS7_10__identityEEEvT0_T1_T2_T3_T4_T6_E12temp_storage+20];
	add.s32 	%r623, %r621, %r622;
	ld.shared.u32 	%r624, [_ZZN3cub18CUB_300001_SM_10006detail6reduce28DeviceReduceSingleTileKernelINS2_10policy_hubIiyN4cuda3std3__44plusIiEEE10Policy1000EPiSC_iS9_iiNS7_10__identityEEEvT0_T1_T2_T3_T4_T6_E12temp_storage+24];
	add.s32 	%r625, %r623, %r624;
	ld.shared.u32 	%r626, [_ZZN3cub18CUB_300001_SM_10006detail6reduce28DeviceReduceSingleTileKernelINS2_10policy_hubIiyN4cuda3std3__44plusIiEEE10Policy1000EPiSC_iS9_iiNS7_10__identityEEEvT0_T1_T2_T3_T4_T6_E12temp_storage+28];
	add.s32 	%r627, %r625, %r626;
	ld.shared.u32 	%r628, [_ZZN3cub18CUB_300001_SM_10006detail6reduce28DeviceReduceSingleTileKernelINS2_10policy_hubIiyN4cuda3std3__44plusIiEEE10Policy1000EPiSC_iS9_iiNS7_10__identityEEEvT0_T1_T2_T3_T4_T6_E12temp_storage+32];
	add.s32 	%r629, %r627, %r628;
	ld.shared.u32 	%r630, [_ZZN3cub18CUB_300001_SM_10006detail6reduce28DeviceReduceSingleTileKernelINS2_10policy_hubIiyN4cuda3std3__44plusIiEEE10Policy1000EPiSC_iS9_iiNS7_10__identityEEEvT0_T1_T2_T3_T4_T6_E12temp_storage+36];
	add.s32 	%r686, %r629, %r630;
	bra.uni 	$L__BB6_72;
$L__BB6_18:
	// begin inline asm
	mov.u32 %r520, %laneid;
	// end inline asm
	and.b32  	%r546, %r1, 992;
	add.s32 	%r547, %r546, 32;
	setp.gt.s32 	%p73, %r547, %r120;
	not.b32 	%r548, %r546;
	add.s32 	%r549, %r120, %r548;
	selp.b32 	%r544, %r549, 31, %p73;
	mov.b32 	%r523, 1;
	mov.b32 	%r545, -1;
	// begin inline asm
	shfl.sync.down.b32 %r521, %r644, %r523, %r544, %r545;
	// end inline asm
	setp.lt.s32 	%p74, %r520, %r544;
	selp.b32 	%r550, %r521, 0, %p74;
	add.s32 	%r527, %r550, %r644;
	mov.b32 	%r528, 2;
	// begin inline asm
	shfl.sync.down.b32 %r526, %r527, %r528, %r544, %r545;
	// end inline asm
	add.s32 	%r551, %r520, 2;
	setp.gt.s32 	%p75, %r551, %r544;
	selp.b32 	%r552, 0, %r526, %p75;
	add.s32 	%r532, %r527, %r552;
	mov.b32 	%r533, 4;
	// begin inline asm
	shfl.sync.down.b32 %r531, %r532, %r533, %r544, %r545;
	// end inline asm
	add.s32 	%r553, %r520, 4;
	setp.gt.s32 	%p76, %r553, %r544;
	selp.b32 	%r554, 0, %r531, %p76;
	add.s32 	%r537, %r532, %r554;
	mov.b32 	%r538, 8;
	// begin inline asm
	shfl.sync.down.b32 %r536, %r537, %r538, %r544, %r545;
	// end inline asm
	add.s32 	%r555, %r520, 8;
	setp.gt.s32 	%p77, %r555, %r544;
	selp.b32 	%r556, 0, %r536, %p77;
	add.s32 	%r542, %r537, %r556;
	mov.b32 	%r543, 16;
	// begin inline asm
	shfl.sync.down.b32 %r541, %r542, %r543, %r544, %r545;
	// end inline asm
	add.s32 	%r557, %r520, 16;
	setp.gt.s32 	%p78, %r557, %r544;
	selp.b32 	%r558, 0, %r541, %p78;
	add.s32 	%r686, %r542, %r558;
	setp.ne.s32 	%p79, %r520, 0;
	@%p79 bra 	$L__BB6_20;
	shr.u32 	%r559, %r1, 3;
	and.b32  	%r560, %r559, 124;
	mov.u32 	%r561, _ZZN3cub18CUB_300001_SM_10006detail6reduce28DeviceReduceSingleTileKernelINS2_10policy_hubIiyN4cuda3std3__44plusIiEEE10Policy1000EPiSC_iS9_iiNS7_10__identityEEEvT0_T1_T2_T3_T4_T6_E12temp_storage;
	add.s32 	%r562, %r561, %r560;
	st.shared.u32 	[%r562+8], %r686;
$L__BB6_20:
	bar.sync 	0;
	setp.ne.s32 	%p80, %r1, 0;
	@%p80 bra 	$L__BB6_72;
	setp.gt.s32 	%p81, %r120, 32;
	ld.shared.u32 	%r563, [_ZZN3cub18CUB_300001_SM_10006detail6reduce28DeviceReduceSingleTileKernelINS2_10policy_hubIiyN4cuda3std3__44plusIiEEE10Policy1000EPiSC_iS9_iiNS7_10__identityEEEvT0_T1_T2_T3_T4_T6_E12temp_storage+12];
	selp.b32 	%r564, %r563, 0, %p81;
	add.s32 	%r565, %r564, %r686;
	setp.gt.s32 	%p82, %r120, 64;
	ld.shared.u32 	%r566, [_ZZN3cub18CUB_300001_SM_10006detail6reduce28DeviceReduceSingleTileKernelINS2_10policy_hubIiyN4cuda3std3__44plusIiEEE10Policy1000EPiSC_iS9_iiNS7_10__identityEEEvT0_T1_T2_T3_T4_T6_E12temp_storage+16];
	selp.b32 	%r567, %r566, 0, %p82;
	add.s32 	%r568, %r565, %r567;
	setp.gt.s32 	%p83, %r120, 96;
	ld.shared.u32 	%r569, [_ZZN3cub18CUB_300001_SM_10006detail6reduce28DeviceReduceSingleTileKernelINS2_10policy_hubIiyN4cuda3std3__44plusIiEEE10Policy1000EPiSC_iS9_iiNS7_10__identityEEEvT0_T1_T2_T3_T4_T6_E12temp_storage+20];
	selp.b32 	%r570, %r569, 0, %p83;
	add.s32 	%r571, %r568, %r570;
	setp.gt.s32 	%p84, %r120, 128;
	ld.shared.u32 	%r572, [_ZZN3cub18CUB_300001_SM_10006detail6reduce28DeviceReduceSingleTileKernelINS2_10policy_hubIiyN4cuda3std3__44plusIiEEE10Policy1000EPiSC_iS9_iiNS7_10__identityEEEvT0_T1_T2_T3_T4_T6_E12temp_storage+24];
	selp.b32 	%r573, %r572, 0, %p84;
	add.s32 	%r574, %r571, %r573;
	setp.gt.s32 	%p85, %r120, 160;
	ld.shared.u32 	%r575, [_ZZN3cub18CUB_300001_SM_10006detail6reduce28DeviceReduceSingleTileKernelINS2_10policy_hubIiyN4cuda3std3__44plusIiEEE10Policy1000EPiSC_iS9_iiNS7_10__identityEEEvT0_T1_T2_T3_T4_T6_E12temp_storage+28];
	selp.b32 	%r576, %r575, 0, %p85;
	add.s32 	%r577, %r574, %r576;
	setp.gt.s32 	%p86, %r120, 192;
	ld.shared.u32 	%r578, [_ZZN3cub18CUB_300001_SM_10006detail6reduce28DeviceReduceSingleTileKernelINS2_10policy_hubIiyN4cuda3std3__44plusIiEEE10Policy1000EPiSC_iS9_iiNS7_10__identityEEEvT0_T1_T2_T3_T4_T6_E12temp_storage+32];
	selp.b32 	%r579, %r578, 0, %p86;
	add.s32 	%r580, %r577, %r579;
	setp.gt.s32 	%p87, %r120, 224;
	ld.shared.u32 	%r581, [_ZZN3cub18CUB_300001_SM_10006detail6reduce28DeviceReduceSingleTileKernelINS2_10policy_hubIiyN4cuda3std3__44plusIiEEE10Policy1000EPiSC_iS9_iiNS7_10__identityEEEvT0_T1_T2_T3_T4_T6_E12temp_storage+36];
	selp.b32 	%r582, %r581, 0, %p87;
	add.s32 	%r686, %r580, %r582;
	bra.uni 	$L__BB6_72;
$L__BB6_22:
	mov.u32 	%r26, %tid.x;
	shl.b32 	%r377, %r26, 2;
	mul.wide.u32 	%rd86, %r377, 4;
	add.s64 	%rd76, %rd16, %rd86;
	// begin inline asm
	ld.global.nc.v2.u64 {%rd74, %rd75}, [%rd76];
	// end inline asm
	mov.b64 	{%r378, %r379}, %rd75;
	mov.b64 	{%r380, %r381}, %rd74;
	add.s64 	%rd79, %rd76, 4096;
	// begin inline asm
	ld.global.nc.v2.u64 {%rd77, %rd78}, [%rd79];
	// end inline asm
	mov.b64 	{%r382, %r383}, %rd78;
	mov.b64 	{%r384, %r385}, %rd77;
	add.s64 	%rd82, %rd76, 8192;
	// begin inline asm
	ld.global.nc.v2.u64 {%rd80, %rd81}, [%rd82];
	// end inline asm
	mov.b64 	{%r386, %r387}, %rd81;
	mov.b64 	{%r388, %r389}, %rd80;
	add.s64 	%rd85, %rd76, 12288;
	// begin inline asm
	ld.global.nc.v2.u64 {%rd83, %rd84}, [%rd85];
	// end inline asm
	mov.b64 	{%r390, %r391}, %rd84;
	mov.b64 	{%r392, %r393}, %rd83;
	add.s32 	%r394, %r381, %r380;
	add.s32 	%r395, %r378, %r394;
	add.s32 	%r396, %r379, %r395;
	add.s32 	%r397, %r384, %r396;
	add.s32 	%r398, %r385, %r397;
	add.s32 	%r399, %r382, %r398;
	add.s32 	%r400, %r383, %r399;
	add.s32 	%r401, %r388, %r400;
	add.s32 	%r402, %r389, %r401;
	add.s32 	%r403, %r386, %r402;
	add.s32 	%r404, %r387, %r403;
	add.s32 	%r405, %r392, %r404;
	add.s32 	%r406, %r393, %r405;
	add.s32 	%r407, %r390, %r406;
	add.s32 	%r659, %r391, %r407;
	setp.lt.u32 	%p50, %r120, 8192;
	mov.b32 	%r648, 4096;
	@%p50 bra 	$L__BB6_26;
	add.s32 	%r28, %r120, -4096;
	mov.b32 	%r648, 4096;
$L__BB6_24:
	mul.wide.s32 	%rd99, %r648, 4;
	add.s64 	%rd89, %rd76, %rd99;
	// begin inline asm
	ld.global.nc.v2.u64 {%rd87, %rd88}, [%rd89];
	// end inline asm
	mov.b64 	{%r409, %r410}, %rd88;
	mov.b64 	{%r411, %r412}, %rd87;
	add.s64 	%rd92, %rd89, 4096;
	// begin inline asm
	ld.global.nc.v2.u64 {%rd90, %rd91}, [%rd92];
	// end inline asm
	mov.b64 	{%r413, %r414}, %rd91;
	mov.b64 	{%r415, %r416}, %rd90;
	add.s64 	%rd95, %rd89, 8192;
	// begin inline asm
	ld.global.nc.v2.u64 {%rd93, %rd94}, [%rd95];
	// end inline asm
	mov.b64 	{%r417, %r418}, %rd94;
	mov.b64 	{%r419, %r420}, %rd93;
	add.s64 	%rd98, %rd89, 12288;
	// begin inline asm
	ld.global.nc.v2.u64 {%rd96, %rd97}, [%rd98];
	// end inline asm
	mov.b64 	{%r421, %r422}, %rd97;
	mov.b64 	{%r423, %r424}, %rd96;
	add.s32 	%r425, %r411, %r659;
	add.s32 	%r426, %r412, %r425;
	add.s32 	%r427, %r409, %r426;
	add.s32 	%r428, %r410, %r427;
	add.s32 	%r429, %r415, %r428;
	add.s32 	%r430, %r416, %r429;
	add.s32 	%r431, %r413, %r430;
	add.s32 	%r432, %r414, %r431;
	add.s32 	%r433, %r419, %r432;
	add.s32 	%r434, %r420, %r433;
	add.s32 	%r435, %r417, %r434;
	add.s32 	%r436, %r418, %r435;
	add.s32 	%r437, %r423, %r436;
	add.s32 	%r438, %r424, %r437;
	add.s32 	%r439, %r421, %r438;
	add.s32 	%r659, %r422, %r439;
	sub.s32 	%r440, %r120, %r648;
	setp.lt.s32 	%p51, %r440, 4096;
	@%p51 bra 	$L__BB6_34;
	add.s32 	%r648, %r648, 4096;
	setp.le.s32 	%p52, %r648, %r28;
	@%p52 bra 	$L__BB6_24;
$L__BB6_26:
	setp.le.s32 	%p53, %r120, %r648;
	@%p53 bra 	$L__BB6_34;
	sub.s32 	%r35, %r120, %r648;
	setp.ge.s32 	%p54, %r26, %r35;
	@%p54 bra 	$L__BB6_34;
	not.b32 	%r442, %r26;
	add.s32 	%r443, %r120, %r442;
	sub.s32 	%r36, %r443, %r648;
	and.b32  	%r444, %r36, 768;
	setp.eq.s32 	%p55, %r444, 768;
	mov.u32 	%r653, %r26;
	@%p55 bra 	$L__BB6_31;
	add.s32 	%r650, %r26, %r648;
	shr.u32 	%r445, %r36, 8;
	add.s32 	%r446, %r445, 1;
	and.b32  	%r447, %r446, 3;
	neg.s32 	%r649, %r447;
	mov.u32 	%r653, %r26;
$L__BB6_30:
	.pragma "nounroll";
	mul.wide.u32 	%rd101, %r650, 4;
	add.s64 	%rd100, %rd16, %rd101;
	// begin inline asm
	ld.global.nc.u32 %r448, [%rd100];
	// end inline asm
	add.s32 	%r659, %r448, %r659;
	add.s32 	%r653, %r653, 256;
	add.s32 	%r650, %r650, 256;
	add.s32 	%r649, %r649, 1;
	setp.ne.s32 	%p56, %r649, 0;
	@%p56 bra 	$L__BB6_30;
$L__BB6_31:
	setp.lt.u32 	%p57, %r36, 768;
	@%p57 bra 	$L__BB6_34;
	cvt.u64.u32 	%rd102, %r653;
	cvt.u64.u32 	%rd103, %r648;
	add.s64 	%rd104, %rd102, %rd103;
	shl.b64 	%rd105, %rd104, 2;
	add.s64 	%rd106, %rd105, %rd16;
	add.s64 	%rd122, %rd106, 2048;
	add.s32 	%r656, %r653, %r648;
$L__BB6_33:
	mul.wide.u32 	%rd111, %r656, 4;
	add.s64 	%rd107, %rd16, %rd111;
	// begin inline asm
	ld.global.nc.u32 %r449, [%rd107];
	// end inline asm
	add.s32 	%r453, %r449, %r659;
	add.s64 	%rd108, %rd122, -1024;
	// begin inline asm
	ld.global.nc.u32 %r450, [%rd108];
	// end inline asm
	add.s32 	%r454, %r450, %r453;
	// begin inline asm
	ld.global.nc.u32 %r451, [%rd122];
	// end inline asm
	add.s32 	%r455, %r451, %r454;
	add.s64 	%rd110, %rd122, 1024;
	// begin inline asm
	ld.global.nc.u32 %r452, [%rd110];
	// end inline asm
	add.s32 	%r659, %r452, %r455;
	add.s32 	%r653, %r653, 1024;
	add.s64 	%rd122, %rd122, 4096;
	add.s32 	%r656, %r656, 1024;
	setp.lt.s32 	%p58, %r653, %r35;
	@%p58 bra 	$L__BB6_33;
$L__BB6_34:
	// begin inline asm
	mov.u32 %r456, %laneid;
	// end inline asm
	mov.b32 	%r459, 1;
	mov.b32 	%r480, 31;
	mov.b32 	%r481, -1;
	// begin inline asm
	shfl.sync.down.b32 %r457, %r659, %r459, %r480, %r481;
	// end inline asm
	setp.gt.s32 	%p59, %r456, 30;
	selp.b32 	%r482, 0, %r457, %p59;
	add.s32 	%r463, %r482, %r659;
	mov.b32 	%r464, 2;
	// begin inline asm
	shfl.sync.down.b32 %r462, %r463, %r464, %r480, %r481;
	// end inline asm
	setp.gt.s32 	%p60, %r456, 29;
	selp.b32 	%r483, 0, %r462, %p60;
	add.s32 	%r468, %r463, %r483;
	mov.b32 	%r469, 4;
	// begin inline asm
	shfl.sync.down.b32 %r467, %r468, %r469, %r480, %r481;
	// end inline asm
	setp.gt.s32 	%p61, %r456, 27;
	selp.b32 	%r484, 0, %r467, %p61;
	add.s32 	%r473, %r468, %r484;
	mov.b32 	%r474, 8;
	// begin inline asm
	shfl.sync.down.b32 %r472, %r473, %r474, %r480, %r481;
	// end inline asm
	setp.gt.s32 	%p62, %r456, 23;
	selp.b32 	%r485, 0, %r472, %p62;
	add.s32 	%r478, %r473, %r485;
	mov.b32 	%r479, 16;
	// begin inline asm
	shfl.sync.down.b32 %r477, %r478, %r479, %r480, %r481;
	// end inline asm
	setp.gt.s32 	%p63, %r456, 15;
	selp.b32 	%r486, 0, %r477, %p63;
	add.s32 	%r686, %r478, %r486;
	setp.ne.s32 	%p64, %r456, 0;
	@%p64 bra 	$L__BB6_36;
	shr.u32 	%r487, %r26, 3;
	and.b32  	%r488, %r487, 124;
	mov.u32 	%r489, _ZZN3cub18CUB_300001_SM_10006detail6reduce28DeviceReduceSingleTileKernelINS2_10policy_hubIiyN4cuda3std3__44plusIiEEE10Policy1000EPiSC_iS9_iiNS7_10__identityEEEvT0_T1_T2_T3_T4_T6_E12temp_storage;
	add.s32 	%r490, %r489, %r488;
	st.shared.u32 	[%r490+8], %r686;
$L__BB6_36:
	bar.sync 	0;
	setp.ne.s32 	%p65, %r26, 0;
	@%p65 bra 	$L__BB6_72;
	ld.shared.u32 	%r491, [_ZZN3cub18CUB_300001_SM_10006detail6reduce28DeviceReduceSingleTileKernelINS2_10policy_hubIiyN4cuda3std3__44plusIiEEE10Policy1000EPiSC_iS9_iiNS7_10__identityEEEvT0_T1_T2_T3_T4_T6_E12temp_storage+12];
	add.s32 	%r492, %r491, %r686;
	ld.shared.u32 	%r493, [_ZZN3cub18CUB_300001_SM_10006detail6reduce28DeviceReduceSingleTileKernelINS2_10policy_hubIiyN4cuda3std3__44plusIiEEE10Policy1000EPiSC_iS9_iiNS7_10__identityEEEvT0_T1_T2_T3_T4_T6_E12temp_storage+16];
	add.s32 	%r494, %r492, %r493;
	ld.shared.u32 	%r495, [_ZZN3cub18CUB_300001_SM_10006detail6reduce28DeviceReduceSingleTileKernelINS2_10policy_hubIiyN4cuda3std3__44plusIiEEE10Policy1000EPiSC_iS9_iiNS7_10__identityEEEvT0_T1_T2_T3_T4_T6_E12temp_storage+20];
	add.s32 	%r496, %r494, %r495;
	ld.shared.u32 	%r497, [_ZZN3cub18CUB_300001_SM_10006detail6reduce28DeviceReduceSingleTileKernelINS2_10policy_hubIiyN4cuda3std3__44plusIiEEE10Policy1000EPiSC_iS9_iiNS7_10__identityEEEvT0_T1_T2_T3_T4_T6_E12temp_storage+24];
	add.s32 	%r498, %r496, %r497;
	ld.shared.u32 	%r499, [_ZZN3cub18CUB_300001_SM_10006detail6reduce28DeviceReduceSingleTileKernelINS2_10policy_hubIiyN4cuda3std3__44plusIiEEE10Policy1000EPiSC_iS9_iiNS7_10__identityEEEvT0_T1_T2_T3_T4_T6_E12temp_storage+28];
	add.s32 	%r500, %r498, %r499;
	ld.shared.u32 	%r501, [_ZZN3cub18CUB_300001_SM_10006detail6reduce28DeviceReduceSingleTileKernelINS2_10policy_hubIiyN4cuda3std3__44plusIiEEE10Policy1000EPiSC_iS9_iiNS7_10__identityEEEvT0_T1_T2_T3_T4_T6_E12temp_storage+32];
	add.s32 	%r502, %r500, %r501;
	ld.shared.u32 	%r503, [_ZZN3cub18CUB_300001_SM_10006detail6reduce28DeviceReduceSingleTileKernelINS2_10policy_hubIiyN4cuda3std3__44plusIiEEE10Policy1000EPiSC_iS9_iiNS7_10__identityEEEvT0_T1_T2_T3_T4_T6_E12temp_storage+36];
	add.s32 	%r686, %r502, %r503;
	bra.uni 	$L__BB6_72;
$L__BB6_38:
	setp.gt.s32 	%p3, %r120, 4095;
	@%p3 bra 	$L__BB6_56;
	mov.u32 	%r60, %tid.x;
	setp.ge.s32 	%p20, %r60, %r120;
	mov.b32 	%r670, 0;
	mov.u32 	%r665, %r60;
	@%p20 bra 	$L__BB6_41;
	mul.wide.u32 	%rd66, %r60, 4;
	add.s64 	%rd65, %rd16, %rd66;
	// begin inline asm
	ld.global.nc.u32 %r670, [%rd65];
	// end inline asm
	add.s32 	%r665, %r60, 256;
$L__BB6_41:
	setp.ge.s32 	%p21, %r665, %r120;
	@%p21 bra 	$L__BB6_47;
	not.b32 	%r252, %r665;
	add.s32 	%r65, %r120, %r252;
	and.b32  	%r253, %r65, 768;
	setp.eq.s32 	%p22, %r253, 768;
	@%p22 bra 	$L__BB6_45;
	mul.wide.u32 	%rd67, %r665, 4;
	add.s64 	%rd123, %rd16, %rd67;
	shr.u32 	%r254, %r65, 8;
	add.s32 	%r255, %r254, 1;
	and.b32  	%r256, %r255, 3;
	neg.s32 	%r662, %r256;
$L__BB6_44:
	.pragma "nounroll";
	// begin inline asm
	ld.global.nc.u32 %r257, [%rd123];
	// end inline asm
	add.s32 	%r670, %r257, %r670;
	add.s32 	%r665, %r665, 256;
	add.s64 	%rd123, %rd123, 1024;
	add.s32 	%r662, %r662, 1;
	setp.ne.s32 	%p23, %r662, 0;
	@%p23 bra 	$L__BB6_44;
$L__BB6_45:
	setp.lt.u32 	%p24, %r65, 768;
	@%p24 bra 	$L__BB6_47;
$L__BB6_46:
	mul.wide.s32 	%rd73, %r665, 4;
	add.s64 	%rd69, %rd16, %rd73;
	// begin inline asm
	ld.global.nc.u32 %r258, [%rd69];
	// end inline asm
	add.s32 	%r262, %r258, %r670;
	add.s64 	%rd70, %rd69, 1024;
	// begin inline asm
	ld.global.nc.u32 %r259, [%rd70];
	// end inline asm
	add.s32 	%r263, %r259, %r262;
	add.s64 	%rd71, %rd69, 2048;
	// begin inline asm
	ld.global.nc.u32 %r260, [%rd71];
	// end inline asm
	add.s32 	%r264, %r260, %r263;
	add.s64 	%rd72, %rd69, 3072;
	// begin inline asm
	ld.global.nc.u32 %r261, [%rd72];
	// end inline asm
	add.s32 	%r670, %r261, %r264;
	add.s32 	%r665, %r665, 1024;
	setp.lt.s32 	%p25, %r665, %r120;
	@%p25 bra 	$L__BB6_46;
$L__BB6_47:
	setp.lt.s32 	%p26, %r120, 256;
	@%p26 bra 	$L__BB6_52;
	// begin inline asm
	mov.u32 %r328, %laneid;
	// end inline asm
	mov.b32 	%r331, 1;
	mov.b32 	%r352, 31;
	mov.b32 	%r353, -1;
	// begin inline asm
	shfl.sync.down.b32 %r329, %r670, %r331, %r352, %r353;
	// end inline asm
	setp.gt.s32 	%p42, %r328, 30;
	selp.b32 	%r354, 0, %r329, %p42;
	add.s32 	%r335, %r354, %r670;
	mov.b32 	%r336, 2;
	// begin inline asm
	shfl.sync.down.b32 %r334, %r335, %r336, %r352, %r353;
	// end inline asm
	setp.gt.s32 	%p43, %r328, 29;
	selp.b32 	%r355, 0, %r334, %p43;
	add.s32 	%r340, %r335, %r355;
	mov.b32 	%r341, 4;
	// begin inline asm
	shfl.sync.down.b32 %r339, %r340, %r341, %r352, %r353;
	// end inline asm
	setp.gt.s32 	%p44, %r328, 27;
	selp.b32 	%r356, 0, %r339, %p44;
	add.s32 	%r345, %r340, %r356;
	mov.b32 	%r346, 8;
	// begin inline asm
	shfl.sync.down.b32 %r344, %r345, %r346, %r352, %r353;
	// end inline asm
	setp.gt.s32 	%p45, %r328, 23;
	selp.b32 	%r357, 0, %r344, %p45;
	add.s32 	%r350, %r345, %r357;
	mov.b32 	%r351, 16;
	// begin inline asm
	shfl.sync.down.b32 %r349, %r350, %r351, %r352, %r353;
	// end inline asm
	setp.gt.s32 	%p46, %r328, 15;
	selp.b32 	%r358, 0, %r349, %p46;
	add.s32 	%r686, %r350, %r358;
	setp.ne.s32 	%p47, %r328, 0;
	@%p47 bra 	$L__BB6_50;
	shr.u32 	%r359, %r60, 3;
	and.b32  	%r360, %r359, 124;
	mov.u32 	%r361, _ZZN3cub18CUB_300001_SM_10006detail6reduce28DeviceReduceSingleTileKernelINS2_10policy_hubIiyN4cuda3std3__44plusIiEEE10Policy1000EPiSC_iS9_iiNS7_10__identityEEEvT0_T1_T2_T3_T4_T6_E12temp_storage;
	add.s32 	%r362, %r361, %r360;
	st.shared.u32 	[%r362+8], %r686;
$L__BB6_50:
	bar.sync 	0;
	setp.ne.s32 	%p48, %r60, 0;
	@%p48 bra 	$L__BB6_72;
	ld.shared.u32 	%r363, [_ZZN3cub18CUB_300001_SM_10006detail6reduce28DeviceReduceSingleTileKernelINS2_10policy_hubIiyN4cuda3std3__44plusIiEEE10Policy1000EPiSC_iS9_iiNS7_10__identityEEEvT0_T1_T2_T3_T4_T6_E12temp_storage+12];
	add.s32 	%r364, %r363, %r686;
	ld.shared.u32 	%r365, [_ZZN3cub18CUB_300001_SM_10006detail6reduce28DeviceReduceSingleTileKernelINS2_10policy_hubIiyN4cuda3std3__44plusIiEEE10Policy1000EPiSC_iS9_iiNS7_10__identityEEEvT0_T1_T2_T3_T4_T6_E12temp_storage+16];
	add.s32 	%r366, %r364, %r365;
	ld.shared.u32 	%r367, [_ZZN3cub18CUB_300001_SM_10006detail6reduce28DeviceReduceSingleTileKernelINS2_10policy_hubIiyN4cuda3std3__44plusIiEEE10Policy1000EPiSC_iS9_iiNS7_10__identityEEEvT0_T1_T2_T3_T4_T6_E12temp_storage+20];
	add.s32 	%r368, %r366, %r367;
	ld.shared.u32 	%r369, [_ZZN3cub18CUB_300001_SM_10006detail6reduce28DeviceReduceSingleTileKernelINS2_10policy_hubIiyN4cuda3std3__44plusIiEEE10Policy1000EPiSC_iS9_iiNS7_10__identityEEEvT0_T1_T2_T3_T4_T6_E12temp_storage+24];
	add.s32 	%r370, %r368, %r369;
	ld.shared.u32 	%r371, [_ZZN3cub18CUB_300001_SM_10006detail6reduce28DeviceReduceSingleTileKernelINS2_10policy_hubIiyN4cuda3std3__44plusIiEEE10Policy1000EPiSC_iS9_iiNS7_10__identityEEEvT0_T1_T2_T3_T4_T6_E12temp_storage+28];
	add.s32 	%r372, %r370, %r371;
	ld.shared.u32 	%r373, [_ZZN3cub18CUB_300001_SM_10006detail6reduce28DeviceReduceSingleTileKernelINS2_10policy_hubIiyN4cuda3std3__44plusIiEEE10Policy1000EPiSC_iS9_iiNS7_10__identityEEEvT0_T1_T2_T3_T4_T6_E12temp_storage+32];
	add.s32 	%r374, %r372, %r373;
	ld.shared.u32 	%r375, [_ZZN3cub18CUB_300001_SM_10006detail6reduce28DeviceReduceSingleTileKernelINS2_10policy_hubIiyN4cuda3std3__44plusIiEEE10Policy1000EPiSC_iS9_iiNS7_10__identityEEEvT0_T1_T2_T3_T4_T6_E12temp_storage+36];
	add.s32 	%r686, %r374, %r375;
	bra.uni 	$L__BB6_72;
$L__BB6_52:
	// begin inline asm
	mov.u32 %r265, %laneid;
	// end inline asm
	and.b32  	%r291, %r60, 992;
	add.s32 	%r292, %r291, 32;
	setp.gt.s32 	%p27, %r292, %r120;
	not.b32 	%r293, %r291;
	add.s32 	%r294, %r120, %r293;
	selp.b32 	%r289, %r294, 31, %p27;
	mov.b32 	%r268, 1;
	mov.b32 	%r290, -1;
	// begin inline asm
	shfl.sync.down.b32 %r266, %r670, %r268, %r289, %r290;
	// end inline asm
	setp.lt.s32 	%p28, %r265, %r289;
	selp.b32 	%r295, %r266, 0, %p28;
	add.s32 	%r272, %r295, %r670;
	mov.b32 	%r273, 2;
	// begin inline asm
	shfl.sync.down.b32 %r271, %r272, %r273, %r289, %r290;
	// end inline asm
	add.s32 	%r296, %r265, 2;
	setp.gt.s32 	%p29, %r296, %r289;
	selp.b32 	%r297, 0, %r271, %p29;
	add.s32 	%r277, %r272, %r297;
	mov.b32 	%r278, 4;
	// begin inline asm
	shfl.sync.down.b32 %r276, %r277, %r278, %r289, %r290;
	// end inline asm
	add.s32 	%r298, %r265, 4;
	setp.gt.s32 	%p30, %r298, %r289;
	selp.b32 	%r299, 0, %r276, %p30;
	add.s32 	%r282, %r277, %r299;
	mov.b32 	%r283, 8;
	// begin inline asm
	shfl.sync.down.b32 %r281, %r282, %r283, %r289, %r290;
	// end inline asm
	add.s32 	%r300, %r265, 8;
	setp.gt.s32 	%p31, %r300, %r289;
	selp.b32 	%r301, 0, %r281, %p31;
	add.s32 	%r287, %r282, %r301;
	mov.b32 	%r288, 16;
	// begin inline asm
	shfl.sync.down.b32 %r286, %r287, %r288, %r289, %r290;
	// end inline asm
	add.s32 	%r302, %r265, 16;
	setp.gt.s32 	%p32, %r302, %r289;
	selp.b32 	%r303, 0, %r286, %p32;
	add.s32 	%r686, %r287, %r303;
	setp.ne.s32 	%p33, %r265, 0;
	@%p33 bra 	$L__BB6_54;
	shr.u32 	%r304, %r60, 3;
	and.b32  	%r305, %r304, 124;
	mov.u32 	%r306, _ZZN3cub18CUB_300001_SM_10006detail6reduce28DeviceReduceSingleTileKernelINS2_10policy_hubIiyN4cuda3std3__44plusIiEEE10Policy1000EPiSC_iS9_iiNS7_10__identityEEEvT0_T1_T2_T3_T4_T6_E12temp_storage;
	add.s32 	%r307, %r306, %r305;
	st.shared.u32 	[%r307+8], %r686;
$L__BB6_54:
	bar.sync 	0;
	setp.ne.s32 	%p34, %r60, 0;
	@%p34 bra 	$L__BB6_72;
	setp.gt.s32 	%p35, %r120, 32;
	ld.shared.u32 	%r308, [_ZZN3cub18CUB_300001_SM_10006detail6reduce28DeviceReduceSingleTileKernelINS2_10policy_hubIiyN4cuda3std3__44plusIiEEE10Policy1000EPiSC_iS9_iiNS7_10__identityEEEvT0_T1_T2_T3_T4_T6_E12temp_storage+12];
	selp.b32 	%r309, %r308, 0, %p35;
	add.s32 	%r310, %r309, %r686;
	setp.gt.s32 	%p36, %r120, 64;
	ld.shared.u32 	%r311, [_ZZN3cub18CUB_300001_SM_10006detail6reduce28DeviceReduceSingleTileKernelINS2_10policy_hubIiyN4cuda3std3__44plusIiEEE10Policy1000EPiSC_iS9_iiNS7_10__identityEEEvT0_T1_T2_T3_T4_T6_E12temp_storage+16];
	selp.b32 	%r312, %r311, 0, %p36;
	add.s32 	%r313, %r310, %r312;
	setp.gt.s32 	%p37, %r120, 96;
	ld.shared.u32 	%r314, [_ZZN3cub18CUB_300001_SM_10006detail6reduce28DeviceReduceSingleTileKernelINS2_10policy_hubIiyN4cuda3std3__44plusIiEEE10Policy1000EPiSC_iS9_iiNS7_10__identityEEEvT0_T1_T2_T3_T4_T6_E12temp_storage+20];
	selp.b32 	%r315, %r314, 0, %p37;
	add.s32 	%r316, %r313, %r315;
	setp.gt.s32 	%p38, %r120, 128;
	ld.shared.u32 	%r317, [_ZZN3cub18CUB_300001_SM_10006detail6reduce28DeviceReduceSingleTileKernelINS2_10policy_hubIiyN4cuda3std3__44plusIiEEE10Policy1000EPiSC_iS9_iiNS7_10__identityEEEvT0_T1_T2_T3_T4_T6_E12temp_storage+24];
	selp.b32 	%r318, %r317, 0, %p38;
	add.s32 	%r319, %r316, %r318;
	setp.gt.s32 	%p39, %r120, 160;
	ld.shared.u32 	%r320, [_ZZN3cub18CUB_300001_SM_10006detail6reduce28DeviceReduceSingleTileKernelINS2_10policy_hubIiyN4cuda3std3__44plusIiEEE10Policy1000EPiSC_iS9_iiNS7_10__identityEEEvT0_T1_T2_T3_T4_T6_E12temp_storage+28];
	selp.b32 	%r321, %r320, 0, %p39;
	add.s32 	%r322, %r319, %r321;
	setp.gt.s32 	%p40, %r120, 192;
	ld.shared.u32 	%r323, [_ZZN3cub18CUB_300001_SM_10006detail6reduce28DeviceReduceSingleTileKernelINS2_10policy_hubIiyN4cuda3std3__44plusIiEEE10Policy1000EPiSC_iS9_iiNS7_10__identityEEEvT0_T1_T2_T3_T4_T6_E12temp_storage+32];
	selp.b32 	%r324, %r323, 0, %p40;
	add.s32 	%r325, %r322, %r324;
	setp.gt.s32 	%p41, %r120, 224;
	ld.shared.u32 	%r326, [_ZZN3cub18CUB_300001_SM_10006detail6reduce28DeviceReduceSingleTileKernelINS2_10policy_hubIiyN4cuda3std3__44plusIiEEE10Policy1000EPiSC_iS9_iiNS7_10__identityEEEvT0_T1_T2_T3_T4_T6_E12temp_storage+36];
	selp.b32 	%r327, %r326, 0, %p41;
	add.s32 	%r686, %r325, %r327;
	bra.uni 	$L__BB6_72;
$L__BB6_56:
	mov.u32 	%r85, %tid.x;
	mul.wide.u32 	%rd35, %r85, 4;
	add.s64 	%rd19, %rd16, %rd35;
	// begin inline asm
	ld.global.nc.u32 %r122, [%rd19];
	// end inline asm
	add.s64 	%rd20, %rd19, 1024;
	// begin inline asm
	ld.global.nc.u32 %r123, [%rd20];
	// end inline asm
	add.s64 	%rd21, %rd19, 2048;
	// begin inline asm
	ld.global.nc.u32 %r124, [%rd21];
	// end inline asm
	add.s64 	%rd22, %rd19, 3072;
	// begin inline asm
	ld.global.nc.u32 %r125, [%rd22];
	// end inline asm
	add.s64 	%rd23, %rd19, 4096;
	// begin inline asm
	ld.global.nc.u32 %r126, [%rd23];
	// end inline asm
	add.s64 	%rd24, %rd19, 5120;
	// begin inline asm
	ld.global.nc.u32 %r127, [%rd24];
	// end inline asm
	add.s64 	%rd25, %rd19, 6144;
	// begin inline asm
	ld.global.nc.u32 %r128, [%rd25];
	// end inline asm
	add.s64 	%rd26, %rd19, 7168;
	// begin inline asm
	ld.global.nc.u32 %r129, [%rd26];
	// end inline asm
	add.s64 	%rd27, %rd19, 8192;
	// begin inline asm
	ld.global.nc.u32 %r130, [%rd27];
	// end inline asm
	add.s64 	%rd28, %rd19, 9216;
	// begin inline asm
	ld.global.nc.u32 %r131, [%rd28];
	// end inline asm
	add.s64 	%rd29, %rd19, 10240;
	// begin inline asm
	ld.global.nc.u32 %r132, [%rd29];
	// end inline asm
	add.s64 	%rd30, %rd19, 11264;
	// begin inline asm
	ld.global.nc.u32 %r133, [%rd30];
	// end inline asm
	add.s64 	%rd31, %rd19, 12288;
	// begin inline asm
	ld.global.nc.u32 %r134, [%rd31];
	// end inline asm
	add.s64 	%rd32, %rd19, 13312;
	// begin inline asm
	ld.global.nc.u32 %r135, [%rd32];
	// end inline asm
	add.s64 	%rd33, %rd19, 14336;
	// begin inline asm
	ld.global.nc.u32 %r136, [%rd33];
	// end inline asm
	add.s64 	%rd34, %rd19, 15360;
	// begin inline asm
	ld.global.nc.u32 %r137, [%rd34];
	// end inline asm
	add.s32 	%r139, %r123, %r122;
	add.s32 	%r140, %r124, %r139;
	add.s32 	%r141, %r125, %r140;
	add.s32 	%r142, %r126, %r141;
	add.s32 	%r143, %r127, %r142;
	add.s32 	%r144, %r128, %r143;
	add.s32 	%r145, %r129, %r144;
	add.s32 	%r146, %r130, %r145;
	add.s32 	%r147, %r131, %r146;
	add.s32 	%r148, %r132, %r147;
	add.s32 	%r149, %r133, %r148;
	add.s32 	%r150, %r134, %r149;
	add.s32 	%r151, %r135, %r150;
	add.s32 	%r152, %r136, %r151;
	add.s32 	%r685, %r137, %r152;
	setp.lt.u32 	%p4, %r120, 8192;
	mov.b32 	%r674, 4096;
	@%p4 bra 	$L__BB6_60;
	add.s32 	%r87, %r120, -4096;
	mov.b32 	%r674, 4096;
$L__BB6_58:
	mul.wide.s32 	%rd52, %r674, 4;
	add.s64 	%rd36, %rd19, %rd52;
	// begin inline asm
	ld.global.nc.u32 %r154, [%rd36];
	// end inline asm
	add.s64 	%rd37, %rd36, 1024;
	// begin inline asm
	ld.global.nc.u32 %r155, [%rd37];
	// end inline asm
	add.s64 	%rd38, %rd36, 2048;
	// begin inline asm
	ld.global.nc.u32 %r156, [%rd38];
	// end inline asm
	add.s64 	%rd39, %rd36, 3072;
	// begin inline asm
	ld.global.nc.u32 %r157, [%rd39];
	// end inline asm
	add.s64 	%rd40, %rd36, 4096;
	// begin inline asm
	ld.global.nc.u32 %r158, [%rd40];
	// end inline asm
	add.s64 	%rd41, %rd36, 5120;
	// begin inline asm
	ld.global.nc.u32 %r159, [%rd41];
	// end inline asm
	add.s64 	%rd42, %rd36, 6144;
	// begin inline asm
	ld.global.nc.u32 %r160, [%rd42];
	// end inline asm
	add.s64 	%rd43, %rd36, 7168;
	// begin inline asm
	ld.global.nc.u32 %r161, [%rd43];
	// end inline asm
	add.s64 	%rd44, %rd36, 8192;
	// begin inline asm
	ld.global.nc.u32 %r162, [%rd44];
	// end inline asm
	add.s64 	%rd45, %rd36, 9216;
	// begin inline asm
	ld.global.nc.u32 %r163, [%rd45];
	// end inline asm
	add.s64 	%rd46, %rd36, 10240;
	// begin inline asm
	ld.global.nc.u32 %r164, [%rd46];
	// end inline asm
	add.s64 	%rd47, %rd36, 11264;
	// begin inline asm
	ld.global.nc.u32 %r165, [%rd47];
	// end inline asm
	add.s64 	%rd48, %rd36, 12288;
	// begin inline asm
	ld.global.nc.u32 %r166, [%rd48];
	// end inline asm
	add.s64 	%rd49, %rd36, 13312;
	// begin inline asm
	ld.global.nc.u32 %r167, [%rd49];
	// end inline asm
	add.s64 	%rd50, %rd36, 14336;
	// begin inline asm
	ld.global.nc.u32 %r168, [%rd50];
	// end inline asm
	add.s64 	%rd51, %rd36, 15360;
	// begin inline asm
	ld.global.nc.u32 %r169, [%rd51];
	// end inline asm
	add.s32 	%r170, %r154, %r685;
	add.s32 	%r171, %r155, %r170;
	add.s32 	%r172, %r156, %r171;
	add.s32 	%r173, %r157, %r172;
	add.s32 	%r174, %r158, %r173;
	add.s32 	%r175, %r159, %r174;
	add.s32 	%r176, %r160, %r175;
	add.s32 	%r177, %r161, %r176;
	add.s32 	%r178, %r162, %r177;
	add.s32 	%r179, %r163, %r178;
	add.s32 	%r180, %r164, %r179;
	add.s32 	%r181, %r165, %r180;
	add.s32 	%r182, %r166, %r181;
	add.s32 	%r183, %r167, %r182;
	add.s32 	%r184, %r168, %r183;
	add.s32 	%r685, %r169, %r184;
	sub.s32 	%r185, %r120, %r674;
	setp.lt.s32 	%p5, %r185, 4096;
	@%p5 bra 	$L__BB6_68;
	add.s32 	%r674, %r674, 4096;
	setp.le.s32 	%p6, %r674, %r87;
	@%p6 bra 	$L__BB6_58;
$L__BB6_60:
	setp.le.s32 	%p7, %r120, %r674;
	@%p7 bra 	$L__BB6_68;
	sub.s32 	%r94, %r120, %r674;
	setp.ge.s32 	%p8, %r85, %r94;
	@%p8 bra 	$L__BB6_68;
	not.b32 	%r187, %r85;
	add.s32 	%r188, %r120, %r187;
	sub.s32 	%r95, %r188, %r674;
	and.b32  	%r189, %r95, 768;
	setp.eq.s32 	%p9, %r189, 768;
	mov.u32 	%r679, %r85;
	@%p9 bra 	$L__BB6_65;
	add.s32 	%r676, %r85, %r674;
	shr.u32 	%r190, %r95, 8;
	add.s32 	%r191, %r190, 1;
	and.b32  	%r192, %r191, 3;
	neg.s32 	%r675, %r192;
	mov.u32 	%r679, %r85;
$L__BB6_64:
	.pragma "nounroll";
	mul.wide.u32 	%rd54, %r676, 4;
	add.s64 	%rd53, %rd16, %rd54;
	// begin inline asm
	ld.global.nc.u32 %r193, [%rd53];
	// end inline asm
	add.s32 	%r685, %r193, %r685;
	add.s32 	%r679, %r679, 256;
	add.s32 	%r676, %r676, 256;
	add.s32 	%r675, %r675, 1;
	setp.ne.s32 	%p10, %r675, 0;
	@%p10 bra 	$L__BB6_64;
$L__BB6_65:
	setp.lt.u32 	%p11, %r95, 768;
	@%p11 bra 	$L__BB6_68;
	cvt.u64.u32 	%rd55, %r679;
	cvt.u64.u32 	%rd56, %r674;
	add.s64 	%rd57, %rd55, %rd56;
	shl.b64 	%rd58, %rd57, 2;
	add.s64 	%rd59, %rd58, %rd16;
	add.s64 	%rd124, %rd59, 2048;
	add.s32 	%r682, %r679, %r674;
$L__BB6_67:
	mul.wide.u32 	%rd64, %r682, 4;
	add.s64 	%rd60, %rd16, %rd64;
	// begin inline asm
	ld.global.nc.u32 %r194, [%rd60];
	// end inline asm
	add.s32 	%r198, %r194, %r685;
	add.s64 	%rd61, %rd124, -1024;
	// begin inline asm
	ld.global.nc.u32 %r195, [%rd61];
	// end inline asm
	add.s32 	%r199, %r195, %r198;
	// begin inline asm
	ld.global.nc.u32 %r196, [%rd124];
	// end inline asm
	add.s32 	%r200, %r196, %r199;
	add.s64 	%rd63, %rd124, 1024;
	// begin inline asm
	ld.global.nc.u32 %r197, [%rd63];
	// end inline asm
	add.s32 	%r685, %r197, %r200;
	add.s32 	%r679, %r679, 1024;
	add.s64 	%rd124, %rd124, 4096;
	add.s32 	%r682, %r682, 1024;
	setp.lt.s32 	%p12, %r679, %r94;
	@%p12 bra 	$L__BB6_67;
$L__BB6_68:
	// begin inline asm
	mov.u32 %r201, %laneid;
	// end inline asm
	mov.b32 	%r204, 1;
	mov.b32 	%r225, 31;
	mov.b32 	%r226, -1;
	// begin inline asm
	shfl.sync.down.b32 %r202, %r685, %r204, %r225, %r226;
	// end inline asm
	setp.gt.s32 	%p13, %r201, 30;
	selp.b32 	%r227, 0, %r202, %p13;
	add.s32 	%r208, %r227, %r685;
	mov.b32 	%r209, 2;
	// begin inline asm
	shfl.sync.down.b32 %r207, %r208, %r209, %r225, %r226;
	// end inline asm
	setp.gt.s32 	%p14, %r201, 29;
	selp.b32 	%r228, 0, %r207, %p14;
	add.s32 	%r213, %r208, %r228;
	mov.b32 	%r214, 4;
	// begin inline asm
	shfl.sync.down.b32 %r212, %r213, %r214, %r225, %r226;
	// end inline asm
	setp.gt.s32 	%p15, %r201, 27;
	selp.b32 	%r229, 0, %r212, %p15;
	add.s32 	%r218, %r213, %r229;
	mov.b32 	%r219, 8;
	// begin inline asm
	shfl.sync.down.b32 %r217, %r218, %r219, %r225, %r226;
	// end inline asm
	setp.gt.s32 	%p16, %r201, 23;
	selp.b32 	%r230, 0, %r217, %p16;
	add.s32 	%r223, %r218, %r230;
	mov.b32 	%r224, 16;
	// begin inline asm
	shfl.sync.down.b32 %r222, %r223, %r224, %r225, %r226;
	// end inline asm
	setp.gt.s32 	%p17, %r201, 15;
	selp.b32 	%r231, 0, %r222, %p17;
	add.s32 	%r686, %r223, %r231;
	setp.ne.s32 	%p18, %r201, 0;
	@%p18 bra 	$L__BB6_70;
	shr.u32 	%r232, %r85, 3;
	and.b32  	%r233, %r232, 124;
	mov.u32 	%r234, _ZZN3cub18CUB_300001_SM_10006detail6reduce28DeviceReduceSingleTileKernelINS2_10policy_hubIiyN4cuda3std3__44plusIiEEE10Policy1000EPiSC_iS9_iiNS7_10__identityEEEvT0_T1_T2_T3_T4_T6_E12temp_storage;
	add.s32 	%r235, %r234, %r233;
	st.shared.u32 	[%r235+8], %r686;
$L__BB6_70:
	bar.sync 	0;
	setp.ne.s32 	%p19, %r85, 0;
	@%p19 bra 	$L__BB6_72;
	ld.shared.u32 	%r236, [_ZZN3cub18CUB_300001_SM_10006detail6reduce28DeviceReduceSingleTileKernelINS2_10policy_hubIiyN4cuda3std3__44plusIiEEE10Policy1000EPiSC_iS9_iiNS7_10__identityEEEvT0_T1_T2_T3_T4_T6_E12temp_storage+12];
	add.s32 	%r237, %r236, %r686;
	ld.shared.u32 	%r238, [_ZZN3cub18CUB_300001_SM_10006detail6reduce28DeviceReduceSingleTileKernelINS2_10policy_hubIiyN4cuda3std3__44plusIiEEE10Policy1000EPiSC_iS9_iiNS7_10__identityEEEvT0_T1_T2_T3_T4_T6_E12temp_storage+16];
	add.s32 	%r239, %r237, %r238;
	ld.shared.u32 	%r240, [_ZZN3cub18CUB_300001_SM_10006detail6reduce28DeviceReduceSingleTileKernelINS2_10policy_hubIiyN4cuda3std3__44plusIiEEE10Policy1000EPiSC_iS9_iiNS7_10__identityEEEvT0_T1_T2_T3_T4_T6_E12temp_storage+20];
	add.s32 	%r241, %r239, %r240;
	ld.shared.u32 	%r242, [_ZZN3cub18CUB_300001_SM_10006detail6reduce28DeviceReduceSingleTileKernelINS2_10policy_hubIiyN4cuda3std3__44plusIiEEE10Policy1000EPiSC_iS9_iiNS7_10__identityEEEvT0_T1_T2_T3_T4_T6_E12temp_storage+24];
	add.s32 	%r243, %r241, %r242;
	ld.shared.u32 	%r244, [_ZZN3cub18CUB_300001_SM_10006detail6reduce28DeviceReduceSingleTileKernelINS2_10policy_hubIiyN4cuda3std3__44plusIiEEE10Policy1000EPiSC_iS9_iiNS7_10__identityEEEvT0_T1_T2_T3_T4_T6_E12temp_storage+28];
	add.s32 	%r245, %r243, %r244;
	ld.shared.u32 	%r246, [_ZZN3cub18CUB_300001_SM_10006detail6reduce28DeviceReduceSingleTileKernelINS2_10policy_hubIiyN4cuda3std3__44plusIiEEE10Policy1000EPiSC_iS9_iiNS7_10__identityEEEvT0_T1_T2_T3_T4_T6_E12temp_storage+32];
	add.s32 	%r247, %r245, %r246;
	ld.shared.u32 	%r248, [_ZZN3cub18CUB_300001_SM_10006detail6reduce28DeviceReduceSingleTileKernelINS2_10policy_hubIiyN4cuda3std3__44plusIiEEE10Policy1000EPiSC_iS9_iiNS7_10__identityEEEvT0_T1_T2_T3_T4_T6_E12temp_storage+36];
	add.s32 	%r686, %r247, %r248;
$L__BB6_72:
	mov.u32 	%r631, %tid.x;
	setp.ne.s32 	%p95, %r631, 0;
	@%p95 bra 	$L__BB6_74;
	add.s32 	%r632, %r686, %r121;
	st.global.u32 	[%rd1], %r632;
$L__BB6_74:
	ret;

}
	// .globl	_ZN3cub18CUB_300001_SM_10006detail9transform16transform_kernelINS2_10policy_hubILb1EN4cuda3std3__45tupleIJN6thrust24THRUST_300001_SM_1000_NS6detail15normal_iteratorINSA_10device_ptrIiEEEEEEEE10policy1000Ei17ReciprocalFunctorIiESF_JPiEEEvT0_iT1_T2_DpNS2_10kernel_argIT3_EE
.visible .entry _ZN3cub18CUB_300001_SM_10006detail9transform16transform_kernelINS2_10policy_hubILb1EN4cuda3std3__45tupleIJN6thrust24THRUST_300001_SM_1000_NS6detail15normal_iteratorINSA_10device_ptrIiEEEEEEEE10policy1000Ei17ReciprocalFunctorIiESF_JPiEEEvT0_iT1_T2_DpNS2_10kernel_argIT3_EE(
	.param .u32 _ZN3cub18CUB_300001_SM_10006detail9transform16transform_kernelINS2_10policy_hubILb1EN4cuda3std3__45tupleIJN6thrust24THRUST_300001_SM_1000_NS6detail15normal_iteratorINSA_10device_ptrIiEEEEEEEE10policy1000Ei17ReciprocalFunctorIiESF_JPiEEEvT0_iT1_T2_DpNS2_10kernel_argIT3_EE_param_0,
	.param .u32 _ZN3cub18CUB_300001_SM_10006detail9transform16transform_kernelINS2_10policy_hubILb1EN4cuda3std3__45tupleIJN6thrust24THRUST_300001_SM_1000_NS6detail15normal_iteratorINSA_10device_ptrIiEEEEEEEE10policy1000Ei17ReciprocalFunctorIiESF_JPiEEEvT0_iT1_T2_DpNS2_10kernel_argIT3_EE_param_1,
	.param .align 1 .b8 _ZN3cub18CUB_300001_SM_10006detail9transform16transform_kernelINS2_10policy_hubILb1EN4cuda3std3__45tupleIJN6thrust24THRUST_300001_SM_1000_NS6detail15normal_iteratorINSA_10device_ptrIiEEEEEEEE10policy1000Ei17ReciprocalFunctorIiESF_JPiEEEvT0_iT1_T2_DpNS2_10kernel_argIT3_EE_param_2[1],
	.param .align 8 .b8 _ZN3cub18CUB_300001_SM_10006detail9transform16transform_kernelINS2_10policy_hubILb1EN4cuda3std3__45tupleIJN6thrust24THRUST_300001_SM_1000_NS6detail15normal_iteratorINSA_10device_ptrIiEEEEEEEE10policy1000Ei17ReciprocalFunctorIiESF_JPiEEEvT0_iT1_T2_DpNS2_10kernel_argIT3_EE_param_3[8],
	.param .align 8 .b8 _ZN3cub18CUB_300001_SM_10006detail9transform16transform_kernelINS2_10policy_hubILb1EN4cuda3std3__45tupleIJN6thrust24THRUST_300001_SM_1000_NS6detail15normal_iteratorINSA_10device_ptrIiEEEEEEEE10policy1000Ei17ReciprocalFunctorIiESF_JPiEEEvT0_iT1_T2_DpNS2_10kernel_argIT3_EE_param_4[16]
)
.maxntid 128
{
	.reg .pred 	%p<15>;
	.reg .b32 	%r<50>;
	.reg .b64 	%rd<24>;

	ld.param.u32 	%r27, [_ZN3cub18CUB_300001_SM_10006detail9transform16transform_kernelINS2_10policy_hubILb1EN4cuda3std3__45tupleIJN6thrust24THRUST_300001_SM_1000_NS6detail15normal_iteratorINSA_10device_ptrIiEEEEEEEE10policy1000Ei17ReciprocalFunctorIiESF_JPiEEEvT0_iT1_T2_DpNS2_10kernel_argIT3_EE_param_0];
	ld.param.u64 	%rd8, [_ZN3cub18CUB_300001_SM_10006detail9transform16transform_kernelINS2_10policy_hubILb1EN4cuda3std3__45tupleIJN6thrust24THRUST_300001_SM_1000_NS6detail15normal_iteratorINSA_10device_ptrIiEEEEEEEE10policy1000Ei17ReciprocalFunctorIiESF_JPiEEEvT0_iT1_T2_DpNS2_10kernel_argIT3_EE_param_4];
	ld.param.u64 	%rd9, [_ZN3cub18CUB_300001_SM_10006detail9transform16transform_kernelINS2_10policy_hubILb1EN4cuda3std3__45tupleIJN6thrust24THRUST_300001_SM_1000_NS6detail15normal_iteratorINSA_10device_ptrIiEEEEEEEE10policy1000Ei17ReciprocalFunctorIiESF_JPiEEEvT0_iT1_T2_DpNS2_10kernel_argIT3_EE_param_3];
	ld.param.u32 	%r26, [_ZN3cub18CUB_300001_SM_10006detail9transform16transform_kernelINS2_10policy_hubILb1EN4cuda3std3__45tupleIJN6thrust24THRUST_300001_SM_1000_NS6detail15normal_iteratorINSA_10device_ptrIiEEEEEEEE10policy1000Ei17ReciprocalFunctorIiESF_JPiEEEvT0_iT1_T2_DpNS2_10kernel_argIT3_EE_param_1];
	cvta.to.global.u64 	%rd1, %rd9;
	cvta.to.global.u64 	%rd2, %rd8;
	shl.b32 	%r1, %r26, 7;
	mov.u32 	%r28, %ctaid.x;
	mul.lo.s32 	%r2, %r1, %r28;
	sub.s32 	%r3, %r27, %r2;
	min.s32 	%r4, %r1, %r3;
	shl.b32 	%r5, %r4, 2;
	mov.u32 	%r6, %tid.x;
	shl.b32 	%r43, %r6, 7;
	setp.ge.s32 	%p1, %r43, %r5;
	@%p1 bra 	$L__BB7_3;
	mul.wide.u32 	%rd10, %r6, 128;
	add.s64 	%rd11, %rd2, %rd10;
	mul.wide.s32 	%rd12, %r2, 4;
	add.s64 	%rd23, %rd11, %rd12;
$L__BB7_2:
	.pragma "nounroll";
	// begin inline asm
	prefetch.global.L2 [%rd23];
	// end inline asm
	add.s32 	%r43, %r43, 16384;
	add.s64 	%rd23, %rd23, 16384;
	setp.lt.s32 	%p2, %r43, %r5;
	@%p2 bra 	$L__BB7_2;
$L__BB7_3:
	mul.wide.s32 	%rd14, %r2, 4;
	add.s64 	%rd6, %rd2, %rd14;
	add.s64 	%rd7, %rd1, %rd14;
	setp.gt.s32 	%p3, %r1, %r3;
	@%p3 bra 	$L__BB7_8;
	setp.lt.s32 	%p4, %r26, 1;
	@%p4 bra 	$L__BB7_20;
	mov.b32 	%r44, 0;
$L__BB7_6:
	shl.b32 	%r31, %r44, 7;
	add.s32 	%r11, %r31, %r6;
	mul.wide.s32 	%rd15, %r11, 4;
	add.s64 	%rd16, %rd6, %rd15;
	ld.global.u32 	%r12, [%rd16];
	setp.lt.s32 	%p5, %r12, 3;
	mov.b32 	%r30, 1;
	mov.u32 	%r46, %r30;
	@%p5 bra 	$L__BB7_15;
	shr.u32 	%r13, %r12, 1;
	mov.b32 	%r45, 2;
	bra.uni 	$L__BB7_14;
$L__BB7_8:
	setp.lt.s32 	%p9, %r26, 1;
	@%p9 bra 	$L__BB7_20;
	mov.b32 	%r47, 0;
$L__BB7_10:
	shl.b32 	%r37, %r47, 7;
	add.s32 	%r19, %r37, %r6;
	setp.ge.s32 	%p10, %r19, %r4;
	@%p10 bra 	$L__BB7_19;
	mul.wide.s32 	%rd19, %r19, 4;
	add.s64 	%rd20, %rd6, %rd19;
	ld.global.u32 	%r20, [%rd20];
	setp.lt.s32 	%p11, %r20, 3;
	mov.b32 	%r38, 1;
	mov.u32 	%r49, %r38;
	@%p11 bra 	$L__BB7_18;
	shr.u32 	%r21, %r20, 1;
	mov.b32 	%r48, 2;
	bra.uni 	$L__BB7_17;
$L__BB7_13:
	add.s32 	%r14, %r45, 1;
	setp.gt.u32 	%p7, %r45, %r13;
	mov.u32 	%r45, %r14;
	mov.u32 	%r46, %r30;
	@%p7 bra 	$L__BB7_15;
$L__BB7_14:
	rem.u32 	%r34, %r12, %r45;
	setp.ne.s32 	%p6, %r34, 0;
	mov.b32 	%r46, 0;
	@%p6 bra 	$L__BB7_13;
$L__BB7_15:
	add.s64 	%rd18, %rd7, %rd15;
	st.global.u32 	[%rd18], %r46;
	add.s32 	%r44, %r44, 1;
	setp.eq.s32 	%p8, %r44, %r26;
	@%p8 bra 	$L__BB7_20;
	bra.uni 	$L__BB7_6;
$L__BB7_16:
	add.s32 	%r22, %r48, 1;
	setp.gt.u32 	%p13, %r48, %r21;
	mov.u32 	%r48, %r22;
	mov.u32 	%r49, %r38;
	@%p13 bra 	$L__BB7_18;
$L__BB7_17:
	rem.u32 	%r41, %r20, %r48;
	setp.ne.s32 	%p12, %r41, 0;
	mov.b32 	%r49, 0;
	@%p12 bra 	$L__BB7_16;
$L__BB7_18:
	add.s64 	%rd22, %rd7, %rd19;
	st.global.u32 	[%rd22], %r49;
$L__BB7_19:
	add.s32 	%r47, %r47, 1;
	setp.ne.s32 	%p14, %r47, %r26;
	@%p14 bra 	$L__BB7_10;
$L__BB7_20:
	ret;

}
	// .globl	_ZN3cub18CUB_300001_SM_10006detail9transform16transform_kernelINS2_10policy_hubILb1EN4cuda3std3__45tupleIJN6thrust24THRUST_300001_SM_1000_NS6detail15normal_iteratorINSA_10device_ptrIiEEEEEEEE10policy1000El17ReciprocalFunctorIiESF_JPiEEEvT0_iT1_T2_DpNS2_10kernel_argIT3_EE
.visible .entry _ZN3cub18CUB_300001_SM_10006detail9transform16transform_kernelINS2_10policy_hubILb1EN4cuda3std3__45tupleIJN6thrust24THRUST_300001_SM_1000_NS6detail15normal_iteratorINSA_10device_ptrIiEEEEEEEE10policy1000El17ReciprocalFunctorIiESF_JPiEEEvT0_iT1_T2_DpNS2_10kernel_argIT3_EE(
	.param .u64 _ZN3cub18CUB_300001_SM_10006detail9transform16transform_kernelINS2_10policy_hubILb1EN4cuda3std3__45tupleIJN6thrust24THRUST_300001_SM_1000_NS6detail15normal_iteratorINSA_10device_ptrIiEEEEEEEE10policy1000El17ReciprocalFunctorIiESF_JPiEEEvT0_iT1_T2_DpNS2_10kernel_argIT3_EE_param_0,
	.param .u32 _ZN3cub18CUB_300001_SM_10006detail9transform16transform_kernelINS2_10policy_hubILb1EN4cuda3std3__45tupleIJN6thrust24THRUST_300001_SM_1000_NS6detail15normal_iteratorINSA_10device_ptrIiEEEEEEEE10policy1000El17ReciprocalFunctorIiESF_JPiEEEvT0_iT1_T2_DpNS2_10kernel_argIT3_EE_param_1,
	.param .align 1 .b8 _ZN3cub18CUB_300001_SM_10006detail9transform16transform_kernelINS2_10policy_hubILb1EN4cuda3std3__45tupleIJN6thrust24THRUST_300001_SM_1000_NS6detail15normal_iteratorINSA_10device_ptrIiEEEEEEEE10policy1000El17ReciprocalFunctorIiESF_JPiEEEvT0_iT1_T2_DpNS2_10kernel_argIT3_EE_param_2[1],
	.param .align 8 .b8 _ZN3cub18CUB_300001_SM_10006detail9transform16transform_kernelINS2_10policy_hubILb1EN4cuda3std3__45tupleIJN6thrust24THRUST_300001_SM_1000_NS6detail15normal_iteratorINSA_10device_ptrIiEEEEEEEE10policy1000El17ReciprocalFunctorIiESF_JPiEEEvT0_iT1_T2_DpNS2_10kernel_argIT3_EE_param_3[8],
	.param .align 8 .b8 _ZN3cub18CUB_300001_SM_10006detail9transform16transform_kernelINS2_10policy_hubILb1EN4cuda3std3__45tupleIJN6thrust24THRUST_300001_SM_1000_NS6detail15normal_iteratorINSA_10device_ptrIiEEEEEEEE10policy1000El17ReciprocalFunctorIiESF_JPiEEEvT0_iT1_T2_DpNS2_10kernel_argIT3_EE_param_4[16]
)
.maxntid 128
{
	.reg .pred 	%p<15>;
	.reg .b32 	%r<47>;
	.reg .b64 	%rd<30>;

	ld.param.u64 	%rd9, [_ZN3cub18CUB_300001_SM_10006detail9transform16transform_kernelINS2_10policy_hubILb1EN4cuda3std3__45tupleIJN6thrust24THRUST_300001_SM_1000_NS6detail15normal_iteratorINSA_10device_ptrIiEEEEEEEE10policy1000El17ReciprocalFunctorIiESF_JPiEEEvT0_iT1_T2_DpNS2_10kernel_argIT3_EE_param_0];
	ld.param.u64 	%rd10, [_ZN3cub18CUB_300001_SM_10006detail9transform16transform_kernelINS2_10policy_hubILb1EN4cuda3std3__45tupleIJN6thrust24THRUST_300001_SM_1000_NS6detail15normal_iteratorINSA_10device_ptrIiEEEEEEEE10policy1000El17ReciprocalFunctorIiESF_JPiEEEvT0_iT1_T2_DpNS2_10kernel_argIT3_EE_param_4];
	ld.param.u64 	%rd11, [_ZN3cub18CUB_300001_SM_10006detail9transform16transform_kernelINS2_10policy_hubILb1EN4cuda3std3__45tupleIJN6thrust24THRUST_300001_SM_1000_NS6detail15normal_iteratorINSA_10device_ptrIiEEEEEEEE10policy1000El17ReciprocalFunctorIiESF_JPiEEEvT0_iT1_T2_DpNS2_10kernel_argIT3_EE_param_3];
	ld.param.u32 	%r24, [_ZN3cub18CUB_300001_SM_10006detail9transform16transform_kernelINS2_10policy_hubILb1EN4cuda3std3__45tupleIJN6thrust24THRUST_300001_SM_1000_NS6detail15normal_iteratorINSA_10device_ptrIiEEEEEEEE10policy1000El17ReciprocalFunctorIiESF_JPiEEEvT0_iT1_T2_DpNS2_10kernel_argIT3_EE_param_1];
	cvta.to.global.u64 	%rd1, %rd11;
	cvta.to.global.u64 	%rd2, %rd10;
	shl.b32 	%r1, %r24, 7;
	mov.u32 	%r25, %ctaid.x;
	cvt.u64.u32 	%rd12, %r25;
	cvt.s64.s32 	%rd13, %r1;
	mul.lo.s64 	%rd3, %rd13, %rd12;
	sub.s64 	%rd14, %rd9, %rd3;
	min.s64 	%rd15, %rd14, %rd13;
	cvt.u32.u64 	%r2, %rd15;
	shl.b32 	%r3, %r2, 2;
	mov.u32 	%r4, %tid.x;
	shl.b32 	%r40, %r4, 7;
	setp.ge.s32 	%p1, %r40, %r3;
	@%p1 bra 	$L__BB8_3;
	shl.b64 	%rd16, %rd3, 2;
	add.s64 	%rd17, %rd2, %rd16;
	mul.wide.u32 	%rd18, %r4, 128;
	add.s64 	%rd29, %rd17, %rd18;
$L__BB8_2:
	.pragma "nounroll";
	// begin inline asm
	prefetch.global.L2 [%rd29];
	// end inline asm
	add.s32 	%r40, %r40, 16384;
	add.s64 	%rd29, %rd29, 16384;
	setp.lt.s32 	%p2, %r40, %r3;
	@%p2 bra 	$L__BB8_2;
$L__BB8_3:
	shl.b64 	%rd20, %rd3, 2;
	add.s64 	%rd7, %rd2, %rd20;
	add.s64 	%rd8, %rd1, %rd20;
	setp.eq.s32 	%p3, %r1, %r2;
	@%p3 bra 	$L__BB8_9;
	setp.lt.s32 	%p4, %r24, 1;
	@%p4 bra 	$L__BB8_20;
	mov.b32 	%r44, 0;
$L__BB8_6:
	shl.b32 	%r27, %r44, 7;
	add.s32 	%r17, %r27, %r4;
	setp.ge.s32 	%p5, %r17, %r2;
	@%p5 bra 	$L__BB8_19;
	mul.wide.s32 	%rd21, %r17, 4;
	add.s64 	%rd22, %rd7, %rd21;
	ld.global.u32 	%r18, [%rd22];
	setp.lt.s32 	%p6, %r18, 3;
	mov.b32 	%r28, 1;
	mov.u32 	%r46, %r28;
	@%p6 bra 	$L__BB8_18;
	shr.u32 	%r19, %r18, 1;
	mov.b32 	%r45, 2;
	bra.uni 	$L__BB8_17;
$L__BB8_9:
	setp.lt.s32 	%p10, %r24, 1;
	@%p10 bra 	$L__BB8_20;
	mov.b32 	%r41, 0;
$L__BB8_11:
	shl.b32 	%r35, %r41, 7;
	add.s32 	%r9, %r35, %r4;
	mul.wide.s32 	%rd25, %r9, 4;
	add.s64 	%rd26, %rd7, %rd25;
	ld.global.u32 	%r10, [%rd26];
	setp.lt.s32 	%p11, %r10, 3;
	mov.b32 	%r34, 1;
	mov.u32 	%r43, %r34;
	@%p11 bra 	$L__BB8_15;
	shr.u32 	%r11, %r10, 1;
	mov.b32 	%r42, 2;
	bra.uni 	$L__BB8_14;
$L__BB8_13:
	add.s32 	%r12, %r42, 1;
	setp.gt.u32 	%p13, %r42, %r11;
	mov.u32 	%r42, %r12;
	mov.u32 	%r43, %r34;
	@%p13 bra 	$L__BB8_15;
$L__BB8_14:
	rem.u32 	%r38, %r10, %r42;
	setp.ne.s32 	%p12, %r38, 0;
	mov.b32 	%r43, 0;
	@%p12 bra 	$L__BB8_13;
$L__BB8_15:
	add.s64 	%rd28, %rd8, %rd25;
	st.global.u32 	[%rd28], %r43;
	add.s32 	%r41, %r41, 1;
	setp.eq.s32 	%p14, %r41, %r24;
	@%p14 bra 	$L__BB8_20;
	bra.uni 	$L__BB8_11;
$L__BB8_16:
	add.s32 	%r20, %r45, 1;
	setp.gt.u32 	%p8, %r45, %r19;
	mov.u32 	%r45, %r20;
	mov.u32 	%r46, %r28;
	@%p8 bra 	$L__BB8_18;
$L__BB8_17:
	rem.u32 	%r31, %r18, %r45;
	setp.ne.s32 	%p7, %r31, 0;
	mov.b32 	%r46, 0;
	@%p7 bra 	$L__BB8_16;
$L__BB8_18:
	add.s64 	%rd24, %rd8, %rd21;
	st.global.u32 	[%rd24], %r46;
$L__BB8_19:
	add.s32 	%r44, %r44, 1;
	setp.ne.s32 	%p9, %r44, %r24;
	@%p9 bra 	$L__BB8_6;
$L__BB8_20:
	ret;

}


// ===== COMPILED SASS (sm_100) =====

	.target	sm_100

	.elftype	@"ET_EXEC"


//--------------------- .note.nv.tkinfo           --------------------------
	.section	.note.nv.tkinfo,"",@"SHT_NOTE"
	.sectionflags	@"SHF_NOTE_NV_TKINFO"
	.tkinfo
        /*0018*/ 	.word	0x00000002
        /*0030*/ 	.string	""
        /*0030*/ 	.string	"ptxas"
        /*0030*/ 	.string	"Cuda compilation tools, release 13.0, V13.0.88"
        /*0030*/ 	.string	"Build cuda_13.0.r13.0/compiler.36424714_0"
        /*0030*/ 	.string	"-arch sm_100 -m 64 "



//--------------------- .note.nv.cuinfo           --------------------------
	.section	.note.nv.cuinfo,"",@"SHT_NOTE"
	.sectionflags	@"SHF_NOTE_NV_CUINFO"
        /*0018*/ 	.short	0x0002
        /*001a*/ 	.short	0x0064
        /*001c*/ 	.short	0x0082
	.zero		2


//--------------------- .nv.info                  --------------------------
	.section	.nv.info,"",@"SHT_CUDA_INFO"
	.align	4


	//----- nvinfo : EIATTR_REGCOUNT
	.align		4
        /*0000*/ 	.byte	0x04, 0x2f
        /*0002*/ 	.short	(.L_44 - .L_43)
	.align		4
.L_43:
        /*0004*/ 	.word	index@(_ZN3cub18CUB_300001_SM_10006detail11EmptyKernelIvEEvv)
        /*0008*/ 	.word	0x00000004


	//----- nvinfo : EIATTR_FRAME_SIZE
	.align		4
.L_44:
        /*000c*/ 	.byte	0x04, 0x11
        /*000e*/ 	.short	(.L_46 - .L_45)
	.align		4
.L_45:
        /*0010*/ 	.word	index@(_ZN3cub18CUB_300001_SM_10006detail11EmptyKernelIvEEvv)
        /*0014*/ 	.word	0x00000000


	//----- nvinfo : EIATTR_REGCOUNT
	.align		4
.L_46:
        /*0018*/ 	.byte	0x04, 0x2f
        /*001a*/ 	.short	(.L_48 - .L_47)
	.align		4
.L_47:
        /*001c*/ 	.word	index@(_ZN3cub18CUB_300001_SM_10006detail6reduce28DeviceReduceSingleTileKernelINS2_10policy_hubIijN4cuda3std3__44plusIiEEE10Policy1000EN6thrust24THRUST_300001_SM_1000_NS6detail15normal_iteratorINSD_10device_ptrIiEEEEPijS9_iiNS7_10__identityEEEvT0_T1_T2_T3_T4_T6_)
        /*0020*/ 	.word	0x00000020


	//----- nvinfo : EIATTR_FRAME_SIZE
	.align		4
.L_48:
        /*0024*/ 	.byte	0x04, 0x11
        /*0026*/ 	.short	(.L_50 - .L_49)
	.align		4
.L_49:
        /*0028*/ 	.word	index@(_ZN3cub18CUB_300001_SM_10006detail6reduce28DeviceReduceSingleTileKernelINS2_10policy_hubIijN4cuda3std3__44plusIiEEE10Policy1000EN6thrust24THRUST_300001_SM_1000_NS6detail15normal_iteratorINSD_10device_ptrIiEEEEPijS9_iiNS7_10__identityEEEvT0_T1_T2_T3_T4_T6_)
        /*002c*/ 	.word	0x00000000


	//----- nvinfo : EIATTR_REGCOUNT
	.align		4
.L_50:
        /*0030*/ 	.byte	0x04, 0x2f
        /*0032*/ 	.short	(.L_52 - .L_51)
	.align		4
.L_51:
        /*0034*/ 	.word	index@(_ZN3cub18CUB_300001_SM_10006detail6reduce18DeviceReduceKernelINS2_10policy_hubIijN4cuda3std3__44plusIiEEE10Policy1000EN6thrust24THRUST_300001_SM_1000_NS6detail15normal_iteratorINSD_10device_ptrIiEEEEjS9_iNS7_10__identityEEEvT0_PT3_T1_NS0_13GridEvenShareISN_EET2_T4_)
        /*0038*/ 	.word	0x00000020


	//----- nvinfo : EIATTR_FRAME_SIZE
	.align		4
.L_52:
        /*003c*/ 	.byte	0x04, 0x11
        /*003e*/ 	.short	(.L_54 - .L_53)
	.align		4
.L_53:
        /*0040*/ 	.word	index@(_ZN3cub18CUB_300001_SM_10006detail6reduce18DeviceReduceKernelINS2_10policy_hubIijN4cuda3std3__44plusIiEEE10Policy1000EN6thrust24THRUST_300001_SM_1000_NS6detail15normal_iteratorINSD_10device_ptrIiEEEEjS9_iNS7_10__identityEEEvT0_PT3_T1_NS0_13GridEvenShareISN_EET2_T4_)
        /*0044*/ 	.word	0x00000000


	//----- nvinfo : EIATTR_REGCOUNT
	.align		4
.L_54:
        /*0048*/ 	.byte	0x04, 0x2f
        /*004a*/ 	.short	(.L_56 - .L_55)
	.align		4
.L_55:
        /*004c*/ 	.word	index@(_ZN3cub18CUB_300001_SM_10006detail6reduce28DeviceReduceSingleTileKernelINS2_10policy_hubIijN4cuda3std3__44plusIiEEE10Policy1000EPiSC_iS9_iiNS7_10__identityEEEvT0_T1_T2_T3_T4_T6_)
        /*0050*/ 	.word	0x00000020


	//----- nvinfo : EIATTR_FRAME_SIZE
	.align		4
.L_56:
        /*0054*/ 	.byte	0x04, 0x11
        /*0056*/ 	.short	(.L_58 - .L_57)
	.align		4
.L_57:
        /*0058*/ 	.word	index@(_ZN3cub18CUB_300001_SM_10006detail6reduce28DeviceReduceSingleTileKernelINS2_10policy_hubIijN4cuda3std3__44plusIiEEE10Policy1000EPiSC_iS9_iiNS7_10__identityEEEvT0_T1_T2_T3_T4_T6_)
        /*005c*/ 	.word	0x00000000


	//----- nvinfo : EIATTR_REGCOUNT
	.align		4
.L_58:
        /*0060*/ 	.byte	0x04, 0x2f
        /*0062*/ 	.short	(.L_60 - .L_59)
	.align		4
.L_59:
        /*0064*/ 	.word	index@(_ZN3cub18CUB_300001_SM_10006detail6reduce28DeviceReduceSingleTileKernelINS2_10policy_hubIiyN4cuda3std3__44plusIiEEE10Policy1000EN6thrust24THRUST_300001_SM_1000_NS6detail15normal_iteratorINSD_10device_ptrIiEEEEPiyS9_iiNS7_10__identityEEEvT0_T1_T2_T3_T4_T6_)
        /*0068*/ 	.word	0x0000001f


	//----- nvinfo : EIATTR_FRAME_SIZE
	.align		4
.L_60:
        /*006c*/ 	.byte	0x04, 0x11
        /*006e*/ 	.short	(.L_62 - .L_61)
	.align		4
.L_61:
        /*0070*/ 	.word	index@(_ZN3cub18CUB_300001_SM_10006detail6reduce28DeviceReduceSingleTileKernelINS2_10policy_hubIiyN4cuda3std3__44plusIiEEE10Policy1000EN6thrust24THRUST_300001_SM_1000_NS6detail15normal_iteratorINSD_10device_ptrIiEEEEPiyS9_iiNS7_10__identityEEEvT0_T1_T2_T3_T4_T6_)
        /*0074*/ 	.word	0x00000000


	//----- nvinfo : EIATTR_REGCOUNT
	.align		4
.L_62:
        /*0078*/ 	.byte	0x04, 0x2f
        /*007a*/ 	.short	(.L_64 - .L_63)
	.align		4
.L_63:
        /*007c*/ 	.word	index@(_ZN3cub18CUB_300001_SM_10006detail6reduce18DeviceReduceKernelINS2_10policy_hubIiyN4cuda3std3__44plusIiEEE10Policy1000EN6thrust24THRUST_300001_SM_1000_NS6detail15normal_iteratorINSD_10device_ptrIiEEEEyS9_iNS7_10__identityEEEvT0_PT3_T1_NS0_13GridEvenShareISN_EET2_T4_)
        /*0080*/ 	.word	0x0000001e


	//----- nvinfo : EIATTR_FRAME_SIZE
	.align		4
.L_64:
        /*0084*/ 	.byte	0x04, 0x11
        /*0086*/ 	.short	(.L_66 - .L_65)
	.align		4
.L_65:
        /*0088*/ 	.word	index@(_ZN3cub18CUB_300001_SM_10006detail6reduce18DeviceReduceKernelINS2_10policy_hubIiyN4cuda3std3__44plusIiEEE10Policy1000EN6thrust24THRUST_300001_SM_1000_NS6detail15normal_iteratorINSD_10device_ptrIiEEEEyS9_iNS7_10__identityEEEvT0_PT3_T1_NS0_13GridEvenShareISN_EET2_T4_)
        /*008c*/ 	.word	0x00000000


	//----- nvinfo : EIATTR_REGCOUNT
	.align		4
.L_66:
        /*0090*/ 	.byte	0x04, 0x2f
        /*0092*/ 	.short	(.L_68 - .L_67)
	.align		4
.L_67:
        /*0094*/ 	.word	index@(_ZN3cub18CUB_300001_SM_10006detail6reduce28DeviceReduceSingleTileKernelINS2_10policy_hubIiyN4cuda3std3__44plusIiEEE10Policy1000EPiSC_iS9_iiNS7_10__identityEEEvT0_T1_T2_T3_T4_T6_)
        /*0098*/ 	.word	0x00000020


	//----- nvinfo : EIATTR_FRAME_SIZE
	.align		4
.L_68:
        /*009c*/ 	.byte	0x04, 0x11
        /*009e*/ 	.short	(.L_70 - .L_69)
	.align		4
.L_69:
        /*00a0*/ 	.word	index@(_ZN3cub18CUB_300001_SM_10006detail6reduce28DeviceReduceSingleTileKernelINS2_10policy_hubIiyN4cuda3std3__44plusIiEEE10Policy1000EPiSC_iS9_iiNS7_10__identityEEEvT0_T1_T2_T3_T4_T6_)
        /*00a4*/ 	.word	0x00000000


	//----- nvinfo : EIATTR_REGCOUNT
	.align		4
.L_70:
        /*00a8*/ 	.byte	0x04, 0x2f
        /*00aa*/ 	.short	(.L_72 - .L_71)
	.align		4
.L_71:
        /*00ac*/ 	.word	index@(_ZN3cub18CUB_300001_SM_10006detail9transform16transform_kernelINS2_10policy_hubILb1EN4cuda3std3__45tupleIJN6thrust24THRUST_300001_SM_1000_NS6detail15normal_iteratorINSA_10device_ptrIiEEEEEEEE10policy1000Ei17ReciprocalFunctorIiESF_JPiEEEvT0_iT1_T2_DpNS2_10kernel_argIT3_EE)
        /*00b0*/ 	.word	0x00000014


	//----- nvinfo : EIATTR_FRAME_SIZE
	.align		4
.L_72:
        /*00b4*/ 	.byte	0x04, 0x11
        /*00b6*/ 	.short	(.L_74 - .L_73)
	.align		4
.L_73:
        /*00b8*/ 	.word	index@(_ZN3cub18CUB_300001_SM_10006detail9transform16transform_kernelINS2_10policy_hubILb1EN4cuda3std3__45tupleIJN6thrust24THRUST_300001_SM_1000_NS6detail15normal_iteratorINSA_10device_ptrIiEEEEEEEE10policy1000Ei17ReciprocalFunctorIiESF_JPiEEEvT0_iT1_T2_DpNS2_10kernel_argIT3_EE)
        /*00bc*/ 	.word	0x00000000


	//----- nvinfo : EIATTR_REGCOUNT
	.align		4
.L_74:
        /*00c0*/ 	.byte	0x04, 0x2f
        /*00c2*/ 	.short	(.L_76 - .L_75)
	.align		4
.L_75:
        /*00c4*/ 	.word	index@(_ZN3cub18CUB_300001_SM_10006detail9transform16transform_kernelINS2_10policy_hubILb1EN4cuda3std3__45tupleIJN6thrust24THRUST_300001_SM_1000_NS6detail15normal_iteratorINSA_10device_ptrIiEEEEEEEE10policy1000El17ReciprocalFunctorIiESF_JPiEEEvT0_iT1_T2_DpNS2_10kernel_argIT3_EE)
        /*00c8*/ 	.word	0x00000014


	//----- nvinfo : EIATTR_FRAME_SIZE
	.align		4
.L_76:
        /*00cc*/ 	.byte	0x04, 0x11
        /*00ce*/ 	.short	(.L_78 - .L_77)
	.align		4
.L_77:
        /*00d0*/ 	.word	index@(_ZN3cub18CUB_300001_SM_10006detail9transform16transform_kernelINS2_10policy_hubILb1EN4cuda3std3__45tupleIJN6thrust24THRUST_300001_SM_1000_NS6detail15normal_iteratorINSA_10device_ptrIiEEEEEEEE10policy1000El17ReciprocalFunctorIiESF_JPiEEEvT0_iT1_T2_DpNS2_10kernel_argIT3_EE)
        /*00d4*/ 	.word	0x00000000


	//----- nvinfo : EIATTR_MIN_STACK_SIZE
	.align		4
.L_78:
        /*00d8*/ 	.byte	0x04, 0x12
        /*00da*/ 	.short	(.L_80 - .L_79)
	.align		4
.L_79:
        /*00dc*/ 	.word	index@(_ZN3cub18CUB_300001_SM_10006detail9transform16transform_kernelINS2_10policy_hubILb1EN4cuda3std3__45tupleIJN6thrust24THRUST_300001_SM_1000_NS6detail15normal_iteratorINSA_10device_ptrIiEEEEEEEE10policy1000El17ReciprocalFunctorIiESF_JPiEEEvT0_iT1_T2_DpNS2_10kernel_argIT3_EE)
        /*00e0*/ 	.word	0x00000000


	//----- nvinfo : EIATTR_MIN_STACK_SIZE
	.align		4
.L_80:
        /*00e4*/ 	.byte	0x04, 0x12
        /*00e6*/ 	.short	(.L_82 - .L_81)
	.align		4
.L_81:
        /*00e8*/ 	.word	index@(_ZN3cub18CUB_300001_SM_10006detail9transform16transform_kernelINS2_10policy_hubILb1EN4cuda3std3__45tupleIJN6thrust24THRUST_300001_SM_1000_NS6detail15normal_iteratorINSA_10device_ptrIiEEEEEEEE10policy1000Ei17ReciprocalFunctorIiESF_JPiEEEvT0_iT1_T2_DpNS2_10kernel_argIT3_EE)
        /*00ec*/ 	.word	0x00000000


	//----- nvinfo : EIATTR_MIN_STACK_SIZE
	.align		4
.L_82:
        /*00f0*/ 	.byte	0x04, 0x12
        /*00f2*/ 	.short	(.L_84 - .L_83)
	.align		4
.L_83:
        /*00f4*/ 	.word	index@(_ZN3cub18CUB_300001_SM_10006detail6reduce28DeviceReduceSingleTileKernelINS2_10policy_hubIiyN4cuda3std3__44plusIiEEE10Policy1000EPiSC_iS9_iiNS7_10__identityEEEvT0_T1_T2_T3_T4_T6_)
        /*00f8*/ 	.word	0x00000000


	//----- nvinfo : EIATTR_MIN_STACK_SIZE
	.align		4
.L_84:
        /*00fc*/ 	.byte	0x04, 0x12
        /*00fe*/ 	.short	(.L_86 - .L_85)
	.align		4
.L_85:
        /*0100*/ 	.word	index@(_ZN3cub18CUB_300001_SM_10006detail6reduce18DeviceReduceKernelINS2_10policy_hubIiyN4cuda3std3__44plusIiEEE10Policy1000EN6thrust24THRUST_300001_SM_1000_NS6detail15normal_iteratorINSD_10device_ptrIiEEEEyS9_iNS7_10__identityEEEvT0_PT3_T1_NS0_13GridEvenShareISN_EET2_T4_)
        /*0104*/ 	.word	0x00000000


	//----- nvinfo : EIATTR_MIN_STACK_SIZE
	.align		4
.L_86:
        /*0108*/ 	.byte	0x04, 0x12
        /*010a*/ 	.short	(.L_88 - .L_87)
	.align		4
.L_87:
        /*010c*/ 	.word	index@(_ZN3cub18CUB_300001_SM_10006detail6reduce28DeviceReduceSingleTileKernelINS2_10policy_hubIiyN4cuda3std3__44plusIiEEE10Policy1000EN6thrust24THRUST_300001_SM_1000_NS6detail15normal_iteratorINSD_10device_ptrIiEEEEPiyS9_iiNS7_10__identityEEEvT0_T1_T2_T3_T4_T6_)
        /*0110*/ 	.word	0x00000000


	//----- nvinfo : EIATTR_MIN_STACK_SIZE
	.align		4
.L_88:
        /*0114*/ 	.byte	0x04, 0x12
        /*0116*/ 	.short	(.L_90 - .L_89)
	.align		4
.L_89:
        /*0118*/ 	.word	index@(_ZN3cub18CUB_300001_SM_10006detail6reduce28DeviceReduceSingleTileKernelINS2_10policy_hubIijN4cuda3std3__44plusIiEEE10Policy1000EPiSC_iS9_iiNS7_10__identityEEEvT0_T1_T2_T3_T4_T6_)
        /*011c*/ 	.word	0x00000000


	//----- nvinfo : EIATTR_MIN_STACK_SIZE
	.align		4
.L_90:
        /*0120*/ 	.byte	0x04, 0x12
        /*0122*/ 	.short	(.L_92 - .L_91)
	.align		4
.L_91:
        /*0124*/ 	.word	index@(_ZN3cub18CUB_300001_SM_10006detail6reduce18DeviceReduceKernelINS2_10policy_hubIijN4cuda3std3__44plusIiEEE10Policy1000EN6thrust24THRUST_300001_SM_1000_NS6detail15normal_iteratorINSD_10device_ptrIiEEEEjS9_iNS7_10__identityEEEvT0_PT3_T1_NS0_13GridEvenShareISN_EET2_T4_)
        /*0128*/ 	.word	0x00000000


	//----- nvinfo : EIATTR_MIN_STACK_SIZE
	.align		4
.L_92:
        /*012c*/ 	.byte	0x04, 0x12
        /*012e*/ 	.short	(.L_94 - .L_93)
	.align		4
.L_93:
        /*0130*/ 	.word	index@(_ZN3cub18CUB_300001_SM_10006detail6reduce28DeviceReduceSingleTileKernelINS2_10policy_hubIijN4cuda3std3__44plusIiEEE10Policy1000EN6thrust24THRUST_300001_SM_1000_NS6detail15normal_iteratorINSD_10device_ptrIiEEEEPijS9_iiNS7_10__identityEEEvT0_T1_T2_T3_T4_T6_)
        /*0134*/ 	.word	0x00000000


	//----- nvinfo : EIATTR_MIN_STACK_SIZE
	.align		4
.L_94:
        /*0138*/ 	.byte	0x04, 0x12
        /*013a*/ 	.short	(.L_96 - .L_95)
	.align		4
.L_95:
        /*013c*/ 	.word	index@(_ZN3cub18CUB_300001_SM_10006detail11EmptyKernelIvEEvv)
        /*0140*/ 	.word	0x00000000
.L_96:


//--------------------- .nv.compat                --------------------------
	.section	.nv.compat,"",@"SHT_CUDA_COMPAT_INFO"
	.align	4
        /*0000*/ 	.byte	0x02, 0x09, 0x00, 0x00, 0x02, 0x02, 0x01, 0x00, 0x02, 0x05, 0x05, 0x00, 0x03, 0x07, 0x01, 0x01
        /*0010*/ 	.byte	0x02, 0x03, 0x00, 0x00, 0x02, 0x06, 0x01, 0x00, 0x04, 0x0b, 0x08, 0x00, 0x09, 0x00, 0x00, 0x00
        /*0020*/ 	.byte	0x00, 0x00, 0x00, 0x00


//--------------------- .nv.info._ZN3cub18CUB_300001_SM_10006detail9transform16transform_kernelINS2_10policy_hubILb1EN4cuda3std3__45tupleIJN6thrust24THRUST_300001_SM_1000_NS6detail15normal_iteratorINSA_10device_ptrIiEEEEEEEE10policy1000El17ReciprocalFunctorIiESF_JPiEEEvT0_iT1_T2_DpNS2_10kernel_argIT3_EE --------------------------
	.section	.nv.info._ZN3cub18CUB_300001_SM_10006detail9transform16transform_kernelINS2_10policy_hubILb1EN4cuda3std3__45tupleIJN6thrust24THRUST_300001_SM_1000_NS6detail15normal_iteratorINSA_10device_ptrIiEEEEEEEE10policy1000El17ReciprocalFunctorIiESF_JPiEEEvT0_iT1_T2_DpNS2_10kernel_argIT3_EE,"",@"SHT_CUDA_INFO"
	.sectionflags	@""
	.align	4


	//----- nvinfo : EIATTR_CUDA_API_VERSION
	.align		4
        /*0000*/ 	.byte	0x04, 0x37
        /*0002*/ 	.short	(.L_98 - .L_97)
.L_97:
        /*0004*/ 	.word	0x00000082


	//----- nvinfo : EIATTR_KPARAM_INFO
	.align		4
.L_98:
        /*0008*/ 	.byte	0x04, 0x17
        /*000a*/ 	.short	(.L_100 - .L_99)
.L_99:
        /*000c*/ 	.word	0x00000000
        /*0010*/ 	.short	0x0004
        /*0012*/ 	.short	0x0018
        /*0014*/ 	.byte	0x00, 0xf0, 0x41, 0x00


	//----- nvinfo : EIATTR_KPARAM_INFO
	.align		4
.L_100:
        /*0018*/ 	.byte	0x04, 0x17
        /*001a*/ 	.short	(.L_102 - .L_101)
.L_101:
        /*001c*/ 	.word	0x00000000
        /*0020*/ 	.short	0x0003
        /*0022*/ 	.short	0x0010
        /*0024*/ 	.byte	0x00, 0xf0, 0x21, 0x00


	//----- nvinfo : EIATTR_KPARAM_INFO
	.align		4
.L_102:
        /*0028*/ 	.byte	0x04, 0x17
        /*002a*/ 	.short	(.L_104 - .L_103)
.L_103:
        /*002c*/ 	.word	0x00000000
        /*0030*/ 	.short	0x0002
        /*0032*/ 	.short	0x000c
        /*0034*/ 	.byte	0x00, 0xf0, 0x05, 0x00


	//----- nvinfo : EIATTR_KPARAM_INFO
	.align		4
.L_104:
        /*0038*/ 	.byte	0x04, 0x17
        /*003a*/ 	.short	(.L_106 - .L_105)
.L_105:
        /*003c*/ 	.word	0x00000000
        /*0040*/ 	.short	0x0001
        /*0042*/ 	.short	0x0008
        /*0044*/ 	.byte	0x00, 0xf0, 0x11, 0x00


	//----- nvinfo : EIATTR_KPARAM_INFO
	.align		4
.L_106:
        /*0048*/ 	.byte	0x04, 0x17
        /*004a*/ 	.short	(.L_108 - .L_107)
.L_107:
        /*004c*/ 	.word	0x00000000
        /*0050*/ 	.short	0x0000
        /*0052*/ 	.short	0x0000
        /*0054*/ 	.byte	0x00, 0xf0, 0x21, 0x00


	//----- nvinfo : EIATTR_SPARSE_MMA_MASK
	.align		4
.L_108:
        /*0058*/ 	.byte	0x03, 0x50
        /*005a*/ 	.short	0x0000


	//----- nvinfo : EIATTR_MAXREG_COUNT
	.align		4
        /*005c*/ 	.byte	0x03, 0x1b
        /*005e*/ 	.short	0x00ff


	//----- nvinfo : EIATTR_MERCURY_ISA_VERSION
	.align		4
        /*0060*/ 	.byte	0x03, 0x5f
        /*0062*/ 	.short	0x0101


	//----- nvinfo : EIATTR_VRC_CTA_INIT_COUNT
	.align		4
        /*0064*/ 	.byte	0x02, 0x4a
	.zero		1
	.zero		1


	//----- nvinfo : EIATTR_EXIT_INSTR_OFFSETS
	.align		4
        /*0068*/ 	.byte	0x04, 0x1c
        /*006a*/ 	.short	(.L_110 - .L_109)


	//   ....[0]....
.L_109:
        /*006c*/ 	.word	0x000002a0


	//   ....[1]....
        /*0070*/ 	.word	0x00000580


	//   ....[2]....
        /*0074*/ 	.word	0x000005a0


	//   ....[3]....
        /*0078*/ 	.word	0x00000830


	//----- nvinfo : EIATTR_MAX_THREADS
	.align		4
.L_110:
        /*007c*/ 	.byte	0x04, 0x05
        /*007e*/ 	.short	(.L_112 - .L_111)
.L_111:
        /*0080*/ 	.word	0x00000080
        /*0084*/ 	.word	0x00000001
        /*0088*/ 	.word	0x00000001


	//----- nvinfo : EIATTR_CRS_STACK_SIZE
	.align		4
.L_112:
        /*008c*/ 	.byte	0x04, 0x1e
        /*008e*/ 	.short	(.L_114 - .L_113)
.L_113:
        /*0090*/ 	.word	0x00000000


	//----- nvinfo : EIATTR_CBANK_PARAM_SIZE
	.align		4
.L_114:
        /*0094*/ 	.byte	0x03, 0x19
        /*0096*/ 	.short	0x0028


	//----- nvinfo : EIATTR_PARAM_CBANK
	.align		4
        /*0098*/ 	.byte	0x04, 0x0a
        /*009a*/ 	.short	(.L_116 - .L_115)
	.align		4
.L_115:
        /*009c*/ 	.word	index@(.nv.constant0._ZN3cub18CUB_300001_SM_10006detail9transform16transform_kernelINS2_10policy_hubILb1EN4cuda3std3__45tupleIJN6thrust24THRUST_300001_SM_1000_NS6detail15normal_iteratorINSA_10device_ptrIiEEEEEEEE10policy1000El17ReciprocalFunctorIiESF_JPiEEEvT0_iT1_T2_DpNS2_10kernel_argIT3_EE)
        /*00a0*/ 	.short	0x0380
        /*00a2*/ 	.short	0x0028


	//----- nvinfo : EIATTR_SW_WAR
	.align		4
.L_116:
        /*00a4*/ 	.byte	0x04, 0x36
        /*00a6*/ 	.short	(.L_118 - .L_117)
.L_117:
        /*00a8*/ 	.word	0x00000008
.L_118:


//--------------------- .nv.info._ZN3cub18CUB_300001_SM_10006detail9transform16transform_kernelINS2_10policy_hubILb1EN4cuda3std3__45tupleIJN6thrust24THRUST_300001_SM_1000_NS6detail15normal_iteratorINSA_10device_ptrIiEEEEEEEE10policy1000Ei17ReciprocalFunctorIiESF_JPiEEEvT0_iT1_T2_DpNS2_10kernel_argIT3_EE --------------------------
	.section	.nv.info._ZN3cub18CUB_300001_SM_10006detail9transform16transform_kernelINS2_10policy_hubILb1EN4cuda3std3__45tupleIJN6thrust24THRUST_300001_SM_1000_NS6detail15normal_iteratorINSA_10device_ptrIiEEEEEEEE10policy1000Ei17ReciprocalFunctorIiESF_JPiEEEvT0_iT1_T2_DpNS2_10kernel_argIT3_EE,"",@"SHT_CUDA_INFO"
	.sectionflags	@""
	.align	4


	//----- nvinfo : EIATTR_CUDA_API_VERSION
	.align		4
        /*0000*/ 	.byte	0x04, 0x37
        /*0002*/ 	.short	(.L_120 - .L_119)
.L_119:
        /*0004*/ 	.word	0x00000082


	//----- nvinfo : EIATTR_KPARAM_INFO
	.align		4
.L_120:
        /*0008*/ 	.byte	0x04, 0x17
        /*000a*/ 	.short	(.L_122 - .L_121)
.L_121:
        /*000c*/ 	.word	0x00000000
        /*0010*/ 	.short	0x0004
        /*0012*/ 	.short	0x0018
        /*0014*/ 	.byte	0x00, 0xf0, 0x41, 0x00


	//----- nvinfo : EIATTR_KPARAM_INFO
	.align		4
.L_122:
        /*0018*/ 	.byte	0x04, 0x17
        /*001a*/ 	.short	(.L_124 - .L_123)
.L_123:
        /*001c*/ 	.word	0x00000000
        /*0020*/ 	.short	0x0003
        /*0022*/ 	.short	0x0010
        /*0024*/ 	.byte	0x00, 0xf0, 0x21, 0x00


	//----- nvinfo : EIATTR_KPARAM_INFO
	.align		4
.L_124:
        /*0028*/ 	.byte	0x04, 0x17
        /*002a*/ 	.short	(.L_126 - .L_125)
.L_125:
        /*002c*/ 	.word	0x00000000
        /*0030*/ 	.short	0x0002
        /*0032*/ 	.short	0x0008
        /*0034*/ 	.byte	0x00, 0xf0, 0x05, 0x00


	//----- nvinfo : EIATTR_KPARAM_INFO
	.align		4
.L_126:
        /*0038*/ 	.byte	0x04, 0x17
        /*003a*/ 	.short	(.L_128 - .L_127)
.L_127:
        /*003c*/ 	.word	0x00000000
        /*0040*/ 	.short	0x0001
        /*0042*/ 	.short	0x0004
        /*0044*/ 	.byte	0x00, 0xf0, 0x11, 0x00


	//----- nvinfo : EIATTR_KPARAM_INFO
	.align		4
.L_128:
        /*0048*/ 	.byte	0x04, 0x17
        /*004a*/ 	.short	(.L_130 - .L_129)
.L_129:
        /*004c*/ 	.word	0x00000000
        /*0050*/ 	.short	0x0000
        /*0052*/ 	.short	0x0000
        /*0054*/ 	.byte	0x00, 0xf0, 0x11, 0x00


	//----- nvinfo : EIATTR_SPARSE_MMA_MASK
	.align		4
.L_130:
        /*0058*/ 	.byte	0x03, 0x50
        /*005a*/ 	.short	0x0000


	//----- nvinfo : EIATTR_MAXREG_COUNT
	.align		4
        /*005c*/ 	.byte	0x03, 0x1b
        /*005e*/ 	.short	0x00ff


	//----- nvinfo : EIATTR_MERCURY_ISA_VERSION
	.align		4
        /*0060*/ 	.byte	0x03, 0x5f
        /*0062*/ 	.short	0x0101


	//----- nvinfo : EIATTR_VRC_CTA_INIT_COUNT
	.align		4
        /*0064*/ 	.byte	0x02, 0x4a
	.zero		1
	.zero		1


	//----- nvinfo : EIATTR_EXIT_INSTR_OFFSETS
	.align		4
        /*0068*/ 	.byte	0x04, 0x1c
        /*006a*/ 	.short	(.L_132 - .L_131)


	//   ....[0]....
.L_131:
        /*006c*/ 	.word	0x000001f0


	//   ....[1]....
        /*0070*/ 	.word	0x00000480


	//   ....[2]....
        /*0074*/ 	.word	0x000004b0


	//   ....[3]....
        /*0078*/ 	.word	0x00000790


	//----- nvinfo : EIATTR_MAX_THREADS
	.align		4
.L_132:
        /*007c*/ 	.byte	0x04, 0x05
        /*007e*/ 	.short	(.L_134 - .L_133)
.L_133:
        /*0080*/ 	.word	0x00000080
        /*0084*/ 	.word	0x00000001
        /*0088*/ 	.word	0x00000001


	//----- nvinfo : EIATTR_CRS_STACK_SIZE
	.align		4
.L_134:
        /*008c*/ 	.byte	0x04, 0x1e
        /*008e*/ 	.short	(.L_136 - .L_135)
.L_135:
        /*0090*/ 	.word	0x00000000


	//----- nvinfo : EIATTR_CBANK_PARAM_SIZE
	.align		4
.L_136:
        /*0094*/ 	.byte	0x03, 0x19
        /*0096*/ 	.short	0x0028


	//----- nvinfo : EIATTR_PARAM_CBANK
	.align		4
        /*0098*/ 	.byte	0x04, 0x0a
        /*009a*/ 	.short	(.L_138 - .L_137)
	.align		4
.L_137:
        /*009c*/ 	.word	index@(.nv.constant0._ZN3cub18CUB_300001_SM_10006detail9transform16transform_kernelINS2_10policy_hubILb1EN4cuda3std3__45tupleIJN6thrust24THRUST_300001_SM_1000_NS6detail15normal_iteratorINSA_10device_ptrIiEEEEEEEE10policy1000Ei17ReciprocalFunctorIiESF_JPiEEEvT0_iT1_T2_DpNS2_10kernel_argIT3_EE)
        /*00a0*/ 	.short	0x0380
        /*00a2*/ 	.short	0x0028


	//----- nvinfo : EIATTR_SW_WAR
	.align		4
.L_138:
        /*00a4*/ 	.byte	0x04, 0x36
        /*00a6*/ 	.short	(.L_140 - .L_139)
.L_139:
        /*00a8*/ 	.word	0x00000008
.L_140:


//--------------------- .nv.info._ZN3cub18CUB_300001_SM_10006detail6reduce28DeviceReduceSingleTileKernelINS2_10policy_hubIiyN4cuda3std3__44plusIiEEE10Policy1000EPiSC_iS9_iiNS7_10__identityEEEvT0_T1_T2_T3_T4_T6_ --------------------------
	.section	.nv.info._ZN3cub18CUB_300001_SM_10006detail6reduce28DeviceReduceSingleTileKernelINS2_10policy_hubIiyN4cuda3std3__44plusIiEEE10Policy1000EPiSC_iS9_iiNS7_10__identityEEEvT0_T1_T2_T3_T4_T6_,"",@"SHT_CUDA_INFO"
	.sectionflags	@""
	.align	4


	//----- nvinfo : EIATTR_CUDA_API_VERSION
	.align		4
        /*0000*/ 	.byte	0x04, 0x37
        /*0002*/ 	.short	(.L_142 - .L_141)
.L_141:
        /*0004*/ 	.word	0x00000082


	//----- nvinfo : EIATTR_KPARAM_INFO
	.align		4
.L_142:
        /*0008*/ 	.byte	0x04, 0x17
        /*000a*/ 	.short	(.L_144 - .L_143)
.L_143:
        /*000c*/ 	.word	0x00000000
        /*0010*/ 	.short	0x0005
        /*0012*/ 	.short	0x001c
        /*0014*/ 	.byte	0x00, 0xf0, 0x05, 0x00


	//----- nvinfo : EIATTR_KPARAM_INFO
	.align		4
.L_144:
        /*0018*/ 	.byte	0x04, 0x17
        /*001a*/ 	.short	(.L_146 - .L_145)
.L_145:
        /*001c*/ 	.word	0x00000000
        /*0020*/ 	.short	0x0004
        /*0022*/ 	.short	0x0018
        /*0024*/ 	.byte	0x00, 0xf0, 0x11, 0x00


	//----- nvinfo : EIATTR_KPARAM_INFO
	.align		4
.L_146:
        /*0028*/ 	.byte	0x04, 0x17
        /*002a*/ 	.short	(.L_148 - .L_147)
.L_147:
        /*002c*/ 	.word	0x00000000
        /*0030*/ 	.short	0x0003
        /*0032*/ 	.short	0x0014
        /*0034*/ 	.byte	0x00, 0xf0, 0x05, 0x00


	//----- nvinfo : EIATTR_KPARAM_INFO
	.align		4
.L_148:
        /*0038*/ 	.byte	0x04, 0x17
        /*003a*/ 	.short	(.L_150 - .L_149)
.L_149:
        /*003c*/ 	.word	0x00000000
        /*0040*/ 	.short	0x0002
        /*0042*/ 	.short	0x0010
        /*0044*/ 	.byte	0x00, 0xf0, 0x11, 0x00


	//----- nvinfo : EIATTR_KPARAM_INFO
	.align		4
.L_150:
        /*0048*/ 	.byte	0x04, 0x17
        /*004a*/ 	.short	(.L_152 - .L_151)
.L_151:
        /*004c*/ 	.word	0x00000000
        /*0050*/ 	.short	0x0001
        /*0052*/ 	.short	0x0008
        /*0054*/ 	.byte	0x00, 0xf5, 0x21, 0x00


	//----- nvinfo : EIATTR_KPARAM_INFO
	.align		4
.L_152:
        /*0058*/ 	.byte	0x04, 0x17
        /*005a*/ 	.short	(.L_154 - .L_153)
.L_153:
        /*005c*/ 	.word	0x00000000
        /*0060*/ 	.short	0x0000
        /*0062*/ 	.short	0x0000
        /*0064*/ 	.byte	0x00, 0xf5, 0x21, 0x00


	//----- nvinfo : EIATTR_SPARSE_MMA_MASK
	.align		4
.L_154:
        /*0068*/ 	.byte	0x03, 0x50
        /*006a*/ 	.short	0x0000


	//----- nvinfo : EIATTR_MAXREG_COUNT
	.align		4
        /*006c*/ 	.byte	0x03, 0x1b
        /*006e*/ 	.short	0x00ff


	//----- nvinfo : EIATTR_NUM_BARRIERS
	.align		4
        /*0070*/ 	.byte	0x02, 0x4c
        /*0072*/ 	.byte	0x01
	.zero		1


	//----- nvinfo : EIATTR_MERCURY_ISA_VERSION
	.align		4
        /*0074*/ 	.byte	0x03, 0x5f
        /*0076*/ 	.short	0x0101


	//----- nvinfo : EIATTR_COOP_GROUP_MASK_REGIDS
	.align		4
        /*0078*/ 	.byte	0x04, 0x29
        /*007a*/ 	.short	(.L_156 - .L_155)


	//   ....[0]....
.L_155:
        /*007c*/ 	.word	0xffffffff


	//   ....[1]....
        /*0080*/ 	.word	0xffffffff


	//   ....[2]....
        /*0084*/ 	.word	0xffffffff


	//   ....[3]....
        /*0088*/ 	.word	0xffffffff


	//   ....[4]....
        /*008c*/ 	.word	0xffffffff


	//   ....[5]....
        /*0090*/ 	.word	0xffffffff


	//   ....[6]....
        /*0094*/ 	.word	0xffffffff


	//   ....[7]....
        /*0098*/ 	.word	0xffffffff


	//   ....[8]....
        /*009c*/ 	.word	0xffffffff


	//   ....[9]....
        /*00a0*/ 	.word	0xffffffff


	//   ....[10]....
        /*00a4*/ 	.word	0xffffffff


	//   ....[11]....
        /*00a8*/ 	.word	0xffffffff


	//   ....[12]....
        /*00ac*/ 	.word	0xffffffff


	//   ....[13]....
        /*00b0*/ 	.word	0xffffffff


	//   ....[14]....
        /*00b4*/ 	.word	0xffffffff


	//   ....[15]....
        /*00b8*/ 	.word	0xffffffff


	//   ....[16]....
        /*00bc*/ 	.word	0xffffffff


	//   ....[17]....
        /*00c0*/ 	.word	0xffffffff


	//   ....[18]....
        /*00c4*/ 	.word	0xffffffff


	//   ....[19]....
        /*00c8*/ 	.word	0xffffffff


	//   ....[20]....
        /*00cc*/ 	.word	0xffffffff


	//   ....[21]....
        /*00d0*/ 	.word	0xffffffff


	//   ....[22]....
        /*00d4*/ 	.word	0xffffffff


	//   ....[23]....
        /*00d8*/ 	.word	0xffffffff


	//   ....[24]....
        /*00dc*/ 	.word	0xffffffff


	//   ....[25]....
        /*00e0*/ 	.word	0xffffffff


	//   ....[26]....
        /*00e4*/ 	.word	0xffffffff


	//   ....[27]....
        /*00e8*/ 	.word	0xffffffff


	//   ....[28]....
        /*00ec*/ 	.word	0xffffffff


	//   ....[29]....
        /*00f0*/ 	.word	0xffffffff


	//----- nvinfo : EIATTR_COOP_GROUP_INSTR_OFFSETS
	.align		4
.L_156:
        /*00f4*/ 	.byte	0x04, 0x28
        /*00f6*/ 	.short	(.L_158 - .L_157)


	//   ....[0]....
.L_157:
        /*00f8*/ 	.word	0x00000890


	//   ....[1]....
        /*00fc*/ 	.word	0x000008f0


	//   ....[2]....
        /*0100*/ 	.word	0x00000940


	//   ....[3]....
        /*0104*/ 	.word	0x000009b0


	//   ....[4]....
        /*0108*/ 	.word	0x00000a10


	//   ....[5]....
        /*010c*/ 	.word	0x00000ba0


	//   ....[6]....
        /*0110*/ 	.word	0x00000c40


	//   ....[7]....
        /*0114*/ 	.word	0x00000cc0


	//   ....[8]....
        /*0118*/ 	.word	0x00000d20


	//   ....[9]....
        /*011c*/ 	.word	0x00000d60


	//   ....[10]....
        /*0120*/ 	.word	0x000019d0


	//   ....[11]....
        /*0124*/ 	.word	0x00001a30


	//   ....[12]....
        /*0128*/ 	.word	0x00001a90


	//   ....[13]....
        /*012c*/ 	.word	0x00001af0


	//   ....[14]....
        /*0130*/ 	.word	0x00001b50


	//   ....[15]....
        /*0134*/ 	.word	0x000023f0


	//   ....[16]....
        /*0138*/ 	.word	0x00002450


	//   ....[17]....
        /*013c*/ 	.word	0x000024a0


	//   ....[18]....
        /*0140*/ 	.word	0x00002510


	//   ....[19]....
        /*0144*/ 	.word	0x00002570


	//   ....[20]....
        /*0148*/ 	.word	0x00002700


	//   ....[21]....
        /*014c*/ 	.word	0x00002790


	//   ....[22]....
        /*0150*/ 	.word	0x000027e0


	//   ....[23]....
        /*0154*/ 	.word	0x00002850


	//   ....[24]....
        /*0158*/ 	.word	0x000028c0


	//   ....[25]....
        /*015c*/ 	.word	0x000036a0


	//   ....[26]....
        /*0160*/ 	.word	0x00003700


	//   ....[27]....
        /*0164*/ 	.word	0x00003760


	//   ....[28]....
        /*0168*/ 	.word	0x000037c0


	//   ....[29]....
        /*016c*/ 	.word	0x00003820


	//----- nvinfo : EIATTR_VRC_CTA_INIT_COUNT
	.align		4
.L_158:
        /*0170*/ 	.byte	0x02, 0x4a
	.zero		1
	.zero		1


	//----- nvinfo : EIATTR_EXIT_INSTR_OFFSETS
	.align		4
        /*0174*/ 	.byte	0x04, 0x1c
        /*0176*/ 	.short	(.L_160 - .L_159)


	//   ....[0]....
.L_159:
        /*0178*/ 	.word	0x00000080


	//   ....[1]....
        /*017c*/ 	.word	0x000000c0


	//   ....[2]....
        /*0180*/ 	.word	0x00003940


	//   ....[3]....
        /*0184*/ 	.word	0x00003990


	//----- nvinfo : EIATTR_MAX_THREADS
	.align		4
.L_160:
        /*0188*/ 	.byte	0x04, 0x05
        /*018a*/ 	.short	(.L_162 - .L_161)
.L_161:
        /*018c*/ 	.word	0x00000100
        /*0190*/ 	.word	0x00000001
        /*0194*/ 	.word	0x00000001


	//----- nvinfo : EIATTR_CRS_STACK_SIZE
	.align		4
.L_162:
        /*0198*/ 	.byte	0x04, 0x1e
        /*019a*/ 	.short	(.L_164 - .L_163)
.L_163:
        /*019c*/ 	.word	0x00000000


	//----- nvinfo : EIATTR_CBANK_PARAM_SIZE
	.align		4
.L_164:
        /*01a0*/ 	.byte	0x03, 0x19
        /*01a2*/ 	.short	0x001d


	//----- nvinfo : EIATTR_PARAM_CBANK
	.align		4
        /*01a4*/ 	.byte	0x04, 0x0a
        /*01a6*/ 	.short	(.L_166 - .L_165)
	.align		4
.L_165:
        /*01a8*/ 	.word	index@(.nv.constant0._ZN3cub18CUB_300001_SM_10006detail6reduce28DeviceReduceSingleTileKernelINS2_10policy_hubIiyN4cuda3std3__44plusIiEEE10Policy1000EPiSC_iS9_iiNS7_10__identityEEEvT0_T1_T2_T3_T4_T6_)
        /*01ac*/ 	.short	0x0380
        /*01ae*/ 	.short	0x001d


	//----- nvinfo : EIATTR_SW_WAR
	.align		4
.L_166:
        /*01b0*/ 	.byte	0x04, 0x36
        /*01b2*/ 	.short	(.L_168 - .L_167)
.L_167:
        /*01b4*/ 	.word	0x00000008
.L_168:


//--------------------- .nv.info._ZN3cub18CUB_300001_SM_10006detail6reduce18DeviceReduceKernelINS2_10policy_hubIiyN4cuda3std3__44plusIiEEE10Policy1000EN6thrust24THRUST_300001_SM_1000_NS6detail15normal_iteratorINSD_10device_ptrIiEEEEyS9_iNS7_10__identityEEEvT0_PT3_T1_NS0_13GridEvenShareISN_EET2_T4_ --------------------------
	.section	.nv.info._ZN3cub18CUB_300001_SM_10006detail6reduce18DeviceReduceKernelINS2_10policy_hubIiyN4cuda3std3__44plusIiEEE10Policy1000EN6thrust24THRUST_300001_SM_1000_NS6detail15normal_iteratorINSD_10device_ptrIiEEEEyS9_iNS7_10__identityEEEvT0_PT3_T1_NS0_13GridEvenShareISN_EET2_T4_,"",@"SHT_CUDA_INFO"
	.sectionflags	@""
	.align	4


	//----- nvinfo : EIATTR_CUDA_API_VERSION
	.align		4
        /*0000*/ 	.byte	0x04, 0x37
        /*0002*/ 	.short	(.L_170 - .L_169)
.L_169:
        /*0004*/ 	.word	0x00000082


	//----- nvinfo : EIATTR_KPARAM_INFO
	.align		4
.L_170:
        /*0008*/ 	.byte	0x04, 0x17
        /*000a*/ 	.short	(.L_172 - .L_171)
.L_171:
        /*000c*/ 	.word	0x00000000
        /*0010*/ 	.short	0x0005
        /*0012*/ 	.short	0x0061
        /*0014*/ 	.byte	0x00, 0xf0, 0x05, 0x00


	//----- nvinfo : EIATTR_KPARAM_INFO
	.align		4
.L_172:
        /*0018*/ 	.byte	0x04, 0x17
        /*001a*/ 	.short	(.L_174 - .L_173)
.L_173:
        /*001c*/ 	.word	0x00000000
        /*0020*/ 	.short	0x0004
        /*0022*/ 	.short	0x0060
        /*0024*/ 	.byte	0x00, 0xf0, 0x05, 0x00


	//----- nvinfo : EIATTR_KPARAM_INFO
	.align		4
.L_174:
        /*0028*/ 	.byte	0x04, 0x17
        /*002a*/ 	.short	(.L_176 - .L_175)
.L_175:
        /*002c*/ 	.word	0x00000000
        /*0030*/ 	.short	0x0003
        /*0032*/ 	.short	0x0018
        /*0034*/ 	.byte	0x00, 0xf0, 0x21, 0x01


	//----- nvinfo : EIATTR_KPARAM_INFO
	.align		4
.L_176:
        /*0038*/ 	.byte	0x04, 0x17
        /*003a*/ 	.short	(.L_178 - .L_177)
.L_177:
        /*003c*/ 	.word	0x00000000
        /*0040*/ 	.short	0x0002
        /*0042*/ 	.short	0x0010
        /*0044*/ 	.byte	0x00, 0xf0, 0x21, 0x00


	//----- nvinfo : EIATTR_KPARAM_INFO
	.align		4
.L_178:
        /*0048*/ 	.byte	0x04, 0x17
        /*004a*/ 	.short	(.L_180 - .L_179)
.L_179:
        /*004c*/ 	.word	0x00000000
        /*0050*/ 	.short	0x0001
        /*0052*/ 	.short	0x0008
        /*0054*/ 	.byte	0x00, 0xf5, 0x21, 0x00


	//----- nvinfo : EIATTR_KPARAM_INFO
	.align		4
.L_180:
        /*0058*/ 	.byte	0x04, 0x17
        /*005a*/ 	.short	(.L_182 - .L_181)
.L_181:
        /*005c*/ 	.word	0x00000000
        /*0060*/ 	.short	0x0000
        /*0062*/ 	.short	0x0000
        /*0064*/ 	.byte	0x00, 0xf0, 0x21, 0x00


	//----- nvinfo : EIATTR_SPARSE_MMA_MASK
	.align		4
.L_182:
        /*0068*/ 	.byte	0x03, 0x50
        /*006a*/ 	.short	0x0000


	//----- nvinfo : EIATTR_MAXREG_COUNT
	.align		4
        /*006c*/ 	.byte	0x03, 0x1b
        /*006e*/ 	.short	0x00ff


	//----- nvinfo : EIATTR_NUM_BARRIERS
	.align		4
        /*0070*/ 	.byte	0x02, 0x4c
        /*0072*/ 	.byte	0x01
	.zero		1


	//----- nvinfo : EIATTR_MERCURY_ISA_VERSION
	.align		4
        /*0074*/ 	.byte	0x03, 0x5f
        /*0076*/ 	.short	0x0101


	//----- nvinfo : EIATTR_COOP_GROUP_MASK_REGIDS
	.align		4
        /*0078*/ 	.byte	0x04, 0x29
        /*007a*/ 	.short	(.L_184 - .L_183)


	//   ....[0]....
.L_183:
        /*007c*/ 	.word	0xffffffff


	//   ....[1]....
        /*0080*/ 	.word	0xffffffff


	//   ....[2]....
        /*0084*/ 	.word	0xffffffff


	//   ....[3]....
        /*0088*/ 	.word	0xffffffff


	//   ....[4]....
        /*008c*/ 	.word	0xffffffff


	//   ....[5]....
        /*0090*/ 	.word	0xffffffff


	//   ....[6]....
        /*0094*/ 	.word	0xffffffff


	//   ....[7]....
        /*0098*/ 	.word	0xffffffff


	//   ....[8]....
        /*009c*/ 	.word	0xffffffff


	//   ....[9]....
        /*00a0*/ 	.word	0xffffffff


	//   ....[10]....
        /*00a4*/ 	.word	0xffffffff


	//   ....[11]....
        /*00a8*/ 	.word	0xffffffff


	//   ....[12]....
        /*00ac*/ 	.word	0xffffffff


	//   ....[13]....
        /*00b0*/ 	.word	0xffffffff


	//   ....[14]....
        /*00b4*/ 	.word	0xffffffff


	//----- nvinfo : EIATTR_COOP_GROUP_INSTR_OFFSETS
	.align		4
.L_184:
        /*00b8*/ 	.byte	0x04, 0x28
        /*00ba*/ 	.short	(.L_186 - .L_185)


	//   ....[0]....
.L_185:
        /*00bc*/ 	.word	0x000008e0


	//   ....[1]....
        /*00c0*/ 	.word	0x00000940


	//   ....[2]....
        /*00c4*/ 	.word	0x000009a0


	//   ....[3]....
        /*00c8*/ 	.word	0x00000a00


	//   ....[4]....
        /*00cc*/ 	.word	0x00000a60


	//   ....[5]....
        /*00d0*/ 	.word	0x00000bf0


	//   ....[6]....
        /*00d4*/ 	.word	0x00000c90


	//   ....[7]....
        /*00d8*/ 	.word	0x00000d10


	//   ....[8]....
        /*00dc*/ 	.word	0x00000d70


	//   ....[9]....
        /*00e0*/ 	.word	0x00000db0


	//   ....[10]....
        /*00e4*/ 	.word	0x00001db0


	//   ....[11]....
        /*00e8*/ 	.word	0x00001e10


	//   ....[12]....
        /*00ec*/ 	.word	0x00001e70


	//   ....[13]....
        /*00f0*/ 	.word	0x00001ed0


	//   ....[14]....
        /*00f4*/ 	.word	0x00001f30


	//----- nvinfo : EIATTR_VRC_CTA_INIT_COUNT
	.align		4
.L_186:
        /*00f8*/ 	.byte	0x02, 0x4a
	.zero		1
	.zero		1


	//----- nvinfo : EIATTR_EXIT_INSTR_OFFSETS
	.align		4
        /*00fc*/ 	.byte	0x04, 0x1c
        /*00fe*/ 	.short	(.L_188 - .L_187)


	//   ....[0]....
.L_187:
        /*0100*/ 	.word	0x00002050


	//   ....[1]....
        /*0104*/ 	.word	0x000020b0


	//----- nvinfo : EIATTR_MAX_THREADS
	.align		4
.L_188:
        /*0108*/ 	.byte	0x04, 0x05
        /*010a*/ 	.short	(.L_190 - .L_189)
.L_189:
        /*010c*/ 	.word	0x00000100
        /*0110*/ 	.word	0x00000001
        /*0114*/ 	.word	0x00000001


	//----- nvinfo : EIATTR_CRS_STACK_SIZE
	.align		4
.L_190:
        /*0118*/ 	.byte	0x04, 0x1e
        /*011a*/ 	.short	(.L_192 - .L_191)
.L_191:
        /*011c*/ 	.word	0x00000000


	//----- nvinfo : EIATTR_CBANK_PARAM_SIZE
	.align		4
.L_192:
        /*0120*/ 	.byte	0x03, 0x19
        /*0122*/ 	.short	0x0062


	//----- nvinfo : EIATTR_PARAM_CBANK
	.align		4
        /*0124*/ 	.byte	0x04, 0x0a
        /*0126*/ 	.short	(.L_194 - .L_193)
	.align		4
.L_193:
        /*0128*/ 	.word	index@(.nv.constant0._ZN3cub18CUB_300001_SM_10006detail6reduce18DeviceReduceKernelINS2_10policy_hubIiyN4cuda3std3__44plusIiEEE10Policy1000EN6thrust24THRUST_300001_SM_1000_NS6detail15normal_iteratorINSD_10device_ptrIiEEEEyS9_iNS7_10__identityEEEvT0_PT3_T1_NS0_13GridEvenShareISN_EET2_T4_)
        /*012c*/ 	.short	0x0380
        /*012e*/ 	.short	0x0062


	//----- nvinfo : EIATTR_SW_WAR
	.align		4
.L_194:
        /*0130*/ 	.byte	0x04, 0x36
        /*0132*/ 	.short	(.L_196 - .L_195)
.L_195:
        /*0134*/ 	.word	0x00000008
.L_196:


//--------------------- .nv.info._ZN3cub18CUB_300001_SM_10006detail6reduce28DeviceReduceSingleTileKernelINS2_10policy_hubIiyN4cuda3std3__44plusIiEEE10Policy1000EN6thrust24THRUST_300001_SM_1000_NS6detail15normal_iteratorINSD_10device_ptrIiEEEEPiyS9_iiNS7_10__identityEEEvT0_T1_T2_T3_T4_T6_ --------------------------
	.section	.nv.info._ZN3cub18CUB_300001_SM_10006detail6reduce28DeviceReduceSingleTileKernelINS2_10policy_hubIiyN4cuda3std3__44plusIiEEE10Policy1000EN6thrust24THRUST_300001_SM_1000_NS6detail15normal_iteratorINSD_10device_ptrIiEEEEPiyS9_iiNS7_10__identityEEEvT0_T1_T2_T3_T4_T6_,"",@"SHT_CUDA_INFO"
	.sectionflags	@""
	.align	4


	//----- nvinfo : EIATTR_CUDA_API_VERSION
	.align		4
        /*0000*/ 	.byte	0x04, 0x37
        /*0002*/ 	.short	(.L_198 - .L_197)
.L_197:
        /*0004*/ 	.word	0x00000082


	//----- nvinfo : EIATTR_KPARAM_INFO
	.align		4
.L_198:
        /*0008*/ 	.byte	0x04, 0x17
        /*000a*/ 	.short	(.L_200 - .L_199)
.L_199:
        /*000c*/ 	.word	0x00000000
        /*0010*/ 	.short	0x0005
        /*0012*/ 	.short	0x0020
        /*0014*/ 	.byte	0x00, 0xf0, 0x05, 0x00


	//----- nvinfo : EIATTR_KPARAM_INFO
	.align		4
.L_200:
        /*0018*/ 	.byte	0x04, 0x17
        /*001a*/ 	.short	(.L_202 - .L_201)
.L_201:
        /*001c*/ 	.word	0x00000000
        /*0020*/ 	.short	0x0004
        /*0022*/ 	.short	0x001c
        /*0024*/ 	.byte	0x00, 0xf0, 0x11, 0x00


	//----- nvinfo : EIATTR_KPARAM_INFO
	.align		4
.L_202:
        /*0028*/ 	.byte	0x04, 0x17
        /*002a*/ 	.short	(.L_204 - .L_203)
.L_203:
        /*002c*/ 	.word	0x00000000
        /*0030*/ 	.short	0x0003
        /*0032*/ 	.short	0x0018
        /*0034*/ 	.byte	0x00, 0xf0, 0x05, 0x00


	//----- nvinfo : EIATTR_KPARAM_INFO
	.align		4
.L_204:
        /*0038*/ 	.byte	0x04, 0x17
        /*003a*/ 	.short	(.L_206 - .L_205)
.L_205:
        /*003c*/ 	.word	0x00000000
        /*0040*/ 	.short	0x0002
        /*0042*/ 	.short	0x0010
        /*0044*/ 	.byte	0x00, 0xf0, 0x21, 0x00


	//----- nvinfo : EIATTR_KPARAM_INFO
	.align		4
.L_206:
        /*0048*/ 	.byte	0x04, 0x17
        /*004a*/ 	.short	(.L_208 - .L_207)
.L_207:
        /*004c*/ 	.word	0x00000000
        /*0050*/ 	.short	0x0001
        /*0052*/ 	.short	0x0008
        /*0054*/ 	.byte	0x00, 0xf5, 0x21, 0x00


	//----- nvinfo : EIATTR_KPARAM_INFO
	.align		4
.L_208:
        /*0058*/ 	.byte	0x04, 0x17
        /*005a*/ 	.short	(.L_210 - .L_209)
.L_209:
        /*005c*/ 	.word	0x00000000
        /*0060*/ 	.short	0x0000
        /*0062*/ 	.short	0x0000
        /*0064*/ 	.byte	0x00, 0xf0, 0x21, 0x00


	//----- nvinfo : EIATTR_SPARSE_MMA_MASK
	.align		4
.L_210:
        /*0068*/ 	.byte	0x03, 0x50
        /*006a*/ 	.short	0x0000


	//----- nvinfo : EIATTR_MAXREG_COUNT
	.align		4
        /*006c*/ 	.byte	0x03, 0x1b
        /*006e*/ 	.short	0x00ff


	//----- nvinfo : EIATTR_NUM_BARRIERS
	.align		4
        /*0070*/ 	.byte	0x02, 0x4c
        /*0072*/ 	.byte	0x01
	.zero		1


	//----- nvinfo : EIATTR_MERCURY_ISA_VERSION
	.align		4
        /*0074*/ 	.byte	0x03, 0x5f
        /*0076*/ 	.short	0x0101


	//----- nvinfo : EIATTR_COOP_GROUP_MASK_REGIDS
	.align		4
        /*0078*/ 	.byte	0x04, 0x29
        /*007a*/ 	.short	(.L_212 - .L_211)


	//   ....[0]....
.L_211:
        /*007c*/ 	.word	0xffffffff


	//   ....[1]....
        /*0080*/ 	.word	0xffffffff


	//   ....[2]....
        /*0084*/ 	.word	0xffffffff


	//   ....[3]....
        /*0088*/ 	.word	0xffffffff


	//   ....[4]....
        /*008c*/ 	.word	0xffffffff


	//   ....[5]....
        /*0090*/ 	.word	0xffffffff


	//   ....[6]....
        /*0094*/ 	.word	0xffffffff


	//   ....[7]....
        /*0098*/ 	.word	0xffffffff


	//   ....[8]....
        /*009c*/ 	.word	0xffffffff


	//   ....[9]....
        /*00a0*/ 	.word	0xffffffff


	//   ....[10]....
        /*00a4*/ 	.word	0xffffffff


	//   ....[11]....
        /*00a8*/ 	.word	0xffffffff


	//   ....[12]....
        /*00ac*/ 	.word	0xffffffff


	//   ....[13]....
        /*00b0*/ 	.word	0xffffffff


	//   ....[14]....
        /*00b4*/ 	.word	0xffffffff


	//----- nvinfo : EIATTR_COOP_GROUP_INSTR_OFFSETS
	.align		4
.L_212:
        /*00b8*/ 	.byte	0x04, 0x28
        /*00ba*/ 	.short	(.L_214 - .L_213)


	//   ....[0]....
.L_213:
        /*00bc*/ 	.word	0x00000850


	//   ....[1]....
        /*00c0*/ 	.word	0x000008b0


	//   ....[2]....
        /*00c4*/ 	.word	0x00000910


	//   ....[3]....
        /*00c8*/ 	.word	0x00000970


	//   ....[4]....
        /*00cc*/ 	.word	0x000009d0


	//   ....[5]....
        /*00d0*/ 	.word	0x00000b60


	//   ....[6]....
        /*00d4*/ 	.word	0x00000c00


	//   ....[7]....
        /*00d8*/ 	.word	0x00000c80


	//   ....[8]....
        /*00dc*/ 	.word	0x00000ce0


	//   ....[9]....
        /*00e0*/ 	.word	0x00000d20


	//   ....[10]....
        /*00e4*/ 	.word	0x00001b90


	//   ....[11]....
        /*00e8*/ 	.word	0x00001bf0


	//   ....[12]....
        /*00ec*/ 	.word	0x00001c50


	//   ....[13]....
        /*00f0*/ 	.word	0x00001cb0


	//   ....[14]....
        /*00f4*/ 	.word	0x00001d10


	//----- nvinfo : EIATTR_VRC_CTA_INIT_COUNT
	.align		4
.L_214:
        /*00f8*/ 	.byte	0x02, 0x4a
	.zero		1
	.zero		1


	//----- nvinfo : EIATTR_EXIT_INSTR_OFFSETS
	.align		4
        /*00fc*/ 	.byte	0x04, 0x1c
        /*00fe*/ 	.short	(.L_216 - .L_215)


	//   ....[0]....
.L_215:
        /*0100*/ 	.word	0x000000a0


	//   ....[1]....
        /*0104*/ 	.word	0x000000e0


	//   ....[2]....
        /*0108*/ 	.word	0x00001e20


	//   ....[3]....
        /*010c*/ 	.word	0x00001e70


	//----- nvinfo : EIATTR_MAX_THREADS
	.align		4
.L_216:
        /*0110*/ 	.byte	0x04, 0x05
        /*0112*/ 	.short	(.L_218 - .L_217)
.L_217:
        /*0114*/ 	.word	0x00000100
        /*0118*/ 	.word	0x00000001
        /*011c*/ 	.word	0x00000001


	//----- nvinfo : EIATTR_CRS_STACK_SIZE
	.align		4
.L_218:
        /*0120*/ 	.byte	0x04, 0x1e
        /*0122*/ 	.short	(.L_220 - .L_219)
.L_219:
        /*0124*/ 	.word	0x00000000


	//----- nvinfo : EIATTR_CBANK_PARAM_SIZE
	.align		4
.L_220:
        /*0128*/ 	.byte	0x03, 0x19
        /*012a*/ 	.short	0x0021


	//----- nvinfo : EIATTR_PARAM_CBANK
	.align		4
        /*012c*/ 	.byte	0x04, 0x0a
        /*012e*/ 	.short	(.L_222 - .L_221)
	.align		4
.L_221:
        /*0130*/ 	.word	index@(.nv.constant0._ZN3cub18CUB_300001_SM_10006detail6reduce28DeviceReduceSingleTileKernelINS2_10policy_hubIiyN4cuda3std3__44plusIiEEE10Policy1000EN6thrust24THRUST_300001_SM_1000_NS6detail15normal_iteratorINSD_10device_ptrIiEEEEPiyS9_iiNS7_10__identityEEEvT0_T1_T2_T3_T4_T6_)
        /*0134*/ 	.short	0x0380
        /*0136*/ 	.short	0x0021


	//----- nvinfo : EIATTR_SW_WAR
	.align		4
.L_222:
        /*0138*/ 	.byte	0x04, 0x36
        /*013a*/ 	.short	(.L_224 - .L_223)
.L_223:
        /*013c*/ 	.word	0x00000008
.L_224:


//--------------------- .nv.info._ZN3cub18CUB_300001_SM_10006detail6reduce28DeviceReduceSingleTileKernelINS2_10policy_hubIijN4cuda3std3__44plusIiEEE10Policy1000EPiSC_iS9_iiNS7_10__identityEEEvT0_T1_T2_T3_T4_T6_ --------------------------
	.section	.nv.info._ZN3cub18CUB_300001_SM_10006detail6reduce28DeviceReduceSingleTileKernelINS2_10policy_hubIijN4cuda3std3__44plusIiEEE10Policy1000EPiSC_iS9_iiNS7_10__identityEEEvT0_T1_T2_T3_T4_T6_,"",@"SHT_CUDA_INFO"
	.sectionflags	@""
	.align	4


	//----- nvinfo : EIATTR_CUDA_API_VERSION
	.align		4
        /*0000*/ 	.byte	0x04, 0x37
        /*0002*/ 	.short	(.L_226 - .L_225)
.L_225:
        /*0004*/ 	.word	0x00000082


	//----- nvinfo : EIATTR_KPARAM_INFO
	.align		4
.L_226:
        /*0008*/ 	.byte	0x04, 0x17
        /*000a*/ 	.short	(.L_228 - .L_227)
.L_227:
        /*000c*/ 	.word	0x00000000
        /*0010*/ 	.short	0x0005
        /*0012*/ 	.short	0x001c
        /*0014*/ 	.byte	0x00, 0xf0, 0x05, 0x00


	//----- nvinfo : EIATTR_KPARAM_INFO
	.align		4
.L_228:
        /*0018*/ 	.byte	0x04, 0x17
        /*001a*/ 	.short	(.L_230 - .L_229)
.L_229:
        /*001c*/ 	.word	0x00000000
        /*0020*/ 	.short	0x0004
        /*0022*/ 	.short	0x0018
        /*0024*/ 	.byte	0x00, 0xf0, 0x11, 0x00


	//----- nvinfo : EIATTR_KPARAM_INFO
	.align		4
.L_230:
        /*0028*/ 	.byte	0x04, 0x17
        /*002a*/ 	.short	(.L_232 - .L_231)
.L_231:
        /*002c*/ 	.word	0x00000000
        /*0030*/ 	.short	0x0003
        /*0032*/ 	.short	0x0014
        /*0034*/ 	.byte	0x00, 0xf0, 0x05, 0x00


	//----- nvinfo : EIATTR_KPARAM_INFO
	.align		4
.L_232:
        /*0038*/ 	.byte	0x04, 0x17
        /*003a*/ 	.short	(.L_234 - .L_233)
.L_233:
        /*003c*/ 	.word	0x00000000
        /*0040*/ 	.short	0x0002
        /*0042*/ 	.short	0x0010
        /*0044*/ 	.byte	0x00, 0xf0, 0x11, 0x00


	//----- nvinfo : EIATTR_KPARAM_INFO
	.align		4
.L_234:
        /*0048*/ 	.byte	0x04, 0x17
        /*004a*/ 	.short	(.L_236 - .L_235)
.L_235:
        /*004c*/ 	.word	0x00000000
        /*0050*/ 	.short	0x0001
        /*0052*/ 	.short	0x0008
        /*0054*/ 	.byte	0x00, 0xf5, 0x21, 0x00


	//----- nvinfo : EIATTR_KPARAM_INFO
	.align		4
.L_236:
        /*0058*/ 	.byte	0x04, 0x17
        /*005a*/ 	.short	(.L_238 - .L_237)
.L_237:
        /*005c*/ 	.word	0x00000000
        /*0060*/ 	.short	0x0000
        /*0062*/ 	.short	0x0000
        /*0064*/ 	.byte	0x00, 0xf5, 0x21, 0x00


	//----- nvinfo : EIATTR_SPARSE_MMA_MASK
	.align		4
.L_238:
        /*0068*/ 	.byte	0x03, 0x50
        /*006a*/ 	.short	0x0000


	//----- nvinfo : EIATTR_MAXREG_COUNT
	.align		4
        /*006c*/ 	.byte	0x03, 0x1b
        /*006e*/ 	.short	0x00ff


	//----- nvinfo : EIATTR_NUM_BARRIERS
	.align		4
        /*0070*/ 	.byte	0x02, 0x4c
        /*0072*/ 	.byte	0x01
	.zero		1


	//----- nvinfo : EIATTR_MERCURY_ISA_VERSION
	.align		4
        /*0074*/ 	.byte	0x03, 0x5f
        /*0076*/ 	.short	0x0101


	//----- nvinfo : EIATTR_COOP_GROUP_MASK_REGIDS
	.align		4
        /*0078*/ 	.byte	0x04, 0x29
        /*007a*/ 	.short	(.L_240 - .L_239)


	//   ....[0]....
.L_239:
        /*007c*/ 	.word	0xffffffff


	//   ....[1]....
        /*0080*/ 	.word	0xffffffff


	//   ....[2]....
        /*0084*/ 	.word	0xffffffff


	//   ....[3]....
        /*0088*/ 	.word	0xffffffff


	//   ....[4]....
        /*008c*/ 	.word	0xffffffff


	//   ....[5]....
        /*0090*/ 	.word	0xffffffff


	//   ....[6]....
        /*0094*/ 	.word	0xffffffff


	//   ....[7]....
        /*0098*/ 	.word	0xffffffff


	//   ....[8]....
        /*009c*/ 	.word	0xffffffff


	//   ....[9]....
        /*00a0*/ 	.word	0xffffffff


	//   ....[10]....
        /*00a4*/ 	.word	0xffffffff


	//   ....[11]....
        /*00a8*/ 	.word	0xffffffff


	//   ....[12]....
        /*00ac*/ 	.word	0xffffffff


	//   ....[13]....
        /*00b0*/ 	.word	0xffffffff


	//   ....[14]....
        /*00b4*/ 	.word	0xffffffff


	//   ....[15]....
        /*00b8*/ 	.word	0xffffffff


	//   ....[16]....
        /*00bc*/ 	.word	0xffffffff


	//   ....[17]....
        /*00c0*/ 	.word	0xffffffff


	//   ....[18]....
        /*00c4*/ 	.word	0xffffffff


	//   ....[19]....
        /*00c8*/ 	.word	0xffffffff


	//   ....[20]....
        /*00cc*/ 	.word	0xffffffff


	//   ....[21]....
        /*00d0*/ 	.word	0xffffffff


	//   ....[22]....
        /*00d4*/ 	.word	0xffffffff


	//   ....[23]....
        /*00d8*/ 	.word	0xffffffff


	//   ....[24]....
        /*00dc*/ 	.word	0xffffffff


	//   ....[25]....
        /*00e0*/ 	.word	0xffffffff


	//   ....[26]....
        /*00e4*/ 	.word	0xffffffff


	//   ....[27]....
        /*00e8*/ 	.word	0xffffffff


	//   ....[28]....
        /*00ec*/ 	.word	0xffffffff


	//   ....[29]....
        /*00f0*/ 	.word	0xffffffff


	//----- nvinfo : EIATTR_COOP_GROUP_INSTR_OFFSETS
	.align		4
.L_240:
        /*00f4*/ 	.byte	0x04, 0x28
        /*00f6*/ 	.short	(.L_242 - .L_241)


	//   ....[0]....
.L_241:
        /*00f8*/ 	.word	0x00000890


	//   ....[1]....
        /*00fc*/ 	.word	0x000008f0


	//   ....[2]....
        /*0100*/ 	.word	0x00000940


	//   ....[3]....
        /*0104*/ 	.word	0x000009b0


	//   ....[4]....
        /*0108*/ 	.word	0x00000a10


	//   ....[5]....
        /*010c*/ 	.word	0x00000ba0


	//   ....[6]....
        /*0110*/ 	.word	0x00000c40


	//   ....[7]....
        /*0114*/ 	.word	0x00000cc0


	//   ....[8]....
        /*0118*/ 	.word	0x00000d20


	//   ....[9]....
        /*011c*/ 	.word	0x00000d60


	//   ....[10]....
        /*0120*/ 	.word	0x000019d0


	//   ....[11]....
        /*0124*/ 	.word	0x00001a30


	//   ....[12]....
        /*0128*/ 	.word	0x00001a90


	//   ....[13]....
        /*012c*/ 	.word	0x00001af0


	//   ....[14]....
        /*0130*/ 	.word	0x00001b50


	//   ....[15]....
        /*0134*/ 	.word	0x000023f0


	//   ....[16]....
        /*0138*/ 	.word	0x00002450


	//   ....[17]....
        /*013c*/ 	.word	0x000024a0


	//   ....[18]....
        /*0140*/ 	.word	0x00002510


	//   ....[19]....
        /*0144*/ 	.word	0x00002570


	//   ....[20]....
        /*0148*/ 	.word	0x00002700


	//   ....[21]....
        /*014c*/ 	.word	0x00002790


	//   ....[22]....
        /*0150*/ 	.word	0x000027e0


	//   ....[23]....
        /*0154*/ 	.word	0x00002850


	//   ....[24]....
        /*0158*/ 	.word	0x000028c0


	//   ....[25]....
        /*015c*/ 	.word	0x000036a0


	//   ....[26]....
        /*0160*/ 	.word	0x00003700


	//   ....[27]....
        /*0164*/ 	.word	0x00003760


	//   ....[28]....
        /*0168*/ 	.word	0x000037c0


	//   ....[29]....
        /*016c*/ 	.word	0x00003820


	//----- nvinfo : EIATTR_VRC_CTA_INIT_COUNT
	.align		4
.L_242:
        /*0170*/ 	.byte	0x02, 0x4a
	.zero		1
	.zero		1


	//----- nvinfo : EIATTR_EXIT_INSTR_OFFSETS
	.align		4
        /*0174*/ 	.byte	0x04, 0x1c
        /*0176*/ 	.short	(.L_244 - .L_243)


	//   ....[0]....
.L_243:
        /*0178*/ 	.word	0x00000080


	//   ....[1]....
        /*017c*/ 	.word	0x000000c0


	//   ....[2]....
        /*0180*/ 	.word	0x00003940


	//   ....[3]....
        /*0184*/ 	.word	0x00003990


	//----- nvinfo : EIATTR_MAX_THREADS
	.align		4
.L_244:
        /*0188*/ 	.byte	0x04, 0x05
        /*018a*/ 	.short	(.L_246 - .L_245)
.L_245:
        /*018c*/ 	.word	0x00000100
        /*0190*/ 	.word	0x00000001
        /*0194*/ 	.word	0x00000001


	//----- nvinfo : EIATTR_CRS_STACK_SIZE
	.align		4
.L_246:
        /*0198*/ 	.byte	0x04, 0x1e
        /*019a*/ 	.short	(.L_248 - .L_247)
.L_247:
        /*019c*/ 	.word	0x00000000


	//----- nvinfo : EIATTR_CBANK_PARAM_SIZE
	.align		4
.L_248:
        /*01a0*/ 	.byte	0x03, 0x19
        /*01a2*/ 	.short	0x001d


	//----- nvinfo : EIATTR_PARAM_CBANK
	.align		4
        /*01a4*/ 	.byte	0x04, 0x0a
        /*01a6*/ 	.short	(.L_250 - .L_249)
	.align		4
.L_249:
        /*01a8*/ 	.word	index@(.nv.constant0._ZN3cub18CUB_300001_SM_10006detail6reduce28DeviceReduceSingleTileKernelINS2_10policy_hubIijN4cuda3std3__44plusIiEEE10Policy1000EPiSC_iS9_iiNS7_10__identityEEEvT0_T1_T2_T3_T4_T6_)
        /*01ac*/ 	.short	0x0380
        /*01ae*/ 	.short	0x001d


	//----- nvinfo : EIATTR_SW_WAR
	.align		4
.L_250:
        /*01b0*/ 	.byte	0x04, 0x36
        /*01b2*/ 	.short	(.L_252 - .L_251)
.L_251:
        /*01b4*/ 	.word	0x00000008
.L_252:


//--------------------- .nv.info._ZN3cub18CUB_300001_SM_10006detail6reduce18DeviceReduceKernelINS2_10policy_hubIijN4cuda3std3__44plusIiEEE10Policy1000EN6thrust24THRUST_300001_SM_1000_NS6detail15normal_iteratorINSD_10device_ptrIiEEEEjS9_iNS7_10__identityEEEvT0_PT3_T1_NS0_13GridEvenShareISN_EET2_T4_ --------------------------
	.section	.nv.info._ZN3cub18CUB_300001_SM_10006detail6reduce18DeviceReduceKernelINS2_10policy_hubIijN4cuda3std3__44plusIiEEE10Policy1000EN6thrust24THRUST_300001_SM_1000_NS6detail15normal_iteratorINSD_10device_ptrIiEEEEjS9_iNS7_10__identityEEEvT0_PT3_T1_NS0_13GridEvenShareISN_EET2_T4_,"",@"SHT_CUDA_INFO"
	.sectionflags	@""
	.align	4


	//----- nvinfo : EIATTR_CUDA_API_VERSION
	.align		4
        /*0000*/ 	.byte	0x04, 0x37
        /*0002*/ 	.short	(.L_254 - .L_253)
.L_253:
        /*0004*/ 	.word	0x00000082


	//----- nvinfo : EIATTR_KPARAM_INFO
	.align		4
.L_254:
        /*0008*/ 	.byte	0x04, 0x17
        /*000a*/ 	.short	(.L_256 - .L_255)
.L_255:
        /*000c*/ 	.word	0x00000000
        /*0010*/ 	.short	0x0005
        /*0012*/ 	.short	0x003d
        /*0014*/ 	.byte	0x00, 0xf0, 0x05, 0x00


	//----- nvinfo : EIATTR_KPARAM_INFO
	.align		4
.L_256:
        /*0018*/ 	.byte	0x04, 0x17
        /*001a*/ 	.short	(.L_258 - .L_257)
.L_257:
        /*001c*/ 	.word	0x00000000
        /*0020*/ 	.short	0x0004
        /*0022*/ 	.short	0x003c
        /*0024*/ 	.byte	0x00, 0xf0, 0x05, 0x00


	//----- nvinfo : EIATTR_KPARAM_INFO
	.align		4
.L_258:
        /*0028*/ 	.byte	0x04, 0x17
        /*002a*/ 	.short	(.L_260 - .L_259)
.L_259:
        /*002c*/ 	.word	0x00000000
        /*0030*/ 	.short	0x0003
        /*0032*/ 	.short	0x0014
        /*0034*/ 	.byte	0x00, 0xf0, 0xa1, 0x00


	//----- nvinfo : EIATTR_KPARAM_INFO
	.align		4
.L_260:
        /*0038*/ 	.byte	0x04, 0x17
        /*003a*/ 	.short	(.L_262 - .L_261)
.L_261:
        /*003c*/ 	.word	0x00000000
        /*0040*/ 	.short	0x0002
        /*0042*/ 	.short	0x0010
        /*0044*/ 	.byte	0x00, 0xf0, 0x11, 0x00


	//----- nvinfo : EIATTR_KPARAM_INFO
	.align		4
.L_262:
        /*0048*/ 	.byte	0x04, 0x17
        /*004a*/ 	.short	(.L_264 - .L_263)
.L_263:
        /*004c*/ 	.word	0x00000000
        /*0050*/ 	.short	0x0001
        /*0052*/ 	.short	0x0008
        /*0054*/ 	.byte	0x00, 0xf5, 0x21, 0x00


	//----- nvinfo : EIATTR_KPARAM_INFO
	.align		4
.L_264:
        /*0058*/ 	.byte	0x04, 0x17
        /*005a*/ 	.short	(.L_266 - .L_265)
.L_265:
        /*005c*/ 	.word	0x00000000
        /*0060*/ 	.short	0x0000
        /*0062*/ 	.short	0x0000
        /*0064*/ 	.byte	0x00, 0xf0, 0x21, 0x00


	//----- nvinfo : EIATTR_SPARSE_MMA_MASK
	.align		4
.L_266:
        /*0068*/ 	.byte	0x03, 0x50
        /*006a*/ 	.short	0x0000


	//----- nvinfo : EIATTR_MAXREG_COUNT
	.align		4
        /*006c*/ 	.byte	0x03, 0x1b
        /*006e*/ 	.short	0x00ff


	//----- nvinfo : EIATTR_NUM_BARRIERS
	.align		4
        /*0070*/ 	.byte	0x02, 0x4c
        /*0072*/ 	.byte	0x01
	.zero		1


	//----- nvinfo : EIATTR_MERCURY_ISA_VERSION
	.align		4
        /*0074*/ 	.byte	0x03, 0x5f
        /*0076*/ 	.short	0x0101


	//----- nvinfo : EIATTR_COOP_GROUP_MASK_REGIDS
	.align		4
        /*0078*/ 	.byte	0x04, 0x29
        /*007a*/ 	.short	(.L_268 - .L_267)


	//   ....[0]....
.L_267:
        /*007c*/ 	.word	0xffffffff


	//   ....[1]....
        /*0080*/ 	.word	0xffffffff


	//   ....[2]....
        /*0084*/ 	.word	0xffffffff


	//   ....[3]....
        /*0088*/ 	.word	0xffffffff


	//   ....[4]....
        /*008c*/ 	.word	0xffffffff


	//   ....[5]....
        /*0090*/ 	.word	0xffffffff


	//   ....[6]....
        /*0094*/ 	.word	0xffffffff


	//   ....[7]....
        /*0098*/ 	.word	0xffffffff


	//   ....[8]....
        /*009c*/ 	.word	0xffffffff


	//   ....[9]....
        /*00a0*/ 	.word	0xffffffff


	//   ....[10]....
        /*00a4*/ 	.word	0xffffffff


	//   ....[11]....
        /*00a8*/ 	.word	0xffffffff


	//   ....[12]....
        /*00ac*/ 	.word	0xffffffff


	//   ....[13]....
        /*00b0*/ 	.word	0xffffffff


	//   ....[14]....
        /*00b4*/ 	.word	0xffffffff


	//----- nvinfo : EIATTR_COOP_GROUP_INSTR_OFFSETS
	.align		4
.L_268:
        /*00b8*/ 	.byte	0x04, 0x28
        /*00ba*/ 	.short	(.L_270 - .L_269)


	//   ....[0]....
.L_269:
        /*00bc*/ 	.word	0x00000b10


	//   ....[1]....
        /*00c0*/ 	.word	0x00000b70


	//   ....[2]....
        /*00c4*/ 	.word	0x00000bd0


	//   ....[3]....
        /*00c8*/ 	.word	0x00000c30


	//   ....[4]....
        /*00cc*/ 	.word	0x00000c90


	//   ....[5]....
        /*00d0*/ 	.word	0x00000e20


	//   ....[6]....
        /*00d4*/ 	.word	0x00000ec0


	//   ....[7]....
        /*00d8*/ 	.word	0x00000f20


	//   ....[8]....
        /*00dc*/ 	.word	0x00000f80


	//   ....[9]....
        /*00e0*/ 	.word	0x00000fe0


	//   ....[10]....
        /*00e4*/ 	.word	0x00002100


	//   ....[11]....
        /*00e8*/ 	.word	0x00002170


	//   ....[12]....
        /*00ec*/ 	.word	0x000021c0


	//   ....[13]....
        /*00f0*/ 	.word	0x00002210


	//   ....[14]....
        /*00f4*/ 	.word	0x00002280


	//----- nvinfo : EIATTR_VRC_CTA_INIT_COUNT
	.align		4
.L_270:
        /*00f8*/ 	.byte	0x02, 0x4a
	.zero		1
	.zero		1


	//----- nvinfo : EIATTR_EXIT_INSTR_OFFSETS
	.align		4
        /*00fc*/ 	.byte	0x04, 0x1c
        /*00fe*/ 	.short	(.L_272 - .L_271)


	//   ....[0]....
.L_271:
        /*0100*/ 	.word	0x000023b0


	//   ....[1]....
        /*0104*/ 	.word	0x000023f0


	//----- nvinfo : EIATTR_MAX_THREADS
	.align		4
.L_272:
        /*0108*/ 	.byte	0x04, 0x05
        /*010a*/ 	.short	(.L_274 - .L_273)
.L_273:
        /*010c*/ 	.word	0x00000100
        /*0110*/ 	.word	0x00000001
        /*0114*/ 	.word	0x00000001


	//----- nvinfo : EIATTR_CRS_STACK_SIZE
	.align		4
.L_274:
        /*0118*/ 	.byte	0x04, 0x1e
        /*011a*/ 	.short	(.L_276 - .L_275)
.L_275:
        /*011c*/ 	.word	0x00000000


	//----- nvinfo : EIATTR_CBANK_PARAM_SIZE
	.align		4
.L_276:
        /*0120*/ 	.byte	0x03, 0x19
        /*0122*/ 	.short	0x003e


	//----- nvinfo : EIATTR_PARAM_CBANK
	.align		4
        /*0124*/ 	.byte	0x04, 0x0a
        /*0126*/ 	.short	(.L_278 - .L_277)
	.align		4
.L_277:
        /*0128*/ 	.word	index@(.nv.constant0._ZN3cub18CUB_300001_SM_10006detail6reduce18DeviceReduceKernelINS2_10policy_hubIijN4cuda3std3__44plusIiEEE10Policy1000EN6thrust24THRUST_300001_SM_1000_NS6detail15normal_iteratorINSD_10device_ptrIiEEEEjS9_iNS7_10__identityEEEvT0_PT3_T1_NS0_13GridEvenShareISN_EET2_T4_)
        /*012c*/ 	.short	0x0380
        /*012e*/ 	.short	0x003e


	//----- nvinfo : EIATTR_SW_WAR
	.align		4
.L_278:
        /*0130*/ 	.byte	0x04, 0x36
        /*0132*/ 	.short	(.L_280 - .L_279)
.L_279:
        /*0134*/ 	.word	0x00000008
.L_280:


//--------------------- .nv.info._ZN3cub18CUB_300001_SM_10006detail6reduce28DeviceReduceSingleTileKernelINS2_10policy_hubIijN4cuda3std3__44plusIiEEE10Policy1000EN6thrust24THRUST_300001_SM_1000_NS6detail15normal_iteratorINSD_10device_ptrIiEEEEPijS9_iiNS7_10__identityEEEvT0_T1_T2_T3_T4_T6_ --------------------------
	.section	.nv.info._ZN3cub18CUB_300001_SM_10006detail6reduce28DeviceReduceSingleTileKernelINS2_10policy_hubIijN4cuda3std3__44plusIiEEE10Policy1000EN6thrust24THRUST_300001_SM_1000_NS6detail15normal_iteratorINSD_10device_ptrIiEEEEPijS9_iiNS7_10__identityEEEvT0_T1_T2_T3_T4_T6_,"",@"SHT_CUDA_INFO"
	.sectionflags	@""
	.align	4


	//----- nvinfo : EIATTR_CUDA_API_VERSION
	.align		4
        /*0000*/ 	.byte	0x04, 0x37
        /*0002*/ 	.short	(.L_282 - .L_281)
.L_281:
        /*0004*/ 	.word	0x00000082


	//----- nvinfo : EIATTR_KPARAM_INFO
	.align		4
.L_282:
        /*0008*/ 	.byte	0x04, 0x17
        /*000a*/ 	.short	(.L_284 - .L_283)
.L_283:
        /*000c*/ 	.word	0x00000000
        /*0010*/ 	.short	0x0005
        /*0012*/ 	.short	0x001c
        /*0014*/ 	.byte	0x00, 0xf0, 0x05, 0x00


	//----- nvinfo : EIATTR_KPARAM_INFO
	.align		4
.L_284:
        /*0018*/ 	.byte	0x04, 0x17
        /*001a*/ 	.short	(.L_286 - .L_285)
.L_285:
        /*001c*/ 	.word	0x00000000
        /*0020*/ 	.short	0x0004
        /*0022*/ 	.short	0x0018
        /*0024*/ 	.byte	0x00, 0xf0, 0x11, 0x00


	//----- nvinfo : EIATTR_KPARAM_INFO
	.align		4
.L_286:
        /*0028*/ 	.byte	0x04, 0x17
        /*002a*/ 	.short	(.L_288 - .L_287)
.L_287:
        /*002c*/ 	.word	0x00000000
        /*0030*/ 	.short	0x0003
        /*0032*/ 	.short	0x0014
        /*0034*/ 	.byte	0x00, 0xf0, 0x05, 0x00


	//----- nvinfo : EIATTR_KPARAM_INFO
	.align		4
.L_288:
        /*0038*/ 	.byte	0x04, 0x17
        /*003a*/ 	.short	(.L_290 - .L_289)
.L_289:
        /*003c*/ 	.word	0x00000000
        /*0040*/ 	.short	0x0002
        /*0042*/ 	.short	0x0010
        /*0044*/ 	.byte	0x00, 0xf0, 0x11, 0x00


	//----- nvinfo : EIATTR_KPARAM_INFO
	.align		4
.L_290:
        /*0048*/ 	.byte	0x04, 0x17
        /*004a*/ 	.short	(.L_292 - .L_291)
.L_291:
        /*004c*/ 	.word	0x00000000
        /*0050*/ 	.short	0x0001
        /*0052*/ 	.short	0x0008
        /*0054*/ 	.byte	0x00, 0xf5, 0x21, 0x00


	//----- nvinfo : EIATTR_KPARAM_INFO
	.align		4
.L_292:
        /*0058*/ 	.byte	0x04, 0x17
        /*005a*/ 	.short	(.L_294 - .L_293)
.L_293:
        /*005c*/ 	.word	0x00000000
        /*0060*/ 	.short	0x0000
        /*0062*/ 	.short	0x0000
        /*0064*/ 	.byte	0x00, 0xf0, 0x21, 0x00


	//----- nvinfo : EIATTR_SPARSE_MMA_MASK
	.align		4
.L_294:
        /*0068*/ 	.byte	0x03, 0x50
        /*006a*/ 	.short	0x0000


	//----- nvinfo : EIATTR_MAXREG_COUNT
	.align		4
        /*006c*/ 	.byte	0x03, 0x1b
        /*006e*/ 	.short	0x00ff


	//----- nvinfo : EIATTR_NUM_BARRIERS
	.align		4
        /*0070*/ 	.byte	0x02, 0x4c
        /*0072*/ 	.byte	0x01
	.zero		1


	//----- nvinfo : EIATTR_MERCURY_ISA_VERSION
	.align		4
        /*0074*/ 	.byte	0x03, 0x5f
        /*0076*/ 	.short	0x0101


	//----- nvinfo : EIATTR_COOP_GROUP_MASK_REGIDS
	.align		4
        /*0078*/ 	.byte	0x04, 0x29
        /*007a*/ 	.short	(.L_296 - .L_295)


	//   ....[0]....
.L_295:
        /*007c*/ 	.word	0xffffffff


	//   ....[1]....
        /*0080*/ 	.word	0xffffffff


	//   ....[2]....
        /*0084*/ 	.word	0xffffffff


	//   ....[3]....
        /*0088*/ 	.word	0xffffffff


	//   ....[4]....
        /*008c*/ 	.word	0xffffffff


	//   ....[5]....
        /*0090*/ 	.word	0xffffffff


	//   ....[6]....
        /*0094*/ 	.word	0xffffffff


	//   ....[7]....
        /*0098*/ 	.word	0xffffffff


	//   ....[8]....
        /*009c*/ 	.word	0xffffffff


	//   ....[9]....
        /*00a0*/ 	.word	0xffffffff


	//   ....[10]....
        /*00a4*/ 	.word	0xffffffff


	//   ....[11]....
        /*00a8*/ 	.word	0xffffffff


	//   ....[12]....
        /*00ac*/ 	.word	0xffffffff


	//   ....[13]....
        /*00b0*/ 	.word	0xffffffff


	//   ....[14]....
        /*00b4*/ 	.word	0xffffffff


	//----- nvinfo : EIATTR_COOP_GROUP_INSTR_OFFSETS
	.align		4
.L_296:
        /*00b8*/ 	.byte	0x04, 0x28
        /*00ba*/ 	.short	(.L_298 - .L_297)


	//   ....[0]....
.L_297:
        /*00bc*/ 	.word	0x00000830


	//   ....[1]....
        /*00c0*/ 	.word	0x00000890


	//   ....[2]....
        /*00c4*/ 	.word	0x000008f0


	//   ....[3]....
        /*00c8*/ 	.word	0x00000950


	//   ....[4]....
        /*00cc*/ 	.word	0x000009b0


	//   ....[5]....
        /*00d0*/ 	.word	0x00000b40


	//   ....[6]....
        /*00d4*/ 	.word	0x00000be0


	//   ....[7]....
        /*00d8*/ 	.word	0x00000c60


	//   ....[8]....
        /*00dc*/ 	.word	0x00000cc0


	//   ....[9]....
        /*00e0*/ 	.word	0x00000d00


	//   ....[10]....
        /*00e4*/ 	.word	0x00001cc0


	//   ....[11]....
        /*00e8*/ 	.word	0x00001d20


	//   ....[12]....
        /*00ec*/ 	.word	0x00001d80


	//   ....[13]....
        /*00f0*/ 	.word	0x00001de0


	//   ....[14]....
        /*00f4*/ 	.word	0x00001e40


	//----- nvinfo : EIATTR_VRC_CTA_INIT_COUNT
	.align		4
.L_298:
        /*00f8*/ 	.byte	0x02, 0x4a
	.zero		1
	.zero		1


	//----- nvinfo : EIATTR_EXIT_INSTR_OFFSETS
	.align		4
        /*00fc*/ 	.byte	0x04, 0x1c
        /*00fe*/ 	.short	(.L_300 - .L_299)


	//   ....[0]....
.L_299:
        /*0100*/ 	.word	0x00000080


	//   ....[1]....
        /*0104*/ 	.word	0x000000c0


	//   ....[2]....
        /*0108*/ 	.word	0x00001f60


	//   ....[3]....
        /*010c*/ 	.word	0x00001fb0


	//----- nvinfo : EIATTR_MAX_THREADS
	.align		4
.L_300:
        /*0110*/ 	.byte	0x04, 0x05
        /*0112*/ 	.short	(.L_302 - .L_301)
.L_301:
        /*0114*/ 	.word	0x00000100
        /*0118*/ 	.word	0x00000001
        /*011c*/ 	.word	0x00000001


	//----- nvinfo : EIATTR_CRS_STACK_SIZE
	.align		4
.L_302:
        /*0120*/ 	.byte	0x04, 0x1e
        /*0122*/ 	.short	(.L_304 - .L_303)
.L_303:
        /*0124*/ 	.word	0x00000000


	//----- nvinfo : EIATTR_CBANK_PARAM_SIZE
	.align		4
.L_304:
        /*0128*/ 	.byte	0x03, 0x19
        /*012a*/ 	.short	0x001d


	//----- nvinfo : EIATTR_PARAM_CBANK
	.align		4
        /*012c*/ 	.byte	0x04, 0x0a
        /*012e*/ 	.short	(.L_306 - .L_305)
	.align		4
.L_305:
        /*0130*/ 	.word	index@(.nv.constant0._ZN3cub18CUB_300001_SM_10006detail6reduce28DeviceReduceSingleTileKernelINS2_10policy_hubIijN4cuda3std3__44plusIiEEE10Policy1000EN6thrust24THRUST_300001_SM_1000_NS6detail15normal_iteratorINSD_10device_ptrIiEEEEPijS9_iiNS7_10__identityEEEvT0_T1_T2_T3_T4_T6_)
        /*0134*/ 	.short	0x0380
        /*0136*/ 	.short	0x001d


	//----- nvinfo : EIATTR_SW_WAR
	.align		4
.L_306:
        /*0138*/ 	.byte	0x04, 0x36
        /*013a*/ 	.short	(.L_308 - .L_307)
.L_307:
        /*013c*/ 	.word	0x00000008
.L_308:


//--------------------- .nv.info._ZN3cub18CUB_300001_SM_10006detail11EmptyKernelIvEEvv --------------------------
	.section	.nv.info._ZN3cub18CUB_300001_SM_10006detail11EmptyKernelIvEEvv,"",@"SHT_CUDA_INFO"
	.sectionflags	@""
	.align	4


	//----- nvinfo : EIATTR_CUDA_API_VERSION
	.align		4
        /*0000*/ 	.byte	0x04, 0x37
        /*0002*/ 	.short	(.L_310 - .L_309)
.L_309:
        /*0004*/ 	.word	0x00000082


	//----- nvinfo : EIATTR_SPARSE_MMA_MASK
	.align		4
.L_310:
        /*0008*/ 	.byte	0x03, 0x50
        /*000a*/ 	.short	0x0000


	//----- nvinfo : EIATTR_MAXREG_COUNT
	.align		4
        /*000c*/ 	.byte	0x03, 0x1b
        /*000e*/ 	.short	0x00ff


	//----- nvinfo : EIATTR_MERCURY_ISA_VERSION
	.align		4
        /*0010*/ 	.byte	0x03, 0x5f
        /*0012*/ 	.short	0x0101


	//----- nvinfo : EIATTR_VRC_CTA_INIT_COUNT
	.align		4
        /*0014*/ 	.byte	0x02, 0x4a
	.zero		1
	.zero		1


	//----- nvinfo : EIATTR_EXIT_INSTR_OFFSETS
	.align		4
        /*0018*/ 	.byte	0x04, 0x1c
        /*001a*/ 	.short	(.L_312 - .L_311)


	//   ....[0]....
.L_311:
        /*001c*/ 	.word	0x00000010


	//----- nvinfo : EIATTR_SW_WAR
	.align		4
.L_312:
        /*0020*/ 	.byte	0x04, 0x36
        /*0022*/ 	.short	(.L_314 - .L_313)
.L_313:
        /*0024*/ 	.word	0x00000008
.L_314:


//--------------------- .nv.callgraph             --------------------------
	.section	.nv.callgraph,"",@"SHT_CUDA_CALLGRAPH"
	.align	4
	.sectionentsize	8
	.align		4
        /*0000*/ 	.word	0x00000000
	.align		4
        /*0004*/ 	.word	0xffffffff
	.align		4
        /*0008*/ 	.word	0x00000000
	.align		4
        /*000c*/ 	.word	0xfffffffe
	.align		4
        /*0010*/ 	.word	0x00000000
	.align		4
        /*0014*/ 	.word	0xfffffffd
	.align		4
        /*0018*/ 	.word	0x00000000
	.align		4
        /*001c*/ 	.word	0xfffffffc


//--------------------- .nv.constant4             --------------------------
	.section	.nv.constant4,"a",@progbits
	.align	8
	.align		8
.nv.constant4:
        /*0000*/ 	.dword	_ZN30_INTERNAL_98a4d03d_4_k_cu_main4cuda3std3__45__cpo5beginE
	.align		8
        /*0008*/ 	.dword	_ZN30_INTERNAL_98a4d03d_4_k_cu_main4cuda3std3__45__cpo3endE
	.align		8
        /*0010*/ 	.dword	_ZN30_INTERNAL_98a4d03d_4_k_cu_main4cuda3std3__45__cpo6cbeginE
	.align		8
        /*0018*/ 	.dword	_ZN30_INTERNAL_98a4d03d_4_k_cu_main4cuda3std3__45__cpo4cendE
	.align		8
        /*0020*/ 	.dword	_ZN30_INTERNAL_98a4d03d_4_k_cu_main4cuda3std3__45__cpo6rbeginE
	.align		8
        /*0028*/ 	.dword	_ZN30_INTERNAL_98a4d03d_4_k_cu_main4cuda3std3__45__cpo4rendE
	.align		8
        /*0030*/ 	.dword	_ZN30_INTERNAL_98a4d03d_4_k_cu_main4cuda3std3__45__cpo7crbeginE
	.align		8
        /*0038*/ 	.dword	_ZN30_INTERNAL_98a4d03d_4_k_cu_main4cuda3std3__45__cpo5crendE
	.align		8
        /*0040*/ 	.dword	_ZN30_INTERNAL_98a4d03d_4_k_cu_main4cuda3std3__432_GLOBAL__N__98a4d03d_4_k_cu_main6ignoreE
	.align		8
        /*0048*/ 	.dword	_ZN30_INTERNAL_98a4d03d_4_k_cu_main4cuda3std3__419piecewise_constructE
	.align		8
        /*0050*/ 	.dword	_ZN30_INTERNAL_98a4d03d_4_k_cu_main4cuda3std3__48in_placeE
	.align		8
        /*0058*/ 	.dword	_ZN30_INTERNAL_98a4d03d_4_k_cu_main4cuda3std3__420unreachable_sentinelE
	.align		8
        /*0060*/ 	.dword	_ZN30_INTERNAL_98a4d03d_4_k_cu_main4cuda3std3__47nulloptE
	.align		8
        /*0068*/ 	.dword	_ZN30_INTERNAL_98a4d03d_4_k_cu_main4cuda3std3__48unexpectE
	.align		8
        /*0070*/ 	.dword	_ZN30_INTERNAL_98a4d03d_4_k_cu_main4cuda3std6ranges3__45__cpo4swapE
	.align		8
        /*0078*/ 	.dword	_ZN30_INTERNAL_98a4d03d_4_k_cu_main4cuda3std6ranges3__45__cpo9iter_moveE
	.align		8
        /*0080*/ 	.dword	_ZN30_INTERNAL_98a4d03d_4_k_cu_main4cuda3std6ranges3__45__cpo5beginE
	.align		8
        /*0088*/ 	.dword	_ZN30_INTERNAL_98a4d03d_4_k_cu_main4cuda3std6ranges3__45__cpo3endE
	.align		8
        /*0090*/ 	.dword	_ZN30_INTERNAL_98a4d03d_4_k_cu_main4cuda3std6ranges3__45__cpo6cbeginE
	.align		8
        /*0098*/ 	.dword	_ZN30_INTERNAL_98a4d03d_4_k_cu_main4cuda3std6ranges3__45__cpo4cendE
	.align		8
        /*00a0*/ 	.dword	_ZN30_INTERNAL_98a4d03d_4_k_cu_main4cuda3std6ranges3__45__cpo7advanceE
	.align		8
        /*00a8*/ 	.dword	_ZN30_INTERNAL_98a4d03d_4_k_cu_main4cuda3std6ranges3__45__cpo9iter_swapE
	.align		8
        /*00b0*/ 	.dword	_ZN30_INTERNAL_98a4d03d_4_k_cu_main4cuda3std6ranges3__45__cpo4nextE
	.align		8
        /*00b8*/ 	.dword	_ZN30_INTERNAL_98a4d03d_4_k_cu_main4cuda3std6ranges3__45__cpo4prevE
	.align		8
        /*00c0*/ 	.dword	_ZN30_INTERNAL_98a4d03d_4_k_cu_main4cuda3std6ranges3__45__cpo4dataE
	.align		8
        /*00c8*/ 	.dword	_ZN30_INTERNAL_98a4d03d_4_k_cu_main4cuda3std6ranges3__45__cpo5cdataE
	.align		8
        /*00d0*/ 	.dword	_ZN30_INTERNAL_98a4d03d_4_k_cu_main4cuda3std6ranges3__45__cpo4sizeE
	.align		8
        /*00d8*/ 	.dword	_ZN30_INTERNAL_98a4d03d_4_k_cu_main4cuda3std6ranges3__45__cpo5ssizeE
	.align		8
        /*00e0*/ 	.dword	_ZN30_INTERNAL_98a4d03d_4_k_cu_main4cuda3std6ranges3__45__cpo8distanceE
	.align		8
        /*00e8*/ 	.dword	_ZN30_INTERNAL_98a4d03d_4_k_cu_main6thrust24THRUST_300001_SM_1000_NS8cuda_cub3parE
	.align		8
        /*00f0*/ 	.dword	_ZN30_INTERNAL_98a4d03d_4_k_cu_main6thrust24THRUST_300001_SM_1000_NS8cuda_cub10par_nosyncE
	.align		8
        /*00f8*/ 	.dword	_ZN30_INTERNAL_98a4d03d_4_k_cu_main6thrust24THRUST_300001_SM_1000_NS6system6detail10sequential3seqE
	.align		8
        /*0100*/ 	.dword	_ZN30_INTERNAL_98a4d03d_4_k_cu_main6thrust24THRUST_300001_SM_1000_NS12placeholders2_1E
	.align		8
        /*0108*/ 	.dword	_ZN30_INTERNAL_98a4d03d_4_k_cu_main6thrust24THRUST_300001_SM_1000_NS12placeholders2_2E
	.align		8
        /*0110*/ 	.dword	_ZN30_INTERNAL_98a4d03d_4_k_cu_main6thrust24THRUST_300001_SM_1000_NS12placeholders2_3E
	.align		8
        /*0118*/ 	.dword	_ZN30_INTERNAL_98a4d03d_4_k_cu_main6thrust24THRUST_300001_SM_1000_NS12placeholders2_4E
	.align		8
        /*0120*/ 	.dword	_ZN30_INTERNAL_98a4d03d_4_k_cu_main6thrust24THRUST_300001_SM_1000_NS12placeholders2_5E
	.align		8
        /*0128*/ 	.dword	_ZN30_INTERNAL_98a4d03d_4_k_cu_main6thrust24THRUST_300001_SM_1000_NS12placeholders2_6E
	.align		8
        /*0130*/ 	.dword	_ZN30_INTERNAL_98a4d03d_4_k_cu_main6thrust24THRUST_300001_SM_1000_NS12placeholders2_7E
	.align		8
        /*0138*/ 	.dword	_ZN30_INTERNAL_98a4d03d_4_k_cu_main6thrust24THRUST_300001_SM_1000_NS12placeholders2_8E
	.align		8
        /*0140*/ 	.dword	_ZN30_INTERNAL_98a4d03d_4_k_cu_main6thrust24THRUST_300001_SM_1000_NS12placeholders2_9E
	.align		8
        /*0148*/ 	.dword	_ZN30_INTERNAL_98a4d03d_4_k_cu_main6thrust24THRUST_300001_SM_1000_NS12placeholders3_10E
	.align		8
        /*0150*/ 	.dword	_ZN30_INTERNAL_98a4d03d_4_k_cu_main6thrust24THRUST_300001_SM_1000_NS3seqE


//--------------------- .text._ZN3cub18CUB_300001_SM_10006detail9transform16transform_kernelINS2_10policy_hubILb1EN4cuda3std3__45tupleIJN6thrust24THRUST_300001_SM_1000_NS6detail15normal_iteratorINSA_10device_ptrIiEEEEEEEE10policy1000El17ReciprocalFunctorIiESF_JPiEEEvT0_iT1_T2_DpNS2_10kernel_argIT3_EE --------------------------
	.section	.text._ZN3cub18CUB_300001_SM_10006detail9transform16transform_kernelINS2_10policy_hubILb1EN4cuda3std3__45tupleIJN6thrust24THRUST_300001_SM_1000_NS6detail15normal_iteratorINSA_10device_ptrIiEEEEEEEE10policy1000El17ReciprocalFunctorIiESF_JPiEEEvT0_iT1_T2_DpNS2_10kernel_argIT3_EE,"ax",@progbits
	.align	128
        .global         _ZN3cub18CUB_300001_SM_10006detail9transform16transform_kernelINS2_10policy_hubILb1EN4cuda3std3__45tupleIJN6thrust24THRUST_300001_SM_1000_NS6detail15normal_iteratorINSA_10device_ptrIiEEEEEEEE10policy1000El17ReciprocalFunctorIiESF_JPiEEEvT0_iT1_T2_DpNS2_10kernel_argIT3_EE
        .type           _ZN3cub18CUB_300001_SM_10006detail9transform16transform_kernelINS2_10policy_hubILb1EN4cuda3std3__45tupleIJN6thrust24THRUST_300001_SM_1000_NS6detail15normal_iteratorINSA_10device_ptrIiEEEEEEEE10policy1000El17ReciprocalFunctorIiESF_JPiEEEvT0_iT1_T2_DpNS2_10kernel_argIT3_EE,@function
        .size           _ZN3cub18CUB_300001_SM_10006detail9transform16transform_kernelINS2_10policy_hubILb1EN4cuda3std3__45tupleIJN6thrust24THRUST_300001_SM_1000_NS6detail15normal_iteratorINSA_10device_ptrIiEEEEEEEE10policy1000El17ReciprocalFunctorIiESF_JPiEEEvT0_iT1_T2_DpNS2_10kernel_argIT3_EE,(.L_x_266 - _ZN3cub18CUB_300001_SM_10006detail9transform16transform_kernelINS2_10policy_hubILb1EN4cuda3std3__45tupleIJN6thrust24THRUST_300001_SM_1000_NS6detail15normal_iteratorINSA_10device_ptrIiEEEEEEEE10policy1000El17ReciprocalFunctorIiESF_JPiEEEvT0_iT1_T2_DpNS2_10kernel_argIT3_EE)
        .other          _ZN3cub18CUB_300001_SM_10006detail9transform16transform_kernelINS2_10policy_hubILb1EN4cuda3std3__45tupleIJN6thrust24THRUST_300001_SM_1000_NS6detail15normal_iteratorINSA_10device_ptrIiEEEEEEEE10policy1000El17ReciprocalFunctorIiESF_JPiEEEvT0_iT1_T2_DpNS2_10kernel_argIT3_EE,@"STO_CUDA_ENTRY STV_DEFAULT"
_ZN3cub18CUB_300001_SM_10006detail9transform16transform_kernelINS2_10policy_hubILb1EN4cuda3std3__45tupleIJN6thrust24THRUST_300001_SM_1000_NS6detail15normal_iteratorINSA_10device_ptrIiEEEEEEEE10policy1000El17ReciprocalFunctorIiESF_JPiEEEvT0_iT1_T2_DpNS2_10kernel_argIT3_EE:
.text._ZN3cub18CUB_300001_SM_10006detail9transform16transform_kernelINS2_10policy_hubILb1EN4cuda3std3__45tupleIJN6thrust24THRUST_300001_SM_1000_NS6detail15normal_iteratorINSA_10device_ptrIiEEEEEEEE10policy1000El17ReciprocalFunctorIiESF_JPiEEEvT0_iT1_T2_DpNS2_10kernel_argIT3_EE:
[----:B------:R-:W-:Y:S08]  /*0000*/  LDC R1, c[0x0][0x37c] ;  /* 0x0000df00ff017b82 */ /* 0x000ff00000000800 */
[----:B------:R-:W0:Y:S01]  /*0010*/  LDC R10, c[0x0][0x388] ;  /* 0x0000e200ff0a7b82 */ /* 0x000e220000000800 */
[----:B------:R-:W1:Y:S01]  /*0020*/  LDCU.64 UR6, c[0x0][0x380] ;  /* 0x00007000ff0677ac */ /* 0x000e620008000a00 */
[----:B------:R-:W2:Y:S01]  /*0030*/  S2R R0, SR_TID.X ;  /* 0x0000000000007919 */ /* 0x000ea20000002100 */
[----:B------:R-:W-:Y:S05]  /*0040*/  BSSY.RECONVERGENT B0, `(.L_x_0) ;  /* 0x000001a000007945 */ /* 0x000fea0003800200 */
[----:B------:R-:W3:Y:S01]  /*0050*/  S2UR UR4, SR_CTAID.X ;  /* 0x00000000000479c3 */ /* 0x000ee20000002500 */
[----:B0-----:R-:W-:-:S05]  /*0060*/  IMAD.SHL.U32 R5, R10, 0x80, RZ ;  /* 0x000000800a057824 */ /* 0x001fca00078e00ff */
[----:B------:R-:W-:Y:S01]  /*0070*/  SHF.R.S32.HI R4, RZ, 0x1f, R5 ;  /* 0x0000001fff047819 */ /* 0x000fe20000011405 */
[----:B---3--:R-:W-:-:S04]  /*0080*/  IMAD.WIDE.U32 R2, R5, UR4, RZ ;  /* 0x0000000405027c25 */ /* 0x008fc8000f8e00ff */
[----:B------:R-:W-:Y:S01]  /*0090*/  IMAD R11, R4, UR4, RZ ;  /* 0x00000004040b7c24 */ /* 0x000fe2000f8e02ff */
[----:B-1----:R-:W-:-:S03]  /*00a0*/  IADD3 R6, P1, PT, -R2, UR6, RZ ;  /* 0x0000000602067c10 */ /* 0x002fc6000ff3e1ff */
[----:B------:R-:W-:Y:S01]  /*00b0*/  IMAD.IADD R11, R3, 0x1, R11 ;  /* 0x00000001030b7824 */ /* 0x000fe200078e020b */
[----:B------:R-:W-:-:S04]  /*00c0*/  ISETP.LT.U32.AND P0, PT, R6, R5, PT ;  /* 0x000000050600720c */ /* 0x000fc80003f01070 */
[----:B------:R-:W-:-:S04]  /*00d0*/  IADD3.X R7, PT, PT, ~R11, UR7, RZ, P1, !PT ;  /* 0x000000070b077c10 */ /* 0x000fc80008ffe5ff */
[----:B------:R-:W-:Y:S01]  /*00e0*/  ISETP.LT.AND.EX P0, PT, R7, R4, PT, P0 ;  /* 0x000000040700720c */ /* 0x000fe20003f01300 */
[----:B--2---:R-:W-:-:S03]  /*00f0*/  IMAD.SHL.U32 R7, R0, 0x80, RZ ;  /* 0x0000008000077824 */ /* 0x004fc600078e00ff */
[----:B------:R-:W-:-:S05]  /*0100*/  SEL R6, R6, R5, P0 ;  /* 0x0000000506067207 */ /* 0x000fca0000000000 */
[----:B------:R-:W-:-:S05]  /*0110*/  IMAD.SHL.U32 R4, R6, 0x4, RZ ;  /* 0x0000000406047824 */ /* 0x000fca00078e00ff */
[----:B------:R-:W-:-:S13]  /*0120*/  ISETP.GE.AND P0, PT, R7, R4, PT ;  /* 0x000000040700720c */ /* 0x000fda0003f06270 */
[----:B------:R-:W-:Y:S05]  /*0130*/  @P0 BRA `(.L_x_1) ;  /* 0x0000000000280947 */ /* 0x000fea0003800000 */
[----:B------:R-:W0:Y:S02]  /*0140*/  LDC.64 R8, c[0x0][0x398] ;  /* 0x0000e600ff087b82 */ /* 0x000e240000000a00 */
[----:B0-----:R-:W-:-:S04]  /*0150*/  LEA R8, P0, R2, R8, 0x2 ;  /* 0x0000000802087211 */ /* 0x001fc800078010ff */
[----:B------:R-:W-:-:S03]  /*0160*/  LEA.HI.X R9, R2, R9, R11, 0x2, P0 ;  /* 0x0000000902097211 */ /* 0x000fc600000f140b */
[----:B------:R-:W-:-:S07]  /*0170*/  IMAD.WIDE.U32 R8, R0, 0x80, R8 ;  /* 0x0000008000087825 */ /* 0x000fce00078e0008 */
.L_x_2:
[----:B------:R-:W-:Y:S01]  /*0180*/  VIADD R7, R7, 0x4000 ;  /* 0x0000400007077836 */ /* 0x000fe20000000000 */
[----:B------:R0:W-:Y:S04]  /*0190*/  CCTL.E.PF2 [R8] ;  /* 0x000000000800798f */ /* 0x0001e80000800100 */
[----:B------:R-:W-:Y:S02]  /*01a0*/  ISETP.GE.AND P0, PT, R7, R4, PT ;  /* 0x000000040700720c */ /* 0x000fe40003f06270 */
[----:B0-----:R-:W-:-:S04]  /*01b0*/  IADD3 R8, P1, PT, R8, 0x4000, RZ ;  /* 0x0000400008087810 */ /* 0x001fc80007f3e0ff */
[----:B------:R-:W-:-:S07]  /*01c0*/  IADD3.X R9, PT, PT, RZ, R9, RZ, P1, !PT ;  /* 0x00000009ff097210 */ /* 0x000fce0000ffe4ff */
[----:B------:R-:W-:Y:S05]  /*01d0*/  @!P0 BRA `(.L_x_2) ;  /* 0xfffffffc00e88947 */ /* 0x000fea000383ffff */
.L_x_1:
[----:B------:R-:W-:Y:S05]  /*01e0*/  BSYNC.RECONVERGENT B0 ;  /* 0x0000000000007941 */ /* 0x000fea0003800200 */
.L_x_0:
[----:B------:R-:W0:Y:S01]  /*01f0*/  LDCU.128 UR8, c[0x0][0x390] ;  /* 0x00007200ff0877ac */ /* 0x000e220008000c00 */
[----:B------:R-:W-:Y:S01]  /*0200*/  ISETP.NE.AND P0, PT, R5, R6, PT ;  /* 0x000000060500720c */ /* 0x000fe20003f05270 */
[C---:B------:R-:W-:Y:S01]  /*0210*/  IMAD.SHL.U32 R3, R2.reuse, 0x4, RZ ;  /* 0x0000000402037824 */ /* 0x040fe200078e00ff */
[----:B------:R-:W-:Y:S01]  /*0220*/  SHF.L.U64.HI R7, R2, 0x2, R11 ;  /* 0x0000000202077819 */ /* 0x000fe2000001020b */
[----:B------:R-:W1:Y:S03]  /*0230*/  LDCU.64 UR4, c[0x0][0x358] ;  /* 0x00006b00ff0477ac */ /* 0x000e660008000a00 */
[C---:B0-----:R-:W-:Y:S02]  /*0240*/  IADD3 R4, P1, PT, R3.reuse, UR10, RZ ;  /* 0x0000000a03047c10 */ /* 0x041fe4000ff3e0ff */
[----:B------:R-:W-:Y:S02]  /*0250*/  IADD3 R2, P2, PT, R3, UR8, RZ ;  /* 0x0000000803027c10 */ /* 0x000fe4000ff5e0ff */
[----:B------:R-:W-:-:S02]  /*0260*/  IADD3.X R5, PT, PT, R7, UR11, RZ, P1, !PT ;  /* 0x0000000b07057c10 */ /* 0x000fc40008ffe4ff */
[----:B------:R-:W-:Y:S01]  /*0270*/  IADD3.X R3, PT, PT, R7, UR9, RZ, P2, !PT ;  /* 0x0000000907037c10 */ /* 0x000fe200097fe4ff */
[----:B-1----:R-:W-:Y:S08]  /*0280*/  @!P0 BRA `(.L_x_3) ;  /* 0x0000000000c08947 */ /* 0x002ff00003800000 */
[----:B------:R-:W-:-:S13]  /*0290*/  ISETP.GE.AND P0, PT, R10, 0x1, PT ;  /* 0x000000010a00780c */ /* 0x000fda0003f06270 */
[----:B------:R-:W-:Y:S05]  /*02a0*/  @!P0 EXIT ;  /* 0x000000000000894d */ /* 0x000fea0003800000 */
[----:B------:R-:W-:-:S07]  /*02b0*/  IMAD.MOV.U32 R7, RZ, RZ, RZ ;  /* 0x000000ffff077224 */ /* 0x000fce00078e00ff */
.L_x_9:
[----:B0-----:R-:W0:Y:S01]  /*02c0*/  LDCU UR6, c[0x0][0x388] ;  /* 0x00007100ff0677ac */ /* 0x001e220008000800 */
[C---:B------:R-:W-:Y:S01]  /*02d0*/  IMAD R15, R7.reuse, 0x80, R0 ;  /* 0x00000080070f7824 */ /* 0x040fe200078e0200 */
[----:B------:R-:W-:Y:S01]  /*02e0*/  BSSY.RECONVERGENT B0, `(.L_x_4) ;  /* 0x0000028000007945 */ /* 0x000fe20003800200 */
[----:B------:R-:W-:-:S03]  /*02f0*/  VIADD R7, R7, 0x1 ;  /* 0x0000000107077836 */ /* 0x000fc60000000000 */
[----:B------:R-:W-:Y:S02]  /*0300*/  ISETP.GE.AND P1, PT, R15, R6, PT ;  /* 0x000000060f00720c */ /* 0x000fe40003f26270 */
[----:B0-----:R-:W-:-:S11]  /*0310*/  ISETP.NE.AND P0, PT, R7, UR6, PT ;  /* 0x0000000607007c0c */ /* 0x001fd6000bf05270 */
[----:B------:R-:W-:Y:S05]  /*0320*/  @P1 BRA `(.L_x_5) ;  /* 0x00000000008c1947 */ /* 0x000fea0003800000 */
[----:B------:R-:W-:-:S05]  /*0330*/  IMAD.WIDE R8, R15, 0x4, R4 ;  /* 0x000000040f087825 */ /* 0x000fca00078e0204 */
[----:B------:R-:W2:Y:S01]  /*0340*/  LDG.E R12, desc[UR4][R8.64] ;  /* 0x00000004080c7981 */ /* 0x000ea2000c1e1900 */
[----:B------:R-:W-:Y:S01]  /*0350*/  BSSY.RECONVERGENT B1, `(.L_x_6) ;  /* 0x000001e000017945 */ /* 0x000fe20003800200 */
[----:B------:R-:W-:Y:S01]  /*0360*/  HFMA2 R11, -RZ, RZ, 0, 5.9604644775390625e-08 ;  /* 0x00000001ff0b7431 */ /* 0x000fe200000001ff */
[----:B--2---:R-:W-:-:S13]  /*0370*/  ISETP.GE.AND P1, PT, R12, 0x3, PT ;  /* 0x000000030c00780c */ /* 0x004fda0003f26270 */
[----:B------:R-:W-:Y:S05]  /*0380*/  @!P1 BRA `(.L_x_7) ;  /* 0x0000000000689947 */ /* 0x000fea0003800000 */
[----:B------:R-:W-:Y:S01]  /*0390*/  IMAD.MOV.U32 R10, RZ, RZ, 0x2 ;  /* 0x00000002ff0a7424 */ /* 0x000fe200078e00ff */
[----:B------:R-:W-:-:S07]  /*03a0*/  LEA.HI R17, R12, 0x1, RZ, 0x1f ;  /* 0x000000010c117811 */ /* 0x000fce00078ff8ff */
.L_x_8:
[----:B------:R-:W0:Y:S01]  /*03b0*/  I2F.U32.RP R11, R10 ;  /* 0x0000000a000b7306 */ /* 0x000e220000209000 */
[----:B------:R-:W-:-:S07]  /*03c0*/  ISETP.NE.U32.AND P2, PT, R10, RZ, PT ;  /* 0x000000ff0a00720c */ /* 0x000fce0003f45070 */
[----:B0-----:R-:W0:Y:S02]  /*03d0*/  MUFU.RCP R11, R11 ;  /* 0x0000000b000b7308 */ /* 0x001e240000001000 */
[----:B0-----:R-:W-:Y:S02]  /*03e0*/  VIADD R8, R11, 0xffffffe ;  /* 0x0ffffffe0b087836 */ /* 0x001fe40000000000 */
[----:B------:R-:W-:-:S04]  /*03f0*/  IMAD.MOV.U32 R11, RZ, RZ, RZ ;  /* 0x000000ffff0b7224 */ /* 0x000fc800078e00ff */
[----:B------:R0:W1:Y:S02]  /*0400*/  F2I.FTZ.U32.TRUNC.NTZ R9, R8 ;  /* 0x0000000800097305 */ /* 0x000064000021f000 */
[----:B0-----:R-:W-:Y:S02]  /*0410*/  IMAD.MOV.U32 R8, RZ, RZ, RZ ;  /* 0x000000ffff087224 */ /* 0x001fe400078e00ff */
[----:B-1----:R-:W-:-:S04]  /*0420*/  IMAD.MOV R13, RZ, RZ, -R9 ;  /* 0x000000ffff0d7224 */ /* 0x002fc800078e0a09 */
[----:B------:R-:W-:-:S04]  /*0430*/  IMAD R13, R13, R10, RZ ;  /* 0x0000000a0d0d7224 */ /* 0x000fc800078e02ff */
[----:B------:R-:W-:-:S06]  /*0440*/  IMAD.HI.U32 R9, R9, R13, R8 ;  /* 0x0000000d09097227 */ /* 0x000fcc00078e0008 */
[----:B------:R-:W-:-:S05]  /*0450*/  IMAD.HI.U32 R9, R9, R12, RZ ;  /* 0x0000000c09097227 */ /* 0x000fca00078e00ff */
[----:B------:R-:W-:-:S05]  /*0460*/  IADD3 R9, PT, PT, -R9, RZ, RZ ;  /* 0x000000ff09097210 */ /* 0x000fca0007ffe1ff */
[----:B------:R-:W-:-:S05]  /*0470*/  IMAD R9, R10, R9, R12 ;  /* 0x000000090a097224 */ /* 0x000fca00078e020c */
[----:B------:R-:W-:-:S13]  /*0480*/  ISETP.GE.U32.AND P1, PT, R9, R10, PT ;  /* 0x0000000a0900720c */ /* 0x000fda0003f26070 */
[----:B------:R-:W-:-:S05]  /*0490*/  @P1 IMAD.IADD R9, R9, 0x1, -R10 ;  /* 0x0000000109091824 */ /* 0x000fca00078e0a0a */
[----:B------:R-:W-:-:S13]  /*04a0*/  ISETP.GE.U32.AND P1, PT, R9, R10, PT ;  /* 0x0000000a0900720c */ /* 0x000fda0003f26070 */
[----:B------:R-:W-:Y:S01]  /*04b0*/  @P1 IMAD.IADD R9, R9, 0x1, -R10 ;  /* 0x0000000109091824 */ /* 0x000fe200078e0a0a */
[----:B------:R-:W-:-:S04]  /*04c0*/  @!P2 LOP3.LUT R9, RZ, R10, RZ, 0x33, !PT ;  /* 0x0000000aff09a212 */ /* 0x000fc800078e33ff */
[----:B------:R-:W-:-:S13]  /*04d0*/  ISETP.NE.AND P1, PT, R9, RZ, PT ;  /* 0x000000ff0900720c */ /* 0x000fda0003f25270 */
[----:B------:R-:W-:Y:S05]  /*04e0*/  @!P1 BRA `(.L_x_7) ;  /* 0x0000000000109947 */ /* 0x000fea0003800000 */
[----:B------:R-:W-:-:S05]  /*04f0*/  VIADD R10, R10, 0x1 ;  /* 0x000000010a0a7836 */ /* 0x000fca0000000000 */
[----:B------:R-:W-:-:S13]  /*0500*/  ISETP.GT.U32.AND P1, PT, R10, R17, PT ;  /* 0x000000110a00720c */ /* 0x000fda0003f24070 */
[----:B------:R-:W-:Y:S05]  /*0510*/  @!P1 BRA `(.L_x_8) ;  /* 0xfffffffc00a49947 */ /* 0x000fea000383ffff */
[----:B------:R-:W-:-:S07]  /*0520*/  MOV R11, 0x1 ;  /* 0x00000001000b7802 */ /* 0x000fce0000000f00 */
.L_x_7:
[----:B------:R-:W-:Y:S05]  /*0530*/  BSYNC.RECONVERGENT B1 ;  /* 0x0000000000017941 */ /* 0x000fea0003800200 */
.L_x_6:
[----:B------:R-:W-:-:S05]  /*0540*/  IMAD.WIDE R8, R15, 0x4, R2 ;  /* 0x000000040f087825 */ /* 0x000fca00078e0202 */
[----:B------:R0:W-:Y:S02]  /*0550*/  STG.E desc[UR4][R8.64], R11 ;  /* 0x0000000b08007986 */ /* 0x0001e4000c101904 */
.L_x_5:
[----:B------:R-:W-:Y:S05]  /*0560*/  BSYNC.RECONVERGENT B0 ;  /* 0x0000000000007941 */ /* 0x000fea0003800200 */
.L_x_4:
[----:B------:R-:W-:Y:S05]  /*0570*/  @P0 BRA `(.L_x_9) ;  /* 0xfffffffc00500947 */ /* 0x000fea000383ffff */
[----:B------:R-:W-:Y:S05]  /*0580*/  EXIT ;  /* 0x000000000000794d */ /* 0x000fea0003800000 */
.L_x_3:
[----:B------:R-:W-:-:S13]  /*0590*/  ISETP.GE.AND P0, PT, R10, 0x1, PT ;  /* 0x000000010a00780c */ /* 0x000fda0003f06270 */
[----:B------:R-:W-:Y:S05]  /*05a0*/  @!P0 EXIT ;  /* 0x000000000000894d */ /* 0x000fea0003800000 */
[----:B------:R-:W-:-:S07]  /*05b0*/  IMAD.MOV.U32 R9, RZ, RZ, RZ ;  /* 0x000000ffff097224 */ /* 0x000fce00078e00ff */
.L_x_13:
[----:B------:R-:W-:-:S04]  /*05c0*/  IMAD R13, R9, 0x80, R0 ;  /* 0x00000080090d7824 */ /* 0x000fc800078e0200 */
[----:B------:R-:W-:-:S05]  /*05d0*/  IMAD.WIDE R6, R13, 0x4, R4 ;  /* 0x000000040d067825 */ /* 0x000fca00078e0204 */
[----:B------:R-:W2:Y:S01]  /*05e0*/  LDG.E R12, desc[UR4][R6.64] ;  /* 0x00000004060c7981 */ /* 0x000ea2000c1e1900 */
[----:B------:R-:W-:Y:S01]  /*05f0*/  BSSY.RECONVERGENT B0, `(.L_x_10) ;  /* 0x000001e000007945 */ /* 0x000fe20003800200 */
[----:B------:R-:W-:Y:S01]  /*0600*/  IMAD.MOV.U32 R11, RZ, RZ, 0x1 ;  /* 0x00000001ff0b7424 */ /* 0x000fe200078e00ff */
[----:B--2---:R-:W-:-:S13]  /*0610*/  ISETP.GE.AND P0, PT, R12, 0x3, PT ;  /* 0x000000030c00780c */ /* 0x004fda0003f06270 */
[----:B------:R-:W-:Y:S05]  /*0620*/  @!P0 BRA `(.L_x_11) ;  /* 0x0000000000688947 */ /* 0x000fea0003800000 */
[----:B------:R-:W-:Y:S01]  /*0630*/  HFMA2 R8, -RZ, RZ, 0, 1.1920928955078125e-07 ;  /* 0x00000002ff087431 */ /* 0x000fe200000001ff */
[----:B------:R-:W-:-:S07]  /*0640*/  LEA.HI R15, R12, 0x1, RZ, 0x1f ;  /* 0x000000010c0f7811 */ /* 0x000fce00078ff8ff */
.L_x_12:
[----:B------:R-:W0:Y:S01]  /*0650*/  I2F.U32.RP R10, R8 ;  /* 0x00000008000a7306 */ /* 0x000e220000209000 */
[----:B------:R-:W-:-:S07]  /*0660*/  ISETP.NE.U32.AND P1, PT, R8, RZ, PT ;  /* 0x000000ff0800720c */ /* 0x000fce0003f25070 */
[----:B0-----:R-:W0:Y:S02]  /*0670*/  MUFU.RCP R10, R10 ;  /* 0x0000000a000a7308 */ /* 0x001e240000001000 */
[----:B0-----:R-:W-:-:S06]  /*0680*/  VIADD R6, R10, 0xffffffe ;  /* 0x0ffffffe0a067836 */ /* 0x001fcc0000000000 */
[----:B------:R0:W1:Y:S02]  /*0690*/  F2I.FTZ.U32.TRUNC.NTZ R7, R6 ;  /* 0x0000000600077305 */ /* 0x000064000021f000 */
[----:B0-----:R-:W-:Y:S02]  /*06a0*/  IMAD.MOV.U32 R6, RZ, RZ, RZ ;  /* 0x000000ffff067224 */ /* 0x001fe400078e00ff */
[----:B-1----:R-:W-:-:S04]  /*06b0*/  IMAD.MOV R11, RZ, RZ, -R7 ;  /* 0x000000ffff0b7224 */ /* 0x002fc800078e0a07 */
[----:B------:R-:W-:-:S04]  /*06c0*/  IMAD R11, R11, R8, RZ ;  /* 0x000000080b0b7224 */ /* 0x000fc800078e02ff */
[----:B------:R-:W-:-:S04]  /*06d0*/  IMAD.HI.U32 R7, R7, R11, R6 ;  /* 0x0000000b07077227 */ /* 0x000fc800078e0006 */
[----:B------:R-:W-:Y:S02]  /*06e0*/  IMAD.MOV.U32 R11, RZ, RZ, RZ ;  /* 0x000000ffff0b7224 */ /* 0x000fe400078e00ff */
        /* <DEDUP_REMOVED lines=10> */
[----:B------:R-:W-:-:S04]  /*0790*/  IADD3 R8, PT, PT, R8, 0x1, RZ ;  /* 0x0000000108087810 */ /* 0x000fc80007ffe0ff */
[----:B------:R-:W-:-:S13]  /*07a0*/  ISETP.GT.U32.AND P0, PT, R8, R15, PT ;  /* 0x0000000f0800720c */ /* 0x000fda0003f04070 */
[----:B------:R-:W-:Y:S05]  /*07b0*/  @!P0 BRA `(.L_x_12) ;  /* 0xfffffffc00a48947 */ /* 0x000fea000383ffff */
[----:B------:R-:W-:-:S07]  /*07c0*/  IMAD.MOV.U32 R11, RZ, RZ, 0x1 ;  /* 0x00000001ff0b7424 */ /* 0x000fce00078e00ff */
.L_x_11:
[----:B------:R-:W-:Y:S05]  /*07d0*/  BSYNC.RECONVERGENT B0 ;  /* 0x0000000000007941 */ /* 0x000fea0003800200 */
.L_x_10:
[----:B------:R-:W0:Y:S01]  /*07e0*/  LDCU UR6, c[0x0][0x388] ;  /* 0x00007100ff0677ac */ /* 0x000e220008000800 */
[----:B------:R-:W-:Y:S02]  /*07f0*/  VIADD R9, R9, 0x1 ;  /* 0x0000000109097836 */ /* 0x000fe40000000000 */
[----:B------:R-:W-:-:S05]  /*0800*/  IMAD.WIDE R6, R13, 0x4, R2 ;  /* 0x000000040d067825 */ /* 0x000fca00078e0202 */
[----:B------:R1:W-:Y:S01]  /*0810*/  STG.E desc[UR4][R6.64], R11 ;  /* 0x0000000b06007986 */ /* 0x0003e2000c101904 */
[----:B0-----:R-:W-:-:S13]  /*0820*/  ISETP.NE.AND P0, PT, R9, UR6, PT ;  /* 0x0000000609007c0c */ /* 0x001fda000bf05270 */
[----:B-1----:R-:W-:Y:S05]  /*0830*/  @!P0 EXIT ;  /* 0x000000000000894d */ /* 0x002fea0003800000 */
[----:B------:R-:W-:Y:S05]  /*0840*/  BRA `(.L_x_13) ;  /* 0xfffffffc005c7947 */ /* 0x000fea000383ffff */
.L_x_14:
[----:B------:R-:W-:-:S00]  /*0850*/  BRA `(.L_x_14) ;  /* 0xfffffffc00fc7947 */ /* 0x000fc0000383ffff */
[----:B------:R-:W-:-:S00]  /*0860*/  NOP ;  /* 0x0000000000007918 */ /* 0x000fc00000000000 */
        /* <DEDUP_REMOVED lines=9> */
.L_x_266:


//--------------------- .text._ZN3cub18CUB_300001_SM_10006detail9transform16transform_kernelINS2_10policy_hubILb1EN4cuda3std3__45tupleIJN6thrust24THRUST_300001_SM_1000_NS6detail15normal_iteratorINSA_10device_ptrIiEEEEEEEE10policy1000Ei17ReciprocalFunctorIiESF_JPiEEEvT0_iT1_T2_DpNS2_10kernel_argIT3_EE --------------------------
	.section	.text._ZN3cub18CUB_300001_SM_10006detail9transform16transform_kernelINS2_10policy_hubILb1EN4cuda3std3__45tupleIJN6thrust24THRUST_300001_SM_1000_NS6detail15normal_iteratorINSA_10device_ptrIiEEEEEEEE10policy1000Ei17ReciprocalFunctorIiESF_JPiEEEvT0_iT1_T2_DpNS2_10kernel_argIT3_EE,"ax",@progbits
	.align	128
        .global         _ZN3cub18CUB_300001_SM_10006detail9transform16transform_kernelINS2_10policy_hubILb1EN4cuda3std3__45tupleIJN6thrust24THRUST_300001_SM_1000_NS6detail15normal_iteratorINSA_10device_ptrIiEEEEEEEE10policy1000Ei17ReciprocalFunctorIiESF_JPiEEEvT0_iT1_T2_DpNS2_10kernel_argIT3_EE
        .type           _ZN3cub18CUB_300001_SM_10006detail9transform16transform_kernelINS2_10policy_hubILb1EN4cuda3std3__45tupleIJN6thrust24THRUST_300001_SM_1000_NS6detail15normal_iteratorINSA_10device_ptrIiEEEEEEEE10policy1000Ei17ReciprocalFunctorIiESF_JPiEEEvT0_iT1_T2_DpNS2_10kernel_argIT3_EE,@function
        .size           _ZN3cub18CUB_300001_SM_10006detail9transform16transform_kernelINS2_10policy_hubILb1EN4cuda3std3__45tupleIJN6thrust24THRUST_300001_SM_1000_NS6detail15normal_iteratorINSA_10device_ptrIiEEEEEEEE10policy1000Ei17ReciprocalFunctorIiESF_JPiEEEvT0_iT1_T2_DpNS2_10kernel_argIT3_EE,(.L_x_267 - _ZN3cub18CUB_300001_SM_10006detail9transform16transform_kernelINS2_10policy_hubILb1EN4cuda3std3__45tupleIJN6thrust24THRUST_300001_SM_1000_NS6detail15normal_iteratorINSA_10device_ptrIiEEEEEEEE10policy1000Ei17ReciprocalFunctorIiESF_JPiEEEvT0_iT1_T2_DpNS2_10kernel_argIT3_EE)
        .other          _ZN3cub18CUB_300001_SM_10006detail9transform16transform_kernelINS2_10policy_hubILb1EN4cuda3std3__45tupleIJN6thrust24THRUST_300001_SM_1000_NS6detail15normal_iteratorINSA_10device_ptrIiEEEEEEEE10policy1000Ei17ReciprocalFunctorIiESF_JPiEEEvT0_iT1_T2_DpNS2_10kernel_argIT3_EE,@"STO_CUDA_ENTRY STV_DEFAULT"
_ZN3cub18CUB_300001_SM_10006detail9transform16transform_kernelINS2_10policy_hubILb1EN4cuda3std3__45tupleIJN6thrust24THRUST_300001_SM_1000_NS6detail15normal_iteratorINSA_10device_ptrIiEEEEEEEE10policy1000Ei17ReciprocalFunctorIiESF_JPiEEEvT0_iT1_T2_DpNS2_10kernel_argIT3_EE:
.text._ZN3cub18CUB_300001_SM_10006detail9transform16transform_kernelINS2_10policy_hubILb1EN4cuda3std3__45tupleIJN6thrust24THRUST_300001_SM_1000_NS6detail15normal_iteratorINSA_10device_ptrIiEEEEEEEE10policy1000Ei17ReciprocalFunctorIiESF_JPiEEEvT0_iT1_T2_DpNS2_10kernel_argIT3_EE:
[----:B------:R-:W-:Y:S08]  /*0000*/  LDC R1, c[0x0][0x37c] ;  /* 0x0000df00ff017b82 */ /* 0x000ff00000000800 */
[----:B------:R-:W0:Y:S01]  /*0010*/  LDC.64 R2, c[0x0][0x380] ;  /* 0x0000e000ff027b82 */ /* 0x000e220000000a00 */
[----:B------:R-:W1:Y:S01]  /*0020*/  S2R R0, SR_TID.X ;  /* 0x0000000000007919 */ /* 0x000e620000002100 */
[----:B------:R-:W-:Y:S06]  /*0030*/  BSSY.RECONVERGENT B0, `(.L_x_15) ;  /* 0x0000017000007945 */ /* 0x000fec0003800200 */
[----:B------:R-:W2:Y:S08]  /*0040*/  S2UR UR4, SR_CTAID.X ;  /* 0x00000000000479c3 */ /* 0x000eb00000002500 */
[----:B------:R-:W3:Y:S01]  /*0050*/  LDC.64 R6, c[0x0][0x398] ;  /* 0x0000e600ff067b82 */ /* 0x000ee20000000a00 */
[----:B0-----:R-:W-:-:S07]  /*0060*/  IMAD.SHL.U32 R8, R3, 0x80, RZ ;  /* 0x0000008003087824 */ /* 0x001fce00078e00ff */
[----:B------:R-:W0:Y:S01]  /*0070*/  LDC.64 R4, c[0x0][0x390] ;  /* 0x0000e400ff047b82 */ /* 0x000e220000000a00 */
[----:B--2---:R-:W-:Y:S01]  /*0080*/  IMAD R11, R8, UR4, RZ ;  /* 0x00000004080b7c24 */ /* 0x004fe2000f8e02ff */
[----:B-1----:R-:W-:Y:S01]  /*0090*/  SHF.L.U32 R13, R0, 0x7, RZ ;  /* 0x00000007000d7819 */ /* 0x002fe200000006ff */
[----:B------:R-:W1:Y:S02]  /*00a0*/  LDCU.64 UR4, c[0x0][0x358] ;  /* 0x00006b00ff0477ac */ /* 0x000e640008000a00 */
[----:B------:R-:W-:-:S05]  /*00b0*/  IMAD.IADD R9, R2, 0x1, -R11 ;  /* 0x0000000102097824 */ /* 0x000fca00078e0a0b */
[CC--:B------:R-:W-:Y:S02]  /*00c0*/  VIMNMX R2, PT, PT, R8.reuse, R9.reuse, PT ;  /* 0x0000000908027248 */ /* 0x0c0fe40003fe0100 */
[----:B------:R-:W-:-:S03]  /*00d0*/  ISETP.GT.AND P0, PT, R8, R9, PT ;  /* 0x000000090800720c */ /* 0x000fc60003f04270 */
[----:B------:R-:W-:-:S05]  /*00e0*/  IMAD.SHL.U32 R10, R2, 0x4, RZ ;  /* 0x00000004020a7824 */ /* 0x000fca00078e00ff */
[----:B------:R-:W-:-:S13]  /*00f0*/  ISETP.GE.AND P1, PT, R13, R10, PT ;  /* 0x0000000a0d00720c */ /* 0x000fda0003f26270 */
[----:B-1-3--:R-:W-:Y:S05]  /*0100*/  @P1 BRA `(.L_x_16) ;  /* 0x0000000000241947 */ /* 0x00afea0003800000 */
[----:B------:R-:W1:Y:S02]  /*0110*/  LDC.64 R8, c[0x0][0x398] ;  /* 0x0000e600ff087b82 */ /* 0x000e640000000a00 */
[----:B-1----:R-:W-:-:S04]  /*0120*/  IMAD.WIDE.U32 R8, R0, 0x80, R8 ;  /* 0x0000008000087825 */ /* 0x002fc800078e0008 */
[----:B------:R-:W-:-:S07]  /*0130*/  IMAD.WIDE R8, R11, 0x4, R8 ;  /* 0x000000040b087825 */ /* 0x000fce00078e0208 */
.L_x_17:
[----:B------:R-:W-:Y:S01]  /*0140*/  VIADD R13, R13, 0x4000 ;  /* 0x000040000d0d7836 */ /* 0x000fe20000000000 */
[----:B------:R1:W-:Y:S04]  /*0150*/  CCTL.E.PF2 [R8] ;  /* 0x000000000800798f */ /* 0x0003e80000800100 */
[----:B------:R-:W-:Y:S02]  /*0160*/  ISETP.GE.AND P1, PT, R13, R10, PT ;  /* 0x0000000a0d00720c */ /* 0x000fe40003f26270 */
[----:B-1----:R-:W-:-:S04]  /*0170*/  IADD3 R8, P2, PT, R8, 0x4000, RZ ;  /* 0x0000400008087810 */ /* 0x002fc80007f5e0ff */
[----:B------:R-:W-:-:S07]  /*0180*/  IADD3.X R9, PT, PT, RZ, R9, RZ, P2, !PT ;  /* 0x00000009ff097210 */ /* 0x000fce00017fe4ff */
[----:B------:R-:W-:Y:S05]  /*0190*/  @!P1 BRA `(.L_x_17) ;  /* 0xfffffffc00e89947 */ /* 0x000fea000383ffff */
.L_x_16:
[----:B------:R-:W-:Y:S05]  /*01a0*/  BSYNC.RECONVERGENT B0 ;  /* 0x0000000000007941 */ /* 0x000fea0003800200 */
.L_x_15:
[----:B------:R-:W-:-:S04]  /*01b0*/  IMAD.WIDE R6, R11, 0x4, R6 ;  /* 0x000000040b067825 */ /* 0x000fc800078e0206 */
[----:B0-----:R-:W-:Y:S01]  /*01c0*/  IMAD.WIDE R4, R11, 0x4, R4 ;  /* 0x000000040b047825 */ /* 0x001fe200078e0204 */
[----:B------:R-:W-:Y:S06]  /*01d0*/  @P0 BRA `(.L_x_18) ;  /* 0x0000000000b00947 */ /* 0x000fec0003800000 */
[----:B------:R-:W-:-:S13]  /*01e0*/  ISETP.GE.AND P0, PT, R3, 0x1, PT ;  /* 0x000000010300780c */ /* 0x000fda0003f06270 */
[----:B------:R-:W-:Y:S05]  /*01f0*/  @!P0 EXIT ;  /* 0x000000000000894d */ /* 0x000fea0003800000 */
[----:B------:R-:W-:-:S07]  /*0200*/  IMAD.MOV.U32 R9, RZ, RZ, RZ ;  /* 0x000000ffff097224 */ /* 0x000fce00078e00ff */
.L_x_22:
[----:B------:R-:W-:-:S04]  /*0210*/  IMAD R13, R9, 0x80, R0 ;  /* 0x00000080090d7824 */ /* 0x000fc800078e0200 */
        /* <DEDUP_REMOVED lines=8> */
.L_x_21:
[----:B------:R-:W0:Y:S01]  /*02a0*/  I2F.U32.RP R10, R8 ;  /* 0x00000008000a7306 */ /* 0x000e220000209000 */
[----:B------:R-:W-:-:S07]  /*02b0*/  ISETP.NE.U32.AND P1, PT, R8, RZ, PT ;  /* 0x000000ff0800720c */ /* 0x000fce0003f25070 */
[----:B0-----:R-:W0:Y:S02]  /*02c0*/  MUFU.RCP R10, R10 ;  /* 0x0000000a000a7308 */ /* 0x001e240000001000 */
[----:B0-----:R-:W-:-:S06]  /*02d0*/  VIADD R2, R10, 0xffffffe ;  /* 0x0ffffffe0a027836 */ /* 0x001fcc0000000000 */
[----:B------:R0:W1:Y:S02]  /*02e0*/  F2I.FTZ.U32.TRUNC.NTZ R3, R2 ;  /* 0x0000000200037305 */ /* 0x000064000021f000 */
[----:B0-----:R-:W-:Y:S01]  /*02f0*/  IMAD.MOV.U32 R2, RZ, RZ, RZ ;  /* 0x000000ffff027224 */ /* 0x001fe200078e00ff */
[----:B-1----:R-:W-:-:S05]  /*0300*/  IADD3 R11, PT, PT, RZ, -R3, RZ ;  /* 0x80000003ff0b7210 */ /* 0x002fca0007ffe0ff */
[----:B------:R-:W-:-:S04]  /*0310*/  IMAD R11, R11, R8, RZ ;  /* 0x000000080b0b7224 */ /* 0x000fc800078e02ff */
[----:B------:R-:W-:-:S04]  /*0320*/  IMAD.HI.U32 R3, R3, R11, R2 ;  /* 0x0000000b03037227 */ /* 0x000fc800078e0002 */
[----:B------:R-:W-:Y:S02]  /*0330*/  IMAD.MOV.U32 R11, RZ, RZ, RZ ;  /* 0x000000ffff0b7224 */ /* 0x000fe400078e00ff */
[----:B------:R-:W-:-:S04]  /*0340*/  IMAD.HI.U32 R3, R3, R12, RZ ;  /* 0x0000000c03037227 */ /* 0x000fc800078e00ff */
[----:B------:R-:W-:-:S04]  /*0350*/  IMAD.MOV R3, RZ, RZ, -R3 ;  /* 0x000000ffff037224 */ /* 0x000fc800078e0a03 */
[----:B------:R-:W-:-:S05]  /*0360*/  IMAD R3, R8, R3, R12 ;  /* 0x0000000308037224 */ /* 0x000fca00078e020c */
[----:B------:R-:W-:-:S13]  /*0370*/  ISETP.GE.U32.AND P0, PT, R3, R8, PT ;  /* 0x000000080300720c */ /* 0x000fda0003f06070 */
[----:B------:R-:W-:-:S04]  /*0380*/  @P0 IADD3 R3, PT, PT, R3, -R8, RZ ;  /* 0x8000000803030210 */ /* 0x000fc80007ffe0ff */
        /* <DEDUP_REMOVED lines=9> */
.L_x_20:
[----:B------:R-:W-:Y:S05]  /*0420*/  BSYNC.RECONVERGENT B0 ;  /* 0x0000000000007941 */ /* 0x000fea0003800200 */
.L_x_19:
[----:B------:R-:W0:Y:S01]  /*0430*/  LDCU UR6, c[0x0][0x384] ;  /* 0x00007080ff0677ac */ /* 0x000e220008000800 */
[----:B------:R-:W-:Y:S01]  /*0440*/  IADD3 R9, PT, PT, R9, 0x1, RZ ;  /* 0x0000000109097810 */ /* 0x000fe20007ffe0ff */
[----:B------:R-:W-:-:S05]  /*0450*/  IMAD.WIDE R2, R13, 0x4, R4 ;  /* 0x000000040d027825 */ /* 0x000fca00078e0204 */
[----:B------:R1:W-:Y:S01]  /*0460*/  STG.E desc[UR4][R2.64], R11 ;  /* 0x0000000b02007986 */ /* 0x0003e2000c101904 */
[----:B0-----:R-:W-:-:S13]  /*0470*/  ISETP.NE.AND P0, PT, R9, UR6, PT ;  /* 0x0000000609007c0c */ /* 0x001fda000bf05270 */
[----:B-1----:R-:W-:Y:S05]  /*0480*/  @!P0 EXIT ;  /* 0x000000000000894d */ /* 0x002fea0003800000 */
[----:B------:R-:W-:Y:S05]  /*0490*/  BRA `(.L_x_22) ;  /* 0xfffffffc005c7947 */ /* 0x000fea000383ffff */
.L_x_18:
[----:B------:R-:W-:-:S13]  /*04a0*/  ISETP.GE.AND P0, PT, R3, 0x1, PT ;  /* 0x000000010300780c */ /* 0x000fda0003f06270 */
[----:B------:R-:W-:Y:S05]  /*04b0*/  @!P0 EXIT ;  /* 0x000000000000894d */ /* 0x000fea0003800000 */
[----:B------:R-:W-:-:S07]  /*04c0*/  IMAD.MOV.U32 R3, RZ, RZ, RZ ;  /* 0x000000ffff037224 */ /* 0x000fce00078e00ff */
.L_x_28:
[----:B0-----:R-:W0:Y:S01]  /*04d0*/  LDCU UR6, c[0x0][0x384] ;  /* 0x00007080ff0677ac */ /* 0x001e220008000800 */
[C---:B------:R-:W-:Y:S01]  /*04e0*/  LEA R15, R3.reuse, R0, 0x7 ;  /* 0x00000000030f7211 */ /* 0x040fe200078e38ff */
[----:B------:R-:W-:Y:S01]  /*04f0*/  VIADD R3, R3, 0x1 ;  /* 0x0000000103037836 */ /* 0x000fe20000000000 */
[----:B------:R-:W-:Y:S02]  /*0500*/  BSSY.RECONVERGENT B0, `(.L_x_23) ;  /* 0x0000027000007945 */ /* 0x000fe40003800200 */
[----:B------:R-:W-:Y:S02]  /*0510*/  ISETP.GE.AND P1, PT, R15, R2, PT ;  /* 0x000000020f00720c */ /* 0x000fe40003f26270 */
[----:B0-----:R-:W-:-:S11]  /*0520*/  ISETP.NE.AND P0, PT, R3, UR6, PT ;  /* 0x0000000603007c0c */ /* 0x001fd6000bf05270 */
[----:B------:R-:W-:Y:S05]  /*0530*/  @P1 BRA `(.L_x_24) ;  /* 0x00000000008c1947 */ /* 0x000fea0003800000 */
[----:B------:R-:W-:-:S05]  /*0540*/  IMAD.WIDE R8, R15, 0x4, R6 ;  /* 0x000000040f087825 */ /* 0x000fca00078e0206 */
[----:B------:R-:W2:Y:S01]  /*0550*/  LDG.E R12, desc[UR4][R8.64] ;  /* 0x00000004080c7981 */ /* 0x000ea2000c1e1900 */
[----:B------:R-:W-:Y:S01]  /*0560*/  BSSY.RECONVERGENT B1, `(.L_x_25) ;  /* 0x000001e000017945 */ /* 0x000fe20003800200 */
[----:B------:R-:W-:Y:S02]  /*0570*/  MOV R11, 0x1 ;  /* 0x00000001000b7802 */ /* 0x000fe40000000f00 */
[----:B--2---:R-:W-:-:S13]  /*0580*/  ISETP.GE.AND P1, PT, R12, 0x3, PT ;  /* 0x000000030c00780c */ /* 0x004fda0003f26270 */
[----:B------:R-:W-:Y:S05]  /*0590*/  @!P1 BRA `(.L_x_26) ;  /* 0x0000000000689947 */ /* 0x000fea0003800000 */
[----:B------:R-:W-:Y:S01]  /*05a0*/  IMAD.MOV.U32 R10, RZ, RZ, 0x2 ;  /* 0x00000002ff0a7424 */ /* 0x000fe200078e00ff */
[----:B------:R-:W-:-:S07]  /*05b0*/  LEA.HI R17, R12, 0x1, RZ, 0x1f ;  /* 0x000000010c117811 */ /* 0x000fce00078ff8ff */
.L_x_27:
[----:B------:R-:W0:Y:S01]  /*05c0*/  I2F.U32.RP R11, R10 ;  /* 0x0000000a000b7306 */ /* 0x000e220000209000 */
[----:B------:R-:W-:-:S07]  /*05d0*/  ISETP.NE.U32.AND P2, PT, R10, RZ, PT ;  /* 0x000000ff0a00720c */ /* 0x000fce0003f45070 */
[----:B0-----:R-:W0:Y:S02]  /*05e0*/  MUFU.RCP R11, R11 ;  /* 0x0000000b000b7308 */ /* 0x001e240000001000 */
[----:B0-----:R-:W-:Y:S02]  /*05f0*/  IADD3 R8, PT, PT, R11, 0xffffffe, RZ ;  /* 0x0ffffffe0b087810 */ /* 0x001fe40007ffe0ff */
[----:B------:R-:W-:-:S04]  /*0600*/  MOV R11, RZ ;  /* 0x000000ff000b7202 */ /* 0x000fc80000000f00 */
[----:B------:R0:W1:Y:S02]  /*0610*/  F2I.FTZ.U32.TRUNC.NTZ R9, R8 ;  /* 0x0000000800097305 */ /* 0x000064000021f000 */
[----:B0-----:R-:W-:Y:S02]  /*0620*/  HFMA2 R8, -RZ, RZ, 0, 0 ;  /* 0x00000000ff087431 */ /* 0x001fe400000001ff */
[----:B-1----:R-:W-:-:S04]  /*0630*/  IMAD.MOV R13, RZ, RZ, -R9 ;  /* 0x000000ffff0d7224 */ /* 0x002fc800078e0a09 */
[----:B------:R-:W-:-:S04]  /*0640*/  IMAD R13, R13, R10, RZ ;  /* 0x0000000a0d0d7224 */ /* 0x000fc800078e02ff */
[----:B------:R-:W-:-:S06]  /*0650*/  IMAD.HI.U32 R9, R9, R13, R8 ;  /* 0x0000000d09097227 */ /* 0x000fcc00078e0008 */
        /* <DEDUP_REMOVED lines=13> */
[----:B------:R-:W-:-:S07]  /*0730*/  HFMA2 R11, -RZ, RZ, 0, 5.9604644775390625e-08 ;  /* 0x00000001ff0b7431 */ /* 0x000fce00000001ff */
.L_x_26:
[----:B------:R-:W-:Y:S05]  /*0740*/  BSYNC.RECONVERGENT B1 ;  /* 0x0000000000017941 */ /* 0x000fea0003800200 */
.L_x_25:
[----:B------:R-:W-:-:S05]  /*0750*/  IMAD.WIDE R8, R15, 0x4, R4 ;  /* 0x000000040f087825 */ /* 0x000fca00078e0204 */
[----:B------:R0:W-:Y:S02]  /*0760*/  STG.E desc[UR4][R8.64], R11 ;  /* 0x0000000b08007986 */ /* 0x0001e4000c101904 */
.L_x_24:
[----:B------:R-:W-:Y:S05]  /*0770*/  BSYNC.RECONVERGENT B0 ;  /* 0x0000000000007941 */ /* 0x000fea0003800200 */
.L_x_23:
[----:B------:R-:W-:Y:S05]  /*0780*/  @P0 BRA `(.L_x_28) ;  /* 0xfffffffc00500947 */ /* 0x000fea000383ffff */
[----:B------:R-:W-:Y:S05]  /*0790*/  EXIT ;  /* 0x000000000000794d */ /* 0x000fea0003800000 */
.L_x_29:
        /* <DEDUP_REMOVED lines=14> */
.L_x_267:


//--------------------- .text._ZN3cub18CUB_300001_SM_10006detail6reduce28DeviceReduceSingleTileKernelINS2_10policy_hubIiyN4cuda3std3__44plusIiEEE10Policy1000EPiSC_iS9_iiNS7_10__identityEEEvT0_T1_T2_T3_T4_T6_ --------------------------
	.section	.text._ZN3cub18CUB_300001_SM_10006detail6reduce28DeviceReduceSingleTileKernelINS2_10policy_hubIiyN4cuda3std3__44plusIiEEE10Policy1000EPiSC_iS9_iiNS7_10__identityEEEvT0_T1_T2_T3_T4_T6_,"ax",@progbits
	.align	128
        .global         _ZN3cub18CUB_300001_SM_10006detail6reduce28DeviceReduceSingleTileKernelINS2_10policy_hubIiyN4cuda3std3__44plusIiEEE10Policy1000EPiSC_iS9_iiNS7_10__identityEEEvT0_T1_T2_T3_T4_T6_
        .type           _ZN3cub18CUB_300001_SM_10006detail6reduce28DeviceReduceSingleTileKernelINS2_10policy_hubIiyN4cuda3std3__44plusIiEEE10Policy1000EPiSC_iS9_iiNS7_10__identityEEEvT0_T1_T2_T3_T4_T6_,@function
        .size           _ZN3cub18CUB_300001_SM_10006detail6reduce28DeviceReduceSingleTileKernelINS2_10policy_hubIiyN4cuda3std3__44plusIiEEE10Policy1000EPiSC_iS9_iiNS7_10__identityEEEvT0_T1_T2_T3_T4_T6_,(.L_x_268 - _ZN3cub18CUB_300001_SM_10006detail6reduce28DeviceReduceSingleTileKernelINS2_10policy_hubIiyN4cuda3std3__44plusIiEEE10Policy1000EPiSC_iS9_iiNS7_10__identityEEEvT0_T1_T2_T3_T4_T6_)
        .other          _ZN3cub18CUB_300001_SM_10006detail6reduce28DeviceReduceSingleTileKernelINS2_10policy_hubIiyN4cuda3std3__44plusIiEEE10Policy1000EPiSC_iS9_iiNS7_10__identityEEEvT0_T1_T2_T3_T4_T6_,@"STO_CUDA_ENTRY STV_DEFAULT"
_ZN3cub18CUB_300001_SM_10006detail6reduce28DeviceReduceSingleTileKernelINS2_10policy_hubIiyN4cuda3std3__44plusIiEEE10Policy1000EPiSC_iS9_iiNS7_10__identityEEEvT0_T1_T2_T3_T4_T6_:
.text._ZN3cub18CUB_300001_SM_10006detail6reduce28DeviceReduceSingleTileKernelINS2_10policy_hubIiyN4cuda3std3__44plusIiEEE10Policy1000EPiSC_iS9_iiNS7_10__identityEEEvT0_T1_T2_T3_T4_T6_:
[----:B------:R-:W-:Y:S01]  /*0000*/  LDC R1, c[0x0][0x37c] ;  /* 0x0000df00ff017b82 */ /* 0x000fe20000000800 */
[----:B------:R-:W0:Y:S01]  /*0010*/  LDCU UR4, c[0x0][0x390] ;  /* 0x00007200ff0477ac */ /* 0x000e220008000800 */
[----:B------:R-:W1:Y:S01]  /*0020*/  LDCU.64 UR6, c[0x0][0x358] ;  /* 0x00006b00ff0677ac */ /* 0x000e620008000a00 */
[----:B0-----:R-:W-:-:S05]  /*0030*/  IMAD.U32 R20, RZ, RZ, UR4 ;  /* 0x00000004ff147e24 */ /* 0x001fca000f8e00ff */
[----:B------:R-:W-:-:S13]  /*0040*/  ISETP.NE.AND P0, PT, R20, RZ, PT ;  /* 0x000000ff1400720c */ /* 0x000fda0003f05270 */
[----:B-1----:R-:W-:Y:S05]  /*0050*/  @P0 BRA `(.L_x_30) ;  /* 0x00000000001c0947 */ /* 0x002fea0003800000 */
[----:B------:R-:W0:Y:S02]  /*0060*/  S2R R0, SR_TID.X ;  /* 0x0000000000007919 */ /* 0x000e240000002100 */
[----:B0-----:R-:W-:-:S13]  /*0070*/  ISETP.NE.AND P0, PT, R0, RZ, PT ;  /* 0x000000ff0000720c */ /* 0x001fda0003f05270 */
[----:B------:R-:W-:Y:S05]  /*0080*/  @P0 EXIT ;  /* 0x000000000000094d */ /* 0x000fea0003800000 */
[----:B------:R-:W0:Y:S08]  /*0090*/  LDC R5, c[0x0][0x398] ;  /* 0x0000e600ff057b82 */ /* 0x000e300000000800 */
[----:B------:R-:W0:Y:S02]  /*00a0*/  LDC.64 R2, c[0x0][0x388] ;  /* 0x0000e200ff027b82 */ /* 0x000e240000000a00 */
[----:B0-----:R-:W-:Y:S01]  /*00b0*/  STG.E desc[UR6][R2.64], R5 ;  /* 0x0000000502007986 */ /* 0x001fe2000c101906 */
[----:B------:R-:W-:Y:S05]  /*00c0*/  EXIT ;  /* 0x000000000000794d */ /* 0x000fea0003800000 */
.L_x_30:
[----:B------:R-:W0:Y:S01]  /*00d0*/  LDCU UR4, c[0x0][0x380] ;  /* 0x00007000ff0477ac */ /* 0x000e220008000800 */
[----:B------:R-:W-:Y:S01]  /*00e0*/  BSSY.RECONVERGENT B0, `(.L_x_31) ;  /* 0x0000385000007945 */ /* 0x000fe20003800200 */
[----:B0-----:R-:W-:-:S09]  /*00f0*/  ULOP3.LUT UP0, URZ, UR4, 0xf, URZ, 0xc0, !UPT ;  /* 0x0000000f04ff7892 */ /* 0x001fd2000f80c0ff */
[----:B------:R-:W-:Y:S05]  /*0100*/  BRA.U UP0, `(.L_x_32) ;  /* 0x0000001900d87547 */ /* 0x000fea000b800000 */
[----:B------:R-:W-:-:S13]  /*0110*/  ISETP.GT.AND P0, PT, R20, 0xfff, PT ;  /* 0x00000fff1400780c */ /* 0x000fda0003f04270 */
[----:B------:R-:W-:Y:S05]  /*0120*/  @P0 BRA `(.L_x_33) ;  /* 0x0000000c008c0947 */ /* 0x000fea0003800000 */
[----:B------:R-:W0:Y:S01]  /*0130*/  S2R R9, SR_TID.X ;  /* 0x0000000000097919 */ /* 0x000e220000002100 */
[----:B------:R-:W-:Y:S01]  /*0140*/  BSSY.RECONVERGENT B1, `(.L_x_34) ;  /* 0x0000009000017945 */ /* 0x000fe20003800200 */
[----:B------:R-:W-:Y:S01]  /*0150*/  IMAD.MOV.U32 R0, RZ, RZ, RZ ;  /* 0x000000ffff007224 */ /* 0x000fe200078e00ff */
[----:B0-----:R-:W-:Y:S01]  /*0160*/  ISETP.GE.AND P0, PT, R9, R20, PT ;  /* 0x000000140900720c */ /* 0x001fe20003f06270 */
[----:B------:R-:W-:-:S12]  /*0170*/  IMAD.MOV.U32 R11, RZ, RZ, R9 ;  /* 0x000000ffff0b7224 */ /* 0x000fd800078e0009 */
[----:B------:R-:W-:Y:S05]  /*0180*/  @P0 BRA `(.L_x_35) ;  /* 0x0000000000100947 */ /* 0x000fea0003800000 */
[----:B------:R-:W0:Y:S02]  /*0190*/  LDC.64 R2, c[0x0][0x380] ;  /* 0x0000e000ff027b82 */ /* 0x000e240000000a00 */
[----:B0-----:R-:W-:-:S05]  /*01a0*/  IMAD.WIDE.U32 R2, R9, 0x4, R2 ;  /* 0x0000000409027825 */ /* 0x001fca00078e0002 */
[----:B------:R0:W5:Y:S01]  /*01b0*/  LDG.E.CONSTANT R0, desc[UR6][R2.64] ;  /* 0x0000000602007981 */ /* 0x000162000c1e9900 */
[----:B------:R-:W-:-:S07]  /*01c0*/  VIADD R11, R9, 0x100 ;  /* 0x00000100090b7836 */ /* 0x000fce0000000000 */
.L_x_35:
[----:B------:R-:W-:Y:S05]  /*01d0*/  BSYNC.RECONVERGENT B1 ;  /* 0x0000000000017941 */ /* 0x000fea0003800200 */
.L_x_34:
[----:B------:R-:W-:Y:S01]  /*01e0*/  ISETP.GE.AND P0, PT, R11, R20, PT ;  /* 0x000000140b00720c */ /* 0x000fe20003f06270 */
[----:B------:R-:W-:-:S12]  /*01f0*/  BSSY.RECONVERGENT B1, `(.L_x_36) ;  /* 0x0000066000017945 */ /* 0x000fd80003800200 */
[----:B------:R-:W-:Y:S05]  /*0200*/  @P0 BRA `(.L_x_37) ;  /* 0x0000000400900947 */ /* 0x000fea0003800000 */
[----:B0-----:R-:W-:Y:S01]  /*0210*/  LOP3.LUT R3, RZ, R11, RZ, 0x33, !PT ;  /* 0x0000000bff037212 */ /* 0x001fe200078e33ff */
[----:B------:R-:W-:Y:S04]  /*0220*/  BSSY.RECONVERGENT B2, `(.L_x_38) ;  /* 0x0000015000027945 */ /* 0x000fe80003800200 */
[----:B------:R-:W-:-:S05]  /*0230*/  IMAD.IADD R4, R3, 0x1, R20 ;  /* 0x0000000103047824 */ /* 0x000fca00078e0214 */
[C---:B------:R-:W-:Y:S02]  /*0240*/  LOP3.LUT R2, R4.reuse, 0x300, RZ, 0xc0, !PT ;  /* 0x0000030004027812 */ /* 0x040fe400078ec0ff */
[----:B------:R-:W-:Y:S02]  /*0250*/  ISETP.GE.U32.AND P1, PT, R4, 0x300, PT ;  /* 0x000003000400780c */ /* 0x000fe40003f26070 */
[----:B------:R-:W-:-:S13]  /*0260*/  ISETP.NE.AND P0, PT, R2, 0x300, PT ;  /* 0x000003000200780c */ /* 0x000fda0003f05270 */
[----:B------:R-:W-:Y:S05]  /*0270*/  @!P0 BRA `(.L_x_39) ;  /* 0x00000000003c8947 */ /* 0x000fea0003800000 */
[----:B------:R-:W0:Y:S01]  /*0280*/  LDC.64 R2, c[0x0][0x380] ;  /* 0x0000e000ff027b82 */ /* 0x000e220000000a00 */
[----:B------:R-:W-:-:S04]  /*0290*/  LEA.HI R4, R4, 0x1, RZ, 0x18 ;  /* 0x0000000104047811 */ /* 0x000fc800078fc0ff */
[----:B------:R-:W-:-:S05]  /*02a0*/  LOP3.LUT R4, R4, 0x3, RZ, 0xc0, !PT ;  /* 0x0000000304047812 */ /* 0x000fca00078ec0ff */
[----:B------:R-:W-:Y:S02]  /*02b0*/  IMAD.MOV R4, RZ, RZ, -R4 ;  /* 0x000000ffff047224 */ /* 0x000fe400078e0a04 */
[----:B0-----:R-:W-:-:S04]  /*02c0*/  IMAD.WIDE.U32 R2, R11, 0x4, R2 ;  /* 0x000000040b027825 */ /* 0x001fc800078e0002 */
[----:B------:R-:W-:-:S07]  /*02d0*/  IMAD.MOV.U32 R5, RZ, RZ, R3 ;  /* 0x000000ffff057224 */ /* 0x000fce00078e0003 */
.L_x_40:
[----:B------:R-:W-:-:S06]  /*02e0*/  IMAD.MOV.U32 R3, RZ, RZ, R5 ;  /* 0x000000ffff037224 */ /* 0x000fcc00078e0005 */
[----:B------:R0:W2:Y:S01]  /*02f0*/  LDG.E.CONSTANT R3, desc[UR6][R2.64] ;  /* 0x0000000602037981 */ /* 0x0000a2000c1e9900 */
[----:B------:R-:W-:Y:S02]  /*0300*/  VIADD R4, R4, 0x1 ;  /* 0x0000000104047836 */ /* 0x000fe40000000000 */
[----:B------:R-:W-:-:S03]  /*0310*/  VIADD R11, R11, 0x100 ;  /* 0x000001000b0b7836 */ /* 0x000fc60000000000 */
[----:B------:R-:W-:Y:S02]  /*0320*/  ISETP.NE.AND P0, PT, R4, RZ, PT ;  /* 0x000000ff0400720c */ /* 0x000fe40003f05270 */
[----:B0-----:R-:W-:-:S05]  /*0330*/  IADD3 R2, P2, PT, R2, 0x400, RZ ;  /* 0x0000040002027810 */ /* 0x001fca0007f5e0ff */
[----:B------:R-:W-:Y:S02]  /*0340*/  IMAD.X R5, RZ, RZ, R5, P2 ;  /* 0x000000ffff057224 */ /* 0x000fe400010e0605 */
[----:B--2--5:R-:W-:-:S04]  /*0350*/  IMAD.IADD R0, R3, 0x1, R0 ;  /* 0x0000000103007824 */ /* 0x024fc800078e0200 */
[----:B------:R-:W-:Y:S05]  /*0360*/  @P0 BRA `(.L_x_40) ;  /* 0xfffffffc00dc0947 */ /* 0x000fea000383ffff */
.L_x_39:
[----:B------:R-:W-:Y:S05]  /*0370*/  BSYNC.RECONVERGENT B2 ;  /* 0x0000000000027941 */ /* 0x000fea0003800200 */
.L_x_38:
[----:B------:R-:W-:Y:S05]  /*0380*/  @!P1 BRA `(.L_x_37) ;  /* 0x0000000400309947 */ /* 0x000fea0003800000 */
[----:B------:R-:W-:Y:S01]  /*0390*/  IMAD.IADD R2, R20, 0x1, -R11 ;  /* 0x0000000114027824 */ /* 0x000fe200078e0a0b */
[----:B------:R-:W-:Y:S01]  /*03a0*/  BSSY.RECONVERGENT B2, `(.L_x_41) ;  /* 0x0000029000027945 */ /* 0x000fe20003800200 */
[----:B------:R-:W-:-:S03]  /*03b0*/  PLOP3.LUT P0, PT, PT, PT, PT, 0x80, 0x8 ;  /* 0x000000000008781c */ /* 0x000fc60003f0f070 */
[----:B------:R-:W-:-:S13]  /*03c0*/  ISETP.GT.AND P1, PT, R2, 0xc00, PT ;  /* 0x00000c000200780c */ /* 0x000fda0003f24270 */
[----:B------:R-:W-:Y:S05]  /*03d0*/  @!P1 BRA `(.L_x_42) ;  /* 0x0000000000949947 */ /* 0x000fea0003800000 */
[----:B------:R-:W-:Y:S01]  /*03e0*/  PLOP3.LUT P0, PT, PT, PT, PT, 0x8, 0x80 ;  /* 0x000000000080781c */ /* 0x000fe20003f0e170 */
[----:B------:R-:W-:-:S12]  /*03f0*/  VIADD R8, R20, 0xfffff400 ;  /* 0xfffff40014087836 */ /* 0x000fd80000000000 */
.L_x_43:
[----:B------:R-:W0:Y:S01]  /*0400*/  LDC.64 R4, c[0x0][0x380] ;  /* 0x0000e000ff047b82 */ /* 0x000e220000000a00 */
[C---:B------:R-:W-:Y:S02]  /*0410*/  VIADD R7, R11.reuse, 0x400 ;  /* 0x000004000b077836 */ /* 0x040fe40000000000 */
[C---:B------:R-:W-:Y:S02]  /*0420*/  VIADD R3, R11.reuse, 0x800 ;  /* 0x000008000b037836 */ /* 0x040fe40000000000 */
[----:B0-----:R-:W-:-:S05]  /*0430*/  IMAD.WIDE R22, R11, 0x4, R4 ;  /* 0x000000040b167825 */ /* 0x001fca00078e0204 */
[----:B------:R-:W2:Y:S01]  /*0440*/  LDG.E.CONSTANT R13, desc[UR6][R22.64] ;  /* 0x00000006160d7981 */ /* 0x000ea2000c1e9900 */
[----:B------:R-:W-:-:S03]  /*0450*/  IMAD.WIDE R6, R7, 0x4, R4 ;  /* 0x0000000407067825 */ /* 0x000fc600078e0204 */
[----:B------:R-:W2:Y:S04]  /*0460*/  LDG.E.CONSTANT R10, desc[UR6][R22.64+0x400] ;  /* 0x00040006160a7981 */ /* 0x000ea8000c1e9900 */
[----:B------:R-:W3:Y:S04]  /*0470*/  LDG.E.CONSTANT R12, desc[UR6][R22.64+0x800] ;  /* 0x00080006160c7981 */ /* 0x000ee8000c1e9900 */
[----:B------:R-:W3:Y:S01]  /*0480*/  LDG.E.CONSTANT R19, desc[UR6][R22.64+0xc00] ;  /* 0x000c000616137981 */ /* 0x000ee2000c1e9900 */
[----:B------:R-:W-:-:S03]  /*0490*/  IMAD.WIDE R2, R3, 0x4, R4 ;  /* 0x0000000403027825 */ /* 0x000fc600078e0204 */
[----:B------:R-:W4:Y:S04]  /*04a0*/  LDG.E.CONSTANT R16, desc[UR6][R6.64] ;  /* 0x0000000606107981 */ /* 0x000f28000c1e9900 */
[----:B------:R-:W4:Y:S01]  /*04b0*/  LDG.E.CONSTANT R15, desc[UR6][R6.64+0x400] ;  /* 0x00040006060f7981 */ /* 0x000f22000c1e9900 */
[----:B------:R-:W-:-:S03]  /*04c0*/  VIADD R25, R11, 0xc00 ;  /* 0x00000c000b197836 */ /* 0x000fc60000000000 */
[----:B------:R-:W4:Y:S04]  /*04d0*/  LDG.E.CONSTANT R14, desc[UR6][R6.64+0x800] ;  /* 0x00080006060e7981 */ /* 0x000f28000c1e9900 */
[----:B------:R-:W4:Y:S01]  /*04e0*/  LDG.E.CONSTANT R21, desc[UR6][R6.64+0xc00] ;  /* 0x000c000606157981 */ /* 0x000f22000c1e9900 */
[----:B------:R-:W-:-:S03]  /*04f0*/  IMAD.WIDE R4, R25, 0x4, R4 ;  /* 0x0000000419047825 */ /* 0x000fc600078e0204 */
[----:B------:R-:W4:Y:S04]  /*0500*/  LDG.E.CONSTANT R18, desc[UR6][R2.64] ;  /* 0x0000000602127981 */ /* 0x000f28000c1e9900 */
[----:B------:R-:W4:Y:S04]  /*0510*/  LDG.E.CONSTANT R17, desc[UR6][R2.64+0x400] ;  /* 0x0004000602117981 */ /* 0x000f28000c1e9900 */
[----:B------:R-:W4:Y:S04]  /*0520*/  LDG.E.CONSTANT R23, desc[UR6][R2.64+0x800] ;  /* 0x0008000602177981 */ /* 0x000f28000c1e9900 */
[----:B------:R-:W4:Y:S04]  /*0530*/  LDG.E.CONSTANT R24, desc[UR6][R2.64+0xc00] ;  /* 0x000c000602187981 */ /* 0x000f28000c1e9900 */
[----:B------:R-:W4:Y:S04]  /*0540*/  LDG.E.CONSTANT R25, desc[UR6][R4.64] ;  /* 0x0000000604197981 */ /* 0x000f28000c1e9900 */
[----:B------:R-:W4:Y:S04]  /*0550*/  LDG.E.CONSTANT R26, desc[UR6][R4.64+0x400] ;  /* 0x00040006041a7981 */ /* 0x000f28000c1e9900 */
[----:B------:R-:W4:Y:S04]  /*0560*/  LDG.E.CONSTANT R22, desc[UR6][R4.64+0x800] ;  /* 0x0008000604167981 */ /* 0x000f28000c1e9900 */
[----:B------:R-:W4:Y:S01]  /*0570*/  LDG.E.CONSTANT R27, desc[UR6][R4.64+0xc00] ;  /* 0x000c0006041b7981 */ /* 0x000f22000c1e9900 */
[----:B------:R-:W-:-:S05]  /*0580*/  VIADD R11, R11, 0x1000 ;  /* 0x000010000b0b7836 */ /* 0x000fca0000000000 */
[----:B------:R-:W-:Y:S02]  /*0590*/  ISETP.GE.AND P1, PT, R11, R8, PT ;  /* 0x000000080b00720c */ /* 0x000fe40003f26270 */
[----:B--2--5:R-:W-:-:S04]  /*05a0*/  IADD3 R10, PT, PT, R10, R13, R0 ;  /* 0x0000000d0a0a7210 */ /* 0x024fc80007ffe000 */
[----:B---3--:R-:W-:-:S04]  /*05b0*/  IADD3 R10, PT, PT, R19, R12, R10 ;  /* 0x0000000c130a7210 */ /* 0x008fc80007ffe00a */
[----:B----4-:R-:W-:-:S04]  /*05c0*/  IADD3 R10, PT, PT, R15, R16, R10 ;  /* 0x000000100f0a7210 */ /* 0x010fc80007ffe00a */
[----:B------:R-:W-:-:S04]  /*05d0*/  IADD3 R10, PT, PT, R21, R14, R10 ;  /* 0x0000000e150a7210 */ /* 0x000fc80007ffe00a */
[----:B------:R-:W-:-:S04]  /*05e0*/  IADD3 R10, PT, PT, R17, R18, R10 ;  /* 0x00000012110a7210 */ /* 0x000fc80007ffe00a */
[----:B------:R-:W-:-:S04]  /*05f0*/  IADD3 R10, PT, PT, R24, R23, R10 ;  /* 0x00000017180a7210 */ /* 0x000fc80007ffe00a */
[----:B------:R-:W-:-:S04]  /*0600*/  IADD3 R25, PT, PT, R26, R25, R10 ;  /* 0x000000191a197210 */ /* 0x000fc80007ffe00a */
[----:B------:R-:W-:Y:S01]  /*0610*/  IADD3 R0, PT, PT, R27, R22, R25 ;  /* 0x000000161b007210 */ /* 0x000fe20007ffe019 */
[----:B------:R-:W-:Y:S06]  /*0620*/  @!P1 BRA `(.L_x_43) ;  /* 0xfffffffc00749947 */ /* 0x000fec000383ffff */
.L_x_42:
[----:B------:R-:W-:Y:S05]  /*0630*/  BSYNC.RECONVERGENT B2 ;  /* 0x0000000000027941 */ /* 0x000fea0003800200 */
.L_x_41:
[----:B------:R-:W-:Y:S01]  /*0640*/  IMAD.IADD R2, R20, 0x1, -R11 ;  /* 0x0000000114027824 */ /* 0x000fe200078e0a0b */
[----:B------:R-:W-:Y:S04]  /*0650*/  BSSY.RECONVERGENT B2, `(.L_x_44) ;  /* 0x0000015000027945 */ /* 0x000fe80003800200 */
[----:B------:R-:W-:-:S13]  /*0660*/  ISETP.GT.AND P1, PT, R2, 0x400, PT ;  /* 0x000004000200780c */ /* 0x000fda0003f24270 */
[----:B------:R-:W-:Y:S05]  /*0670*/  @!P1 BRA `(.L_x_45) ;  /* 0x0000000000489947 */ /* 0x000fea0003800000 */
[----:B------:R-:W0:Y:S01]  /*0680*/  LDC.64 R4, c[0x0][0x380] ;  /* 0x0000e000ff047b82 */ /* 0x000e220000000a00 */
[C---:B------:R-:W-:Y:S02]  /*0690*/  VIADD R13, R11.reuse, 0x400 ;  /* 0x000004000b0d7836 */ /* 0x040fe40000000000 */
[----:B0-----:R-:W-:-:S05]  /*06a0*/  IMAD.WIDE R2, R11, 0x4, R4 ;  /* 0x000000040b027825 */ /* 0x001fca00078e0204 */
[----:B------:R-:W2:Y:S01]  /*06b0*/  LDG.E.CONSTANT R7, desc[UR6][R2.64] ;  /* 0x0000000602077981 */ /* 0x000ea2000c1e9900 */
[----:B------:R-:W-:-:S03]  /*06c0*/  IMAD.WIDE R4, R13, 0x4, R4 ;  /* 0x000000040d047825 */ /* 0x000fc600078e0204 */
[----:B------:R-:W2:Y:S04]  /*06d0*/  LDG.E.CONSTANT R6, desc[UR6][R2.64+0x400] ;  /* 0x0004000602067981 */ /* 0x000ea8000c1e9900 */
[----:B------:R-:W3:Y:S04]  /*06e0*/  LDG.E.CONSTANT R13, desc[UR6][R2.64+0x800] ;  /* 0x00080006020d7981 */ /* 0x000ee8000c1e9900 */
[----:B------:R-:W3:Y:S04]  /*06f0*/  LDG.E.CONSTANT R8, desc[UR6][R2.64+0xc00] ;  /* 0x000c000602087981 */ /* 0x000ee8000c1e9900 */
[----:B------:R-:W4:Y:S04]  /*0700*/  LDG.E.CONSTANT R15, desc[UR6][R4.64] ;  /* 0x00000006040f7981 */ /* 0x000f28000c1e9900 */
[----:B------:R-:W4:Y:S04]  /*0710*/  LDG.E.CONSTANT R10, desc[UR6][R4.64+0x400] ;  /* 0x00040006040a7981 */ /* 0x000f28000c1e9900 */
[----:B------:R-:W4:Y:S04]  /*0720*/  LDG.E.CONSTANT R17, desc[UR6][R4.64+0x800] ;  /* 0x0008000604117981 */ /* 0x000f28000c1e9900 */
[----:B------:R-:W4:Y:S01]  /*0730*/  LDG.E.CONSTANT R12, desc[UR6][R4.64+0xc00] ;  /* 0x000c0006040c7981 */ /* 0x000f22000c1e9900 */
[----:B------:R-:W-:Y:S01]  /*0740*/  PLOP3.LUT P0, PT, PT, PT, PT, 0x8, 0x80 ;  /* 0x000000000080781c */ /* 0x000fe20003f0e170 */
[----:B------:R-:W-:Y:S01]  /*0750*/  VIADD R11, R11, 0x800 ;  /* 0x000008000b0b7836 */ /* 0x000fe20000000000 */
[----:B--2--5:R-:W-:-:S04]  /*0760*/  IADD3 R6, PT, PT, R6, R7, R0 ;  /* 0x0000000706067210 */ /* 0x024fc80007ffe000 */
[----:B---3--:R-:W-:-:S04]  /*0770*/  IADD3 R6, PT, PT, R8, R13, R6 ;  /* 0x0000000d08067210 */ /* 0x008fc80007ffe006 */
[----:B----4-:R-:W-:-:S04]  /*0780*/  IADD3 R6, PT, PT, R10, R15, R6 ;  /* 0x0000000f0a067210 */ /* 0x010fc80007ffe006 */
[----:B------:R-:W-:-:S07]  /*0790*/  IADD3 R0, PT, PT, R12, R17, R6 ;  /* 0x000000110c007210 */ /* 0x000fce0007ffe006 */
.L_x_45:
[----:B------:R-:W-:Y:S05]  /*07a0*/  BSYNC.RECONVERGENT B2 ;  /* 0x0000000000027941 */ /* 0x000fea0003800200 */
.L_x_44:
[----:B------:R-:W-:-:S13]  /*07b0*/  ISETP.LT.OR P0, PT, R11, R20, P0 ;  /* 0x000000140b00720c */ /* 0x000fda0000701670 */
[----:B------:R-:W-:Y:S05]  /*07c0*/  @!P0 BRA `(.L_x_37) ;  /* 0x0000000000208947 */ /* 0x000fea0003800000 */
[----:B------:R-:W0:Y:S02]  /*07d0*/  LDC.64 R2, c[0x0][0x380] ;  /* 0x0000e000ff027b82 */ /* 0x000e240000000a00 */
[----:B0-----:R-:W-:-:S05]  /*07e0*/  IMAD.WIDE R2, R11, 0x4, R2 ;  /* 0x000000040b027825 */ /* 0x001fca00078e0202 */
[----:B------:R-:W2:Y:S04]  /*07f0*/  LDG.E.CONSTANT R5, desc[UR6][R2.64] ;  /* 0x0000000602057981 */ /* 0x000ea8000c1e9900 */
[----:B------:R-:W2:Y:S04]  /*0800*/  LDG.E.CONSTANT R4, desc[UR6][R2.64+0x400] ;  /* 0x0004000602047981 */ /* 0x000ea8000c1e9900 */
[----:B------:R-:W3:Y:S04]  /*0810*/  LDG.E.CONSTANT R7, desc[UR6][R2.64+0x800] ;  /* 0x0008000602077981 */ /* 0x000ee8000c1e9900 */
[----:B------:R-:W3:Y:S01]  /*0820*/  LDG.E.CONSTANT R6, desc[UR6][R2.64+0xc00] ;  /* 0x000c000602067981 */ /* 0x000ee2000c1e9900 */
[----:B--2--5:R-:W-:-:S04]  /*0830*/  IADD3 R0, PT, PT, R4, R5, R0 ;  /* 0x0000000504007210 */ /* 0x024fc80007ffe000 */
[----:B---3--:R-:W-:-:S07]  /*0840*/  IADD3 R0, PT, PT, R6, R7, R0 ;  /* 0x0000000706007210 */ /* 0x008fce0007ffe000 */
.L_x_37:
[----:B------:R-:W-:Y:S05]  /*0850*/  BSYNC.RECONVERGENT B1 ;  /* 0x0000000000017941 */ /* 0x000fea0003800200 */
.L_x_36:
[----:B------:R-:W-:-:S13]  /*0860*/  ISETP.GE.AND P0, PT, R20, 0x100, PT ;  /* 0x000001001400780c */ /* 0x000fda0003f06270 */
[----:B------:R-:W-:Y:S05]  /*0870*/  @!P0 BRA `(.L_x_46) ;  /* 0x0000000000ac8947 */ /* 0x000fea0003800000 */
[----:B------:R-:W1:Y:S01]  /*0880*/  S2R R6, SR_LANEID ;  /* 0x0000000000067919 */ /* 0x000e620000000000 */
[----:B0----5:R-:W0:Y:S01]  /*0890*/  SHFL.DOWN PT, R2, R0, 0x1, 0x1f ;  /* 0x08201f0000027f89 */ /* 0x021e2200000e0000 */
[C---:B-1----:R-:W-:Y:S02]  /*08a0*/  ISETP.GT.AND P0, PT, R6.reuse, 0x1e, PT ;  /* 0x0000001e0600780c */ /* 0x042fe40003f04270 */
[----:B------:R-:W-:Y:S02]  /*08b0*/  ISETP.NE.AND P1, PT, R6, RZ, PT ;  /* 0x000000ff0600720c */ /* 0x000fe40003f25270 */
[----:B0-----:R-:W-:Y:S02]  /*08c0*/  SEL R3, R2, RZ, !P0 ;  /* 0x000000ff02037207 */ /* 0x001fe40004000000 */
[----:B------:R-:W-:-:S03]  /*08d0*/  ISETP.GT.AND P0, PT, R6, 0x1d, PT ;  /* 0x0000001d0600780c */ /* 0x000fc60003f04270 */
[----:B------:R-:W-:-:S05]  /*08e0*/  IMAD.IADD R3, R3, 0x1, R0 ;  /* 0x0000000103037824 */ /* 0x000fca00078e0200 */
[----:B------:R-:W0:Y:S01]  /*08f0*/  SHFL.DOWN PT, R2, R3, 0x2, 0x1f ;  /* 0x08401f0003027f89 */ /* 0x000e2200000e0000 */
[----:B------:R-:W1:Y:S01]  /*0900*/  @!P1 S2R R7, SR_CgaCtaId ;  /* 0x0000000000079919 */ /* 0x000e620000008800 */
[----:B0-----:R-:W-:Y:S02]  /*0910*/  SEL R2, R2, RZ, !P0 ;  /* 0x000000ff02027207 */ /* 0x001fe40004000000 */
[----:B------:R-:W-:-:S03]  /*0920*/  ISETP.GT.AND P0, PT, R6, 0x1b, PT ;  /* 0x0000001b0600780c */ /* 0x000fc60003f04270 */
[----:B------:R-:W-:-:S05]  /*0930*/  IMAD.IADD R2, R3, 0x1, R2 ;  /* 0x0000000103027824 */ /* 0x000fca00078e0202 */
[----:B------:R-:W0:Y:S02]  /*0940*/  SHFL.DOWN PT, R4, R2, 0x4, 0x1f ;  /* 0x08801f0002047f89 */ /* 0x000e2400000e0000 */
[----:B0-----:R-:W-:Y:S02]  /*0950*/  SEL R5, R4, RZ, !P0 ;  /* 0x000000ff04057207 */ /* 0x001fe40004000000 */
[----:B------:R-:W-:Y:S02]  /*0960*/  ISETP.GT.AND P0, PT, R6, 0x17, PT ;  /* 0x000000170600780c */ /* 0x000fe40003f04270 */
[----:B------:R-:W-:Y:S01]  /*0970*/  @!P1 MOV R4, 0x400 ;  /* 0x0000040000049802 */ /* 0x000fe20000000f00 */
[----:B------:R-:W-:Y:S01]  /*0980*/  IMAD.IADD R5, R2, 0x1, R5 ;  /* 0x0000000102057824 */ /* 0x000fe200078e0205 */
[----:B------:R-:W-:Y:S02]  /*0990*/  @!P1 SHF.R.U32.HI R2, RZ, 0x3, R9 ;  /* 0x00000003ff029819 */ /* 0x000fe40000011609 */
[----:B-1----:R-:W-:-:S02]  /*09a0*/  @!P1 LEA R7, R7, R4, 0x18 ;  /* 0x0000000407079211 */ /* 0x002fc400078ec0ff */
[----:B------:R-:W0:Y:S01]  /*09b0*/  SHFL.DOWN PT, R0, R5, 0x8, 0x1f ;  /* 0x09001f0005007f89 */ /* 0x000e2200000e0000 */
[----:B------:R-:W-:-:S05]  /*09c0*/  @!P1 LOP3.LUT R2, R2, 0x7c, RZ, 0xc0, !PT ;  /* 0x0000007c02029812 */ /* 0x000fca00078ec0ff */
[----:B------:R-:W-:Y:S01]  /*09d0*/  @!P1 IMAD.IADD R2, R2, 0x1, R7 ;  /* 0x0000000102029824 */ /* 0x000fe200078e0207 */
[----:B0-----:R-:W-:Y:S02]  /*09e0*/  SEL R0, R0, RZ, !P0 ;  /* 0x000000ff00007207 */ /* 0x001fe40004000000 */
[----:B------:R-:W-:-:S03]  /*09f0*/  ISETP.GT.AND P0, PT, R6, 0xf, PT ;  /* 0x0000000f0600780c */ /* 0x000fc60003f04270 */
[----:B------:R-:W-:-:S05]  /*0a00*/  IMAD.IADD R0, R5, 0x1, R0 ;  /* 0x0000000105007824 */ /* 0x000fca00078e0200 */
[----:B------:R-:W0:Y:S02]  /*0a10*/  SHFL.DOWN PT, R3, R0, 0x10, 0x1f ;  /* 0x0a001f0000037f89 */ /* 0x000e2400000e0000 */
[----:B0-----:R-:W-:Y:S02]  /*0a20*/  SEL R3, R3, RZ, !P0 ;  /* 0x000000ff03037207 */ /* 0x001fe40004000000 */
[----:B------:R-:W-:-:S03]  /*0a30*/  ISETP.NE.AND P0, PT, R9, RZ, PT ;  /* 0x000000ff0900720c */ /* 0x000fc60003f05270 */
[----:B------:R-:W-:-:S05]  /*0a40*/  IMAD.IADD R3, R0, 0x1, R3 ;  /* 0x0000000100037824 */ /* 0x000fca00078e0203 */
[----:B------:R0:W-:Y:S01]  /*0a50*/  @!P1 STS [R2+0x8], R3 ;  /* 0x0000080302009388 */ /* 0x0001e20000000800 */
[----:B------:R-:W-:Y:S06]  /*0a60*/  BAR.SYNC.DEFER_BLOCKING 0x0 ;  /* 0x0000000000007b1d */ /* 0x000fec0000010000 */
[----:B------:R-:W-:Y:S05]  /*0a70*/  @P0 BRA `(.L_x_47) ;  /* 0x0000002c00ac0947 */ /* 0x000fea0003800000 */
[----:B------:R-:W1:Y:S01]  /*0a80*/  S2UR UR5, SR_CgaCtaId ;  /* 0x00000000000579c3 */ /* 0x000e620000008800 */
[----:B------:R-:W-:Y:S02]  /*0a90*/  UMOV UR4, 0x400 ;  /* 0x0000040000047882 */ /* 0x000fe40000000000 */
[----:B-1----:R-:W-:-:S09]  /*0aa0*/  ULEA UR4, UR5, UR4, 0x18 ;  /* 0x0000000405047291 */ /* 0x002fd2000f8ec0ff */
[----:B------:R-:W-:Y:S04]  /*0ab0*/  LDS R0, [UR4+0xc] ;  /* 0x00000c04ff007984 */ /* 0x000fe80008000800 */
[----:B------:R-:W1:Y:S04]  /*0ac0*/  LDS.128 R4, [UR4+0x10] ;  /* 0x00001004ff047984 */ /* 0x000e680008000c00 */
[----:B------:R-:W2:Y:S01]  /*0ad0*/  LDS.64 R8, [UR4+0x20] ;  /* 0x00002004ff087984 */ /* 0x000ea20008000a00 */
[----:B-1----:R-:W-:-:S04]  /*0ae0*/  IADD3 R0, PT, PT, R4, R0, R3 ;  /* 0x0000000004007210 */ /* 0x002fc80007ffe003 */
[----:B------:R-:W-:-:S04]  /*0af0*/  IADD3 R0, PT, PT, R6, R0, R5 ;  /* 0x0000000006007210 */ /* 0x000fc80007ffe005 */
[----:B--2---:R-:W-:-:S05]  /*0b00*/  IADD3 R0, PT, PT, R8, R0, R7 ;  /* 0x0000000008007210 */ /* 0x004fca0007ffe007 */
[----:B0-----:R-:W-:Y:S01]  /*0b10*/  IMAD.IADD R3, R0, 0x1, R9 ;  /* 0x0000000100037824 */ /* 0x001fe200078e0209 */
[----:B------:R-:W-:Y:S06]  /*0b20*/  BRA `(.L_x_47) ;  /* 0x0000002c00807947 */ /* 0x000fec0003800000 */
.L_x_46:
[----:B0-----:R-:W-:Y:S01]  /*0b30*/  LOP3.LUT R2, R9, 0x3e0, RZ, 0xc0, !PT ;  /* 0x000003e009027812 */ /* 0x001fe200078ec0ff */
[----:B------:R-:W0:Y:S03]  /*0b40*/  S2R R8, SR_LANEID ;  /* 0x0000000000087919 */ /* 0x000e260000000000 */
[----:B------:R-:W-:Y:S01]  /*0b50*/  LOP3.LUT R5, RZ, R2, RZ, 0x33, !PT ;  /* 0x00000002ff057212 */ /* 0x000fe200078e33ff */
[----:B------:R-:W-:-:S04]  /*0b60*/  VIADD R3, R2, 0x20 ;  /* 0x0000002002037836 */ /* 0x000fc80000000000 */
[----:B------:R-:W-:Y:S01]  /*0b70*/  IMAD.IADD R5, R5, 0x1, R20 ;  /* 0x0000000105057824 */ /* 0x000fe200078e0214 */
[----:B------:R-:W-:-:S04]  /*0b80*/  ISETP.GT.AND P0, PT, R3, R20, PT ;  /* 0x000000140300720c */ /* 0x000fc80003f04270 */
[----:B------:R-:W-:-:S05]  /*0b90*/  SEL R5, R5, 0x1f, P0 ;  /* 0x0000001f05057807 */ /* 0x000fca0000000000 */
[----:B-----5:R-:W1:Y:S01]  /*0ba0*/  SHFL.DOWN PT, R2, R0, 0x1, R5 ;  /* 0x0820000000027989 */ /* 0x020e6200000e0005 */
[CC--:B0-----:R-:W-:Y:S01]  /*0bb0*/  ISETP.GE.AND P0, PT, R8.reuse, R5.reuse, PT ;  /* 0x000000050800720c */ /* 0x0c1fe20003f06270 */
[C---:B------:R-:W-:Y:S01]  /*0bc0*/  VIADD R4, R8.reuse, 0x2 ;  /* 0x0000000208047836 */ /* 0x040fe20000000000 */
[C---:B------:R-:W-:Y:S01]  /*0bd0*/  ISETP.NE.AND P1, PT, R8.reuse, RZ, PT ;  /* 0x000000ff0800720c */ /* 0x040fe20003f25270 */
[----:B------:R-:W-:Y:S01]  /*0be0*/  VIADD R6, R8, 0x4 ;  /* 0x0000000408067836 */ /* 0x000fe20000000000 */
[----:B-1----:R-:W-:Y:S02]  /*0bf0*/  SEL R3, R2, RZ, !P0 ;  /* 0x000000ff02037207 */ /* 0x002fe40004000000 */
[----:B------:R-:W-:-:S03]  /*0c00*/  ISETP.GT.AND P0, PT, R4, R5, PT ;  /* 0x000000050400720c */ /* 0x000fc60003f04270 */
[----:B------:R-:W-:-:S06]  /*0c10*/  IMAD.IADD R2, R3, 0x1, R0 ;  /* 0x0000000103027824 */ /* 0x000fcc00078e0200 */
[----:B------:R-:W0:Y:S01]  /*0c20*/  @!P1 S2R R10, SR_CgaCtaId ;  /* 0x00000000000a9919 */ /* 0x000e220000008800 */
[----:B------:R-:W-:Y:S01]  /*0c30*/  @!P1 MOV R7, 0x400 ;  /* 0x0000040000079802 */ /* 0x000fe20000000f00 */
[----:B------:R-:W1:Y:S02]  /*0c40*/  SHFL.DOWN PT, R3, R2, 0x2, R5 ;  /* 0x0840000002037989 */ /* 0x000e6400000e0005 */
[----:B-1----:R-:W-:Y:S02]  /*0c50*/  SEL R3, R3, RZ, !P0 ;  /* 0x000000ff03037207 */ /* 0x002fe40004000000 */
[----:B------:R-:W-:Y:S02]  /*0c60*/  ISETP.GT.AND P0, PT, R6, R5, PT ;  /* 0x000000050600720c */ /* 0x000fe40003f04270 */
[----:B------:R-:W-:Y:S01]  /*0c70*/  @!P1 SHF.R.U32.HI R6, RZ, 0x3, R9 ;  /* 0x00000003ff069819 */ /* 0x000fe20000011609 */
[----:B------:R-:W-:Y:S01]  /*0c80*/  IMAD.IADD R4, R2, 0x1, R3 ;  /* 0x0000000102047824 */ /* 0x000fe200078e0203 */
[----:B0-----:R-:W-:Y:S01]  /*0c90*/  @!P1 LEA R7, R10, R7, 0x18 ;  /* 0x000000070a079211 */ /* 0x001fe200078ec0ff */
[----:B------:R-:W-:Y:S01]  /*0ca0*/  VIADD R2, R8, 0x8 ;  /* 0x0000000808027836 */ /* 0x000fe20000000000 */
[----:B------:R-:W-:-:S02]  /*0cb0*/  @!P1 LOP3.LUT R6, R6, 0x7c, RZ, 0xc0, !PT ;  /* 0x0000007c06069812 */ /* 0x000fc400078ec0ff */
[----:B------:R-:W0:Y:S03]  /*0cc0*/  SHFL.DOWN PT, R3, R4, 0x4, R5 ;  /* 0x0880000004037989 */ /* 0x000e2600000e0005 */
[----:B------:R-:W-:Y:S01]  /*0cd0*/  @!P1 IMAD.IADD R6, R6, 0x1, R7 ;  /* 0x0000000106069824 */ /* 0x000fe200078e0207 */
[----:B0-----:R-:W-:Y:S02]  /*0ce0*/  SEL R3, R3, RZ, !P0 ;  /* 0x000000ff03037207 */ /* 0x001fe40004000000 */
[----:B------:R-:W-:-:S03]  /*0cf0*/  ISETP.GT.AND P0, PT, R2, R5, PT ;  /* 0x000000050200720c */ /* 0x000fc60003f04270 */
[----:B------:R-:W-:Y:S02]  /*0d00*/  IMAD.IADD R0, R4, 0x1, R3 ;  /* 0x0000000104007824 */ /* 0x000fe400078e0203 */
[----:B------:R-:W-:-:S03]  /*0d10*/  VIADD R4, R8, 0x10 ;  /* 0x0000001008047836 */ /* 0x000fc60000000000 */
[----:B------:R-:W0:Y:S02]  /*0d20*/  SHFL.DOWN PT, R3, R0, 0x8, R5 ;  /* 0x0900000000037989 */ /* 0x000e2400000e0005 */
[----:B0-----:R-:W-:Y:S02]  /*0d30*/  SEL R3, R3, RZ, !P0 ;  /* 0x000000ff03037207 */ /* 0x001fe40004000000 */
[----:B------:R-:W-:-:S03]  /*0d40*/  ISETP.GT.AND P0, PT, R4, R5, PT ;  /* 0x000000050400720c */ /* 0x000fc60003f04270 */
[----:B------:R-:W-:-:S05]  /*0d50*/  IMAD.IADD R2, R0, 0x1, R3 ;  /* 0x0000000100027824 */ /* 0x000fca00078e0203 */
[----:B------:R-:W0:Y:S02]  /*0d60*/  SHFL.DOWN PT, R3, R2, 0x10, R5 ;  /* 0x0a00000002037989 */ /* 0x000e2400000e0005 */
[----:B0-----:R-:W-:Y:S02]  /*0d70*/  SEL R3, R3, RZ, !P0 ;  /* 0x000000ff03037207 */ /* 0x001fe40004000000 */
[----:B------:R-:W-:-:S03]  /*0d80*/  ISETP.NE.AND P0, PT, R9, RZ, PT ;  /* 0x000000ff0900720c */ /* 0x000fc60003f05270 */
[----:B------:R-:W-:-:S05]  /*0d90*/  IMAD.IADD R3, R2, 0x1, R3 ;  /* 0x0000000102037824 */ /* 0x000fca00078e0203 */
[----:B------:R4:W-:Y:S01]  /*0da0*/  @!P1 STS [R6+0x8], R3 ;  /* 0x0000080306009388 */ /* 0x0009e20000000800 */
[----:B------:R-:W-:Y:S06]  /*0db0*/  BAR.SYNC.DEFER_BLOCKING 0x0 ;  /* 0x0000000000007b1d */ /* 0x000fec0000010000 */
[----:B------:R-:W-:Y:S05]  /*0dc0*/  @P0 BRA `(.L_x_47) ;  /* 0x0000002800d80947 */ /* 0x000fea0003800000 */
[----:B------:R-:W0:Y:S01]  /*0dd0*/  S2UR UR5, SR_CgaCtaId ;  /* 0x00000000000579c3 */ /* 0x000e220000008800 */
[----:B------:R-:W-:Y:S01]  /*0de0*/  UMOV UR4, 0x400 ;  /* 0x0000040000047882 */ /* 0x000fe20000000000 */
[C---:B------:R-:W-:Y:S02]  /*0df0*/  ISETP.GT.AND P2, PT, R20.reuse, 0x40, PT ;  /* 0x000000401400780c */ /* 0x040fe40003f44270 */
[C---:B------:R-:W-:Y:S02]  /*0e00*/  ISETP.GT.AND P1, PT, R20.reuse, 0x20, PT ;  /* 0x000000201400780c */ /* 0x040fe40003f24270 */
[----:B------:R-:W-:Y:S01]  /*0e10*/  ISETP.GT.AND P3, PT, R20, 0x80, PT ;  /* 0x000000801400780c */ /* 0x000fe20003f64270 */
[----:B0-----:R-:W-:-:S09]  /*0e20*/  ULEA UR4, UR5, UR4, 0x18 ;  /* 0x0000000405047291 */ /* 0x001fd2000f8ec0ff */
[----:B----4-:R-:W0:Y:S04]  /*0e30*/  LDS.128 R4, [UR4+0x10] ;  /* 0x00001004ff047984 */ /* 0x010e280008000c00 */
[----:B------:R-:W1:Y:S04]  /*0e40*/  LDS R0, [UR4+0xc] ;  /* 0x00000c04ff007984 */ /* 0x000e680008000800 */
[----:B------:R-:W2:Y:S01]  /*0e50*/  LDS.64 R8, [UR4+0x20] ;  /* 0x00002004ff087984 */ /* 0x000ea20008000a00 */
[----:B0-----:R-:W-:Y:S02]  /*0e60*/  SEL R4, R4, RZ, P2 ;  /* 0x000000ff04047207 */ /* 0x001fe40001000000 */
[----:B------:R-:W-:-:S02]  /*0e70*/  ISETP.GT.AND P2, PT, R20, 0x60, PT ;  /* 0x000000601400780c */ /* 0x000fc40003f44270 */
[----:B-1----:R-:W-:Y:S02]  /*0e80*/  SEL R0, R0, RZ, P1 ;  /* 0x000000ff00007207 */ /* 0x002fe40000800000 */
[----:B------:R-:W-:Y:S02]  /*0e90*/  SEL R5, R5, RZ, P2 ;  /* 0x000000ff05057207 */ /* 0x000fe40001000000 */
[----:B------:R-:W-:Y:S02]  /*0ea0*/  IADD3 R0, PT, PT, R4, R0, R3 ;  /* 0x0000000004007210 */ /* 0x000fe40007ffe003 */
[----:B------:R-:W-:Y:S02]  /*0eb0*/  ISETP.GT.AND P1, PT, R20, 0xa0, PT ;  /* 0x000000a01400780c */ /* 0x000fe40003f24270 */
[----:B------:R-:W-:Y:S02]  /*0ec0*/  SEL R6, R6, RZ, P3 ;  /* 0x000000ff06067207 */ /* 0x000fe40001800000 */
[----:B------:R-:W-:-:S02]  /*0ed0*/  ISETP.GT.AND P2, PT, R20, 0xc0, PT ;  /* 0x000000c01400780c */ /* 0x000fc40003f44270 */
[----:B------:R-:W-:Y:S02]  /*0ee0*/  ISETP.GT.AND P3, PT, R20, 0xe0, PT ;  /* 0x000000e01400780c */ /* 0x000fe40003f64270 */
[----:B------:R-:W-:Y:S02]  /*0ef0*/  SEL R7, R7, RZ, P1 ;  /* 0x000000ff07077207 */ /* 0x000fe40000800000 */
[----:B------:R-:W-:Y:S02]  /*0f00*/  IADD3 R0, PT, PT, R6, R0, R5 ;  /* 0x0000000006007210 */ /* 0x000fe40007ffe005 */
[----:B--2---:R-:W-:Y:S02]  /*0f10*/  SEL R8, R8, RZ, P2 ;  /* 0x000000ff08087207 */ /* 0x004fe40001000000 */
[----:B------:R-:W-:Y:S02]  /*0f20*/  SEL R9, R9, RZ, P3 ;  /* 0x000000ff09097207 */ /* 0x000fe40001800000 */
[----:B------:R-:W-:-:S05]  /*0f30*/  IADD3 R0, PT, PT, R8, R0, R7 ;  /* 0x0000000008007210 */ /* 0x000fca0007ffe007 */
[----:B------:R-:W-:Y:S01]  /*0f40*/  IMAD.IADD R3, R0, 0x1, R9 ;  /* 0x0000000100037824 */ /* 0x000fe200078e0209 */
[----:B------:R-:W-:Y:S06]  /*0f50*/  BRA `(.L_x_47) ;  /* 0x0000002800747947 */ /* 0x000fec0003800000 */
.L_x_33:
[----:B------:R-:W0:Y:S01]  /*0f60*/  S2R R0, SR_TID.X ;  /* 0x0000000000007919 */ /* 0x000e220000002100 */
[----:B------:R-:W1:Y:S01]  /*0f70*/  LDC.64 R2, c[0x0][0x380] ;  /* 0x0000e000ff027b82 */ /* 0x000e620000000a00 */
[----:B0-----:R-:W-:-:S04]  /*0f80*/  IMAD.SHL.U32 R5, R0, 0x4, RZ ;  /* 0x0000000400057824 */ /* 0x001fc800078e00ff */
[----:B-1----:R-:W-:-:S05]  /*0f90*/  IMAD.WIDE.U32 R2, R5, 0x4, R2 ;  /* 0x0000000405027825 */ /* 0x002fca00078e0002 */
[----:B------:R-:W2:Y:S04]  /*0fa0*/  LDG.E.128.CONSTANT R4, desc[UR6][R2.64] ;  /* 0x0000000602047981 */ /* 0x000ea8000c1e9d00 */
[----:B------:R-:W3:Y:S04]  /*0fb0*/  LDG.E.128.CONSTANT R8, desc[UR6][R2.64+0x1000] ;  /* 0x0010000602087981 */ /* 0x000ee8000c1e9d00 */
[----:B------:R-:W4:Y:S04]  /*0fc0*/  LDG.E.128.CONSTANT R12, desc[UR6][R2.64+0x2000] ;  /* 0x00200006020c7981 */ /* 0x000f28000c1e9d00 */
[----:B------:R-:W5:Y:S01]  /*0fd0*/  LDG.E.128.CONSTANT R16, desc[UR6][R2.64+0x3000] ;  /* 0x0030000602107981 */ /* 0x000f62000c1e9d00 */
[----:B------:R-:W-:Y:S01]  /*0fe0*/  ISETP.GE.U32.AND P0, PT, R20, 0x2000, PT ;  /* 0x000020001400780c */ /* 0x000fe20003f06070 */
[----:B------:R-:W-:Y:S01]  /*0ff0*/  IMAD.MOV.U32 R23, RZ, RZ, 0x1000 ;  /* 0x00001000ff177424 */ /* 0x000fe200078e00ff */
[----:B--2---:R-:W-:-:S04]  /*1000*/  IADD3 R5, PT, PT, R6, R5, R4 ;  /* 0x0000000506057210 */ /* 0x004fc80007ffe004 */
[----:B---3--:R-:W-:-:S04]  /*1010*/  IADD3 R5, PT, PT, R8, R7, R5 ;  /* 0x0000000708057210 */ /* 0x008fc80007ffe005 */
[----:B------:R-:W-:-:S04]  /*1020*/  IADD3 R5, PT, PT, R10, R9, R5 ;  /* 0x000000090a057210 */ /* 0x000fc80007ffe005 */
[----:B----4-:R-:W-:-:S04]  /*1030*/  IADD3 R5, PT, PT, R12, R11, R5 ;  /* 0x0000000b0c057210 */ /* 0x010fc80007ffe005 */
[----:B------:R-:W-:-:S04]  /*1040*/  IADD3 R5, PT, PT, R14, R13, R5 ;  /* 0x0000000d0e057210 */ /* 0x000fc80007ffe005 */
[----:B-----5:R-:W-:-:S04]  /*1050*/  IADD3 R5, PT, PT, R16, R15, R5 ;  /* 0x0000000f10057210 */ /* 0x020fc80007ffe005 */
[----:B------:R-:W-:-:S05]  /*1060*/  IADD3 R5, PT, PT, R18, R17, R5 ;  /* 0x0000001112057210 */ /* 0x000fca0007ffe005 */
[----:B------:R-:W-:Y:S01]  /*1070*/  IMAD.IADD R21, R19, 0x1, R5 ;  /* 0x0000000113157824 */ /* 0x000fe200078e0205 */
[----:B------:R-:W-:Y:S06]  /*1080*/  @!P0 BRA `(.L_x_48) ;  /* 0x00000000005c8947 */ /* 0x000fec0003800000 */
[----:B------:R-:W0:Y:S01]  /*1090*/  LDC R24, c[0x0][0x390] ;  /* 0x0000e400ff187b82 */ /* 0x000e220000000800 */
[----:B------:R-:W-:Y:S02]  /*10a0*/  VIADD R22, R20, 0xfffff000 ;  /* 0xfffff00014167836 */ /* 0x000fe40000000000 */
[----:B------:R-:W-:-:S07]  /*10b0*/  IMAD.MOV.U32 R23, RZ, RZ, 0x1000 ;  /* 0x00001000ff177424 */ /* 0x000fce00078e00ff */
.L_x_50:
[----:B------:R-:W-:-:S05]  /*10c0*/  IMAD.WIDE R26, R23, 0x4, R2 ;  /* 0x00000004171a7825 */ /* 0x000fca00078e0202 */
[----:B------:R-:W2:Y:S04]  /*10d0*/  LDG.E.128.CONSTANT R12, desc[UR6][R26.64] ;  /* 0x000000061a0c7981 */ /* 0x000ea8000c1e9d00 */
[----:B------:R-:W3:Y:S04]  /*10e0*/  LDG.E.128.CONSTANT R16, desc[UR6][R26.64+0x1000] ;  /* 0x001000061a107981 */ /* 0x000ee8000c1e9d00 */
[----:B------:R-:W4:Y:S04]  /*10f0*/  LDG.E.128.CONSTANT R4, desc[UR6][R26.64+0x2000] ;  /* 0x002000061a047981 */ /* 0x000f28000c1e9d00 */
[----:B------:R-:W5:Y:S01]  /*1100*/  LDG.E.128.CONSTANT R8, desc[UR6][R26.64+0x3000] ;  /* 0x003000061a087981 */ /* 0x000f62000c1e9d00 */
[----:B0-----:R-:W-:Y:S01]  /*1110*/  IMAD.MOV.U32 R20, RZ, RZ, R24 ;  /* 0x000000ffff147224 */ /* 0x001fe200078e0018 */
[----:B--2---:R-:W-:-:S04]  /*1120*/  IADD3 R13, PT, PT, R13, R12, R21 ;  /* 0x0000000c0d0d7210 */ /* 0x004fc80007ffe015 */
[----:B------:R-:W-:-:S04]  /*1130*/  IADD3 R13, PT, PT, R15, R14, R13 ;  /* 0x0000000e0f0d7210 */ /* 0x000fc80007ffe00d */
[----:B---3--:R-:W-:-:S04]  /*1140*/  IADD3 R13, PT, PT, R17, R16, R13 ;  /* 0x00000010110d7210 */ /* 0x008fc80007ffe00d */
[----:B------:R-:W-:-:S04]  /*1150*/  IADD3 R13, PT, PT, R19, R18, R13 ;  /* 0x00000012130d7210 */ /* 0x000fc80007ffe00d */
[----:B----4-:R-:W-:Y:S01]  /*1160*/  IADD3 R13, PT, PT, R5, R4, R13 ;  /* 0x00000004050d7210 */ /* 0x010fe20007ffe00d */
[----:B------:R-:W-:-:S03]  /*1170*/  IMAD.IADD R4, R20, 0x1, -R23 ;  /* 0x0000000114047824 */ /* 0x000fc600078e0a17 */
[----:B------:R-:W-:Y:S02]  /*1180*/  IADD3 R13, PT, PT, R7, R6, R13 ;  /* 0x00000006070d7210 */ /* 0x000fe40007ffe00d */
[----:B------:R-:W-:Y:S02]  /*1190*/  ISETP.GE.AND P0, PT, R4, 0x1000, PT ;  /* 0x000010000400780c */ /* 0x000fe40003f06270 */
[----:B-----5:R-:W-:-:S04]  /*11a0*/  IADD3 R13, PT, PT, R9, R8, R13 ;  /* 0x00000008090d7210 */ /* 0x020fc80007ffe00d */
[----:B------:R-:W-:-:S07]  /*11b0*/  IADD3 R21, PT, PT, R11, R10, R13 ;  /* 0x0000000a0b157210 */ /* 0x000fce0007ffe00d */
[----:B------:R-:W-:Y:S05]  /*11c0*/  @!P0 BRA `(.L_x_49) ;  /* 0x0000000400fc8947 */ /* 0x000fea0003800000 */
[----:B------:R-:W-:-:S05]  /*11d0*/  VIADD R23, R23, 0x1000 ;  /* 0x0000100017177836 */ /* 0x000fca0000000000 */
[----:B------:R-:W-:-:S13]  /*11e0*/  ISETP.GT.AND P0, PT, R23, R22, PT ;  /* 0x000000161700720c */ /* 0x000fda0003f04270 */
[----:B------:R-:W-:Y:S05]  /*11f0*/  @!P0 BRA `(.L_x_50) ;  /* 0xfffffffc00b08947 */ /* 0x000fea000383ffff */
.L_x_48:
[----:B------:R-:W-:-:S13]  /*1200*/  ISETP.GE.AND P0, PT, R23, R20, PT ;  /* 0x000000141700720c */ /* 0x000fda0003f06270 */
[----:B------:R-:W-:Y:S05]  /*1210*/  @P0 BRA `(.L_x_49) ;  /* 0x0000000400e80947 */ /* 0x000fea0003800000 */
[----:B------:R-:W-:Y:S01]  /*1220*/  IMAD.IADD R9, R20, 0x1, -R23 ;  /* 0x0000000114097824 */ /* 0x000fe200078e0a17 */
[----:B------:R-:W-:Y:S04]  /*1230*/  BSSY.RECONVERGENT B1, `(.L_x_49) ;  /* 0x0000078000017945 */ /* 0x000fe80003800200 */
[----:B------:R-:W-:-:S13]  /*1240*/  ISETP.GE.AND P0, PT, R0, R9, PT ;  /* 0x000000090000720c */ /* 0x000fda0003f06270 */
[----:B------:R-:W-:Y:S05]  /*1250*/  @P0 BRA `(.L_x_51) ;  /* 0x0000000400d40947 */ /* 0x000fea0003800000 */
[----:B------:R-:W-:Y:S01]  /*1260*/  LOP3.LUT R2, RZ, R0, RZ, 0x33, !PT ;  /* 0x00000000ff027212 */ /* 0x000fe200078e33ff */
[----:B------:R-:W-:Y:S01]  /*1270*/  BSSY.RECONVERGENT B2, `(.L_x_52) ;  /* 0x0000015000027945 */ /* 0x000fe20003800200 */
[----:B------:R-:W-:Y:S02]  /*1280*/  IMAD.MOV.U32 R8, RZ, RZ, R0 ;  /* 0x000000ffff087224 */ /* 0x000fe400078e0000 */
[----:B------:R-:W-:-:S04]  /*1290*/  IADD3 R2, PT, PT, -R23, R20, R2 ;  /* 0x0000001417027210 */ /* 0x000fc80007ffe102 */
[C---:B------:R-:W-:Y:S02]  /*12a0*/  LOP3.LUT R3, R2.reuse, 0x300, RZ, 0xc0, !PT ;  /* 0x0000030002037812 */ /* 0x040fe400078ec0ff */
[----:B------:R-:W-:Y:S02]  /*12b0*/  ISETP.GE.U32.AND P1, PT, R2, 0x300, PT ;  /* 0x000003000200780c */ /* 0x000fe40003f26070 */
[----:B------:R-:W-:-:S13]  /*12c0*/  ISETP.NE.AND P0, PT, R3, 0x300, PT ;  /* 0x000003000300780c */ /* 0x000fda0003f05270 */
[----:B------:R-:W-:Y:S05]  /*12d0*/  @!P0 BRA `(.L_x_53) ;  /* 0x0000000000388947 */ /* 0x000fea0003800000 */
[----:B------:R-:W0:Y:S01]  /*12e0*/  LDC.64 R4, c[0x0][0x380] ;  /* 0x0000e000ff047b82 */ /* 0x000e220000000a00 */
[----:B------:R-:W-:Y:S01]  /*12f0*/  LEA.HI R2, R2, 0x1, RZ, 0x18 ;  /* 0x0000000102027811 */ /* 0x000fe200078fc0ff */
[----:B------:R-:W-:Y:S02]  /*1300*/  IMAD.IADD R7, R0, 0x1, R23 ;  /* 0x0000000100077824 */ /* 0x000fe400078e0217 */
[----:B------:R-:W-:Y:S01]  /*1310*/  IMAD.MOV.U32 R8, RZ, RZ, R0 ;  /* 0x000000ffff087224 */ /* 0x000fe200078e0000 */
[----:B------:R-:W-:-:S05]  /*1320*/  LOP3.LUT R2, R2, 0x3, RZ, 0xc0, !PT ;  /* 0x0000000302027812 */ /* 0x000fca00078ec0ff */
[----:B------:R-:W-:-:S07]  /*1330*/  IMAD.MOV R6, RZ, RZ, -R2 ;  /* 0x000000ffff067224 */ /* 0x000fce00078e0a02 */
.L_x_54:
[----:B0-----:R-:W-:-:S06]  /*1340*/  IMAD.WIDE.U32 R2, R7, 0x4, R4 ;  /* 0x0000000407027825 */ /* 0x001fcc00078e0004 */
[----:B------:R-:W2:Y:S01]  /*1350*/  LDG.E.CONSTANT R2, desc[UR6][R2.64] ;  /* 0x0000000602027981 */ /* 0x000ea2000c1e9900 */
[----:B------:R-:W-:Y:S02]  /*1360*/  VIADD R6, R6, 0x1 ;  /* 0x0000000106067836 */ /* 0x000fe40000000000 */
[----:B------:R-:W-:Y:S02]  /*1370*/  VIADD R8, R8, 0x100 ;  /* 0x0000010008087836 */ /* 0x000fe40000000000 */
[----:B------:R-:W-:Y:S01]  /*1380*/  VIADD R7, R7, 0x100 ;  /* 0x0000010007077836 */ /* 0x000fe20000000000 */
[----:B------:R-:W-:Y:S01]  /*1390*/  ISETP.NE.AND P0, PT, R6, RZ, PT ;  /* 0x000000ff0600720c */ /* 0x000fe20003f05270 */
[----:B--2---:R-:W-:-:S12]  /*13a0*/  IMAD.IADD R21, R2, 0x1, R21 ;  /* 0x0000000102157824 */ /* 0x004fd800078e0215 */
[----:B------:R-:W-:Y:S05]  /*13b0*/  @P0 BRA `(.L_x_54) ;  /* 0xfffffffc00e00947 */ /* 0x000fea000383ffff */
.L_x_53:
[----:B------:R-:W-:Y:S05]  /*13c0*/  BSYNC.RECONVERGENT B2 ;  /* 0x0000000000027941 */ /* 0x000fea0003800200 */
.L_x_52:
[----:B------:R-:W-:Y:S05]  /*13d0*/  @!P1 BRA `(.L_x_51) ;  /* 0x0000000400749947 */ /* 0x000fea0003800000 */
[----:B------:R-:W0:Y:S01]  /*13e0*/  LDCU.64 UR4, c[0x0][0x380] ;  /* 0x00007000ff0477ac */ /* 0x000e220008000a00 */
[----:B------:R-:W-:Y:S01]  /*13f0*/  IMAD.IADD R5, R9, 0x1, -R8 ;  /* 0x0000000109057824 */ /* 0x000fe200078e0a08 */
[C---:B------:R-:W-:Y:S01]  /*1400*/  IADD3 R3, P0, PT, R8.reuse, R23, RZ ;  /* 0x0000001708037210 */ /* 0x040fe20007f1e0ff */
[----:B------:R-:W-:Y:S01]  /*1410*/  BSSY.RECONVERGENT B2, `(.L_x_55) ;  /* 0x0000033000027945 */ /* 0x000fe20003800200 */
[----:B------:R-:W-:Y:S02]  /*1420*/  IMAD.IADD R23, R8, 0x1, R23 ;  /* 0x0000000108177824 */ /* 0x000fe400078e0217 */
[----:B------:R-:W-:Y:S01]  /*1430*/  ISETP.GT.AND P1, PT, R5, 0xc00, PT ;  /* 0x00000c000500780c */ /* 0x000fe20003f24270 */
[----:B------:R-:W-:Y:S01]  /*1440*/  IMAD.X R4, RZ, RZ, RZ, P0 ;  /* 0x000000ffff047224 */ /* 0x000fe200000e06ff */
[----:B0-----:R-:W-:-:S04]  /*1450*/  LEA R2, P0, R3, UR4, 0x2 ;  /* 0x0000000403027c11 */ /* 0x001fc8000f8010ff */
[----:B------:R-:W-:Y:S02]  /*1460*/  LEA.HI.X R3, R3, UR5, R4, 0x2, P0 ;  /* 0x0000000503037c11 */ /* 0x000fe400080f1404 */
[----:B------:R-:W-:-:S05]  /*1470*/  IADD3 R2, P0, PT, R2, 0x800, RZ ;  /* 0x0000080002027810 */ /* 0x000fca0007f1e0ff */
[----:B------:R-:W-:Y:S01]  /*1480*/  IMAD.X R3, RZ, RZ, R3, P0 ;  /* 0x000000ffff037224 */ /* 0x000fe200000e0603 */
[----:B------:R-:W-:Y:S01]  /*1490*/  PLOP3.LUT P0, PT, PT, PT, PT, 0x80, 0x8 ;  /* 0x000000000008781c */ /* 0x000fe20003f0f070 */
[----:B------:R-:W-:-:S12]  /*14a0*/  @!P1 BRA `(.L_x_56) ;  /* 0x0000000000a49947 */ /* 0x000fd80003800000 */
[----:B------:R-:W-:Y:S01]  /*14b0*/  PLOP3.LUT P0, PT, PT, PT, PT, 0x8, 0x80 ;  /* 0x000000000080781c */ /* 0x000fe20003f0e170 */
[----:B------:R-:W-:-:S12]  /*14c0*/  VIADD R11, R9, 0xfffff400 ;  /* 0xfffff400090b7836 */ /* 0x000fd80000000000 */
.L_x_57:
[----:B------:R-:W0:Y:S01]  /*14d0*/  LDC.64 R4, c[0x0][0x380] ;  /* 0x0000e000ff047b82 */ /* 0x000e220000000a00 */
[C---:B------:R-:W-:Y:S01]  /*14e0*/  VIADD R27, R23.reuse, 0x400 ;  /* 0x00000400171b7836 */ /* 0x040fe20000000000 */
[----:B------:R-:W2:Y:S01]  /*14f0*/  LDG.E.CONSTANT R12, desc[UR6][R2.64+-0x400] ;  /* 0xfffc0006020c7981 */ /* 0x000ea2000c1e9900 */
[----:B------:R-:W-:-:S03]  /*1500*/  VIADD R7, R23, 0x800 ;  /* 0x0000080017077836 */ /* 0x000fc60000000000 */
[----:B------:R-:W3:Y:S04]  /*1510*/  LDG.E.CONSTANT R18, desc[UR6][R2.64] ;  /* 0x0000000602127981 */ /* 0x000ee8000c1e9900 */
[----:B------:R-:W3:Y:S04]  /*1520*/  LDG.E.CONSTANT R17, desc[UR6][R2.64+0x400] ;  /* 0x0004000602117981 */ /* 0x000ee8000c1e9900 */
[----:B------:R-:W4:Y:S01]  /*1530*/  LDG.E.CONSTANT R15, desc[UR6][R2.64+0xc00] ;  /* 0x000c0006020f7981 */ /* 0x000f22000c1e9900 */
[----:B------:R-:W-:-:S03]  /*1540*/  VIADD R29, R23, 0xc00 ;  /* 0x00000c00171d7836 */ /* 0x000fc60000000000 */
[----:B------:R-:W5:Y:S04]  /*1550*/  LDG.E.CONSTANT R14, desc[UR6][R2.64+0x1000] ;  /* 0x00100006020e7981 */ /* 0x000f68000c1e9900 */
[----:B------:R-:W5:Y:S01]  /*1560*/  LDG.E.CONSTANT R13, desc[UR6][R2.64+0x1400] ;  /* 0x00140006020d7981 */ /* 0x000f62000c1e9900 */
[----:B0-----:R-:W-:-:S03]  /*1570*/  IMAD.WIDE.U32 R24, R23, 0x4, R4 ;  /* 0x0000000417187825 */ /* 0x001fc600078e0004 */
[----:B------:R-:W5:Y:S04]  /*1580*/  LDG.E.CONSTANT R19, desc[UR6][R2.64+0x1c00] ;  /* 0x001c000602137981 */ /* 0x000f68000c1e9900 */
[----:B------:R-:W2:Y:S01]  /*1590*/  LDG.E.CONSTANT R10, desc[UR6][R24.64] ;  /* 0x00000006180a7981 */ /* 0x000ea2000c1e9900 */
[----:B------:R-:W-:-:S03]  /*15a0*/  IMAD.WIDE.U32 R26, R27, 0x4, R4 ;  /* 0x000000041b1a7825 */ /* 0x000fc600078e0004 */
[----:B------:R-:W5:Y:S01]  /*15b0*/  LDG.E.CONSTANT R20, desc[UR6][R2.64+0x2400] ;  /* 0x0024000602147981 */ /* 0x000f62000c1e9900 */
[----:B------:R-:W-:-:S03]  /*15c0*/  IMAD.WIDE.U32 R6, R7, 0x4, R4 ;  /* 0x0000000407067825 */ /* 0x000fc600078e0004 */
[----:B------:R-:W4:Y:S01]  /*15d0*/  LDG.E.CONSTANT R16, desc[UR6][R26.64] ;  /* 0x000000061a107981 */ /* 0x000f22000c1e9900 */
[----:B------:R-:W-:-:S03]  /*15e0*/  IMAD.WIDE.U32 R4, R29, 0x4, R4 ;  /* 0x000000041d047825 */ /* 0x000fc600078e0004 */
[----:B------:R-:W5:Y:S04]  /*15f0*/  LDG.E.CONSTANT R6, desc[UR6][R6.64] ;  /* 0x0000000606067981 */ /* 0x000f68000c1e9900 */
[----:B------:R-:W5:Y:S04]  /*1600*/  LDG.E.CONSTANT R25, desc[UR6][R2.64+0x2000] ;  /* 0x0020000602197981 */ /* 0x000f68000c1e9900 */
[----:B------:R0:W5:Y:S04]  /*1610*/  LDG.E.CONSTANT R5, desc[UR6][R4.64] ;  /* 0x0000000604057981 */ /* 0x000168000c1e9900 */
[----:B------:R-:W5:Y:S04]  /*1620*/  LDG.E.CONSTANT R24, desc[UR6][R2.64+0x2c00] ;  /* 0x002c000602187981 */ /* 0x000f68000c1e9900 */
[----:B------:R-:W5:Y:S04]  /*1630*/  LDG.E.CONSTANT R27, desc[UR6][R2.64+0x3000] ;  /* 0x00300006021b7981 */ /* 0x000f68000c1e9900 */
[----:B------:R1:W5:Y:S01]  /*1640*/  LDG.E.CONSTANT R22, desc[UR6][R2.64+0x3400] ;  /* 0x0034000602167981 */ /* 0x000362000c1e9900 */
[----:B------:R-:W-:-:S05]  /*1650*/  VIADD R8, R8, 0x1000 ;  /* 0x0000100008087836 */ /* 0x000fca0000000000 */
[----:B------:R-:W-:Y:S02]  /*1660*/  ISETP.GE.AND P1, PT, R8, R11, PT ;  /* 0x0000000b0800720c */ /* 0x000fe40003f26270 */
[----:B0-----:R-:W-:Y:S01]  /*1670*/  IADD3 R4, P2, PT, R2, 0x4000, RZ ;  /* 0x0000400002047810 */ /* 0x001fe20007f5e0ff */
[----:B------:R-:W-:-:S04]  /*1680*/  VIADD R23, R23, 0x1000 ;  /* 0x0000100017177836 */ /* 0x000fc80000000000 */
[----:B-1----:R-:W-:Y:S02]  /*1690*/  IMAD.X R3, RZ, RZ, R3, P2 ;  /* 0x000000ffff037224 */ /* 0x002fe400010e0603 */
[----:B------:R-:W-:Y:S01]  /*16a0*/  IMAD.MOV.U32 R2, RZ, RZ, R4 ;  /* 0x000000ffff027224 */ /* 0x000fe200078e0004 */
[----:B--2---:R-:W-:-:S04]  /*16b0*/  IADD3 R10, PT, PT, R12, R10, R21 ;  /* 0x0000000a0c0a7210 */ /* 0x004fc80007ffe015 */
[----:B---3--:R-:W-:-:S04]  /*16c0*/  IADD3 R10, PT, PT, R17, R18, R10 ;  /* 0x00000012110a7210 */ /* 0x008fc80007ffe00a */
[----:B----4-:R-:W-:-:S04]  /*16d0*/  IADD3 R10, PT, PT, R15, R16, R10 ;  /* 0x000000100f0a7210 */ /* 0x010fc80007ffe00a */
[----:B-----5:R-:W-:-:S04]  /*16e0*/  IADD3 R10, PT, PT, R13, R14, R10 ;  /* 0x0000000e0d0a7210 */ /* 0x020fc80007ffe00a */
[----:B------:R-:W-:-:S04]  /*16f0*/  IADD3 R6, PT, PT, R19, R6, R10 ;  /* 0x0000000613067210 */ /* 0x000fc80007ffe00a */
[----:B------:R-:W-:-:S04]  /*1700*/  IADD3 R6, PT, PT, R20, R25, R6 ;  /* 0x0000001914067210 */ /* 0x000fc80007ffe006 */
[----:B------:R-:W-:-:S04]  /*1710*/  IADD3 R5, PT, PT, R24, R5, R6 ;  /* 0x0000000518057210 */ /* 0x000fc80007ffe006 */
[----:B------:R-:W-:Y:S01]  /*1720*/  IADD3 R21, PT, PT, R22, R27, R5 ;  /* 0x0000001b16157210 */ /* 0x000fe20007ffe005 */
[----:B------:R-:W-:Y:S06]  /*1730*/  @!P1 BRA `(.L_x_57) ;  /* 0xfffffffc00649947 */ /* 0x000fec000383ffff */
.L_x_56:
[----:B------:R-:W-:Y:S05]  /*1740*/  BSYNC.RECONVERGENT B2 ;  /* 0x0000000000027941 */ /* 0x000fea0003800200 */
.L_x_55:
[----:B------:R-:W-:Y:S01]  /*1750*/  IMAD.IADD R4, R9, 0x1, -R8 ;  /* 0x0000000109047824 */ /* 0x000fe200078e0a08 */
[----:B------:R-:W-:Y:S04]  /*1760*/  BSSY.RECONVERGENT B2, `(.L_x_58) ;  /* 0x000001a000027945 */ /* 0x000fe80003800200 */
[----:B------:R-:W-:-:S13]  /*1770*/  ISETP.GT.AND P1, PT, R4, 0x400, PT ;  /* 0x000004000400780c */ /* 0x000fda0003f24270 */
[----:B------:R-:W-:Y:S05]  /*1780*/  @!P1 BRA `(.L_x_59) ;  /* 0x00000000005c9947 */ /* 0x000fea0003800000 */
[----:B------:R-:W0:Y:S01]  /*1790*/  LDC.64 R6, c[0x0][0x380] ;  /* 0x0000e000ff067b82 */ /* 0x000e220000000a00 */
[C---:B------:R-:W-:Y:S01]  /*17a0*/  VIADD R11, R23.reuse, 0x400 ;  /* 0x00000400170b7836 */ /* 0x040fe20000000000 */
[----:B------:R-:W2:Y:S04]  /*17b0*/  LDG.E.CONSTANT R10, desc[UR6][R2.64+-0x400] ;  /* 0xfffc0006020a7981 */ /* 0x000ea8000c1e9900 */
[----:B------:R-:W3:Y:S04]  /*17c0*/  LDG.E.CONSTANT R12, desc[UR6][R2.64+0x400] ;  /* 0x00040006020c7981 */ /* 0x000ee8000c1e9900 */
[----:B------:R-:W4:Y:S04]  /*17d0*/  LDG.E.CONSTANT R13, desc[UR6][R2.64+0xc00] ;  /* 0x000c0006020d7981 */ /* 0x000f28000c1e9900 */
[----:B------:R-:W5:Y:S04]  /*17e0*/  LDG.E.CONSTANT R15, desc[UR6][R2.64+0x1000] ;  /* 0x00100006020f7981 */ /* 0x000f68000c1e9900 */
[----:B------:R1:W5:Y:S01]  /*17f0*/  LDG.E.CONSTANT R14, desc[UR6][R2.64+0x1400] ;  /* 0x00140006020e7981 */ /* 0x000362000c1e9900 */
[----:B0-----:R-:W-:-:S04]  /*1800*/  IMAD.WIDE.U32 R4, R23, 0x4, R6 ;  /* 0x0000000417047825 */ /* 0x001fc800078e0006 */
[----:B------:R-:W-:Y:S02]  /*1810*/  IMAD.WIDE.U32 R6, R11, 0x4, R6 ;  /* 0x000000040b067825 */ /* 0x000fe400078e0006 */
[----:B------:R-:W2:Y:S04]  /*1820*/  LDG.E.CONSTANT R4, desc[UR6][R4.64] ;  /* 0x0000000604047981 */ /* 0x000ea8000c1e9900 */
[----:B------:R-:W3:Y:S04]  /*1830*/  LDG.E.CONSTANT R11, desc[UR6][R2.64] ;  /* 0x00000006020b7981 */ /* 0x000ee8000c1e9900 */
[----:B------:R-:W4:Y:S01]  /*1840*/  LDG.E.CONSTANT R7, desc[UR6][R6.64] ;  /* 0x0000000606077981 */ /* 0x000f22000c1e9900 */
[----:B------:R-:W-:Y:S01]  /*1850*/  PLOP3.LUT P0, PT, PT, PT, PT, 0x8, 0x80 ;  /* 0x000000000080781c */ /* 0x000fe20003f0e170 */
[----:B------:R-:W-:-:S02]  /*1860*/  VIADD R8, R8, 0x800 ;  /* 0x0000080008087836 */ /* 0x000fc40000000000 */
[----:B------:R-:W-:Y:S01]  /*1870*/  VIADD R23, R23, 0x800 ;  /* 0x0000080017177836 */ /* 0x000fe20000000000 */
[----:B--2---:R-:W-:Y:S02]  /*1880*/  IADD3 R10, PT, PT, R10, R4, R21 ;  /* 0x000000040a0a7210 */ /* 0x004fe40007ffe015 */
[----:B------:R-:W-:Y:S02]  /*1890*/  IADD3 R4, P1, PT, R2, 0x2000, RZ ;  /* 0x0000200002047810 */ /* 0x000fe40007f3e0ff */
[----:B---3--:R-:W-:-:S03]  /*18a0*/  IADD3 R10, PT, PT, R12, R11, R10 ;  /* 0x0000000b0c0a7210 */ /* 0x008fc60007ffe00a */
[----:B------:R-:W-:Y:S01]  /*18b0*/  IMAD.X R5, RZ, RZ, R3, P1 ;  /* 0x000000ffff057224 */ /* 0x000fe200008e0603 */
[----:B----4-:R-:W-:Y:S01]  /*18c0*/  IADD3 R10, PT, PT, R13, R7, R10 ;  /* 0x000000070d0a7210 */ /* 0x010fe20007ffe00a */
[----:B-1----:R-:W-:Y:S02]  /*18d0*/  IMAD.MOV.U32 R2, RZ, RZ, R4 ;  /* 0x000000ffff027224 */ /* 0x002fe400078e0004 */
[----:B------:R-:W-:Y:S01]  /*18e0*/  IMAD.MOV.U32 R3, RZ, RZ, R5 ;  /* 0x000000ffff037224 */ /* 0x000fe200078e0005 */
[----:B-----5:R-:W-:-:S07]  /*18f0*/  IADD3 R21, PT, PT, R14, R15, R10 ;  /* 0x0000000f0e157210 */ /* 0x020fce0007ffe00a */
.L_x_59:
[----:B------:R-:W-:Y:S05]  /*1900*/  BSYNC.RECONVERGENT B2 ;  /* 0x0000000000027941 */ /* 0x000fea0003800200 */
.L_x_58:
[----:B------:R-:W-:-:S13]  /*1910*/  ISETP.LT.OR P0, PT, R8, R9, P0 ;  /* 0x000000090800720c */ /* 0x000fda0000701670 */
[----:B------:R-:W-:Y:S05]  /*1920*/  @!P0 BRA `(.L_x_51) ;  /* 0x0000000000208947 */ /* 0x000fea0003800000 */
[----:B------:R-:W0:Y:S01]  /*1930*/  LDC.64 R4, c[0x0][0x380] ;  /* 0x0000e000ff047b82 */ /* 0x000e220000000a00 */
[----:B------:R-:W2:Y:S04]  /*1940*/  LDG.E.CONSTANT R6, desc[UR6][R2.64+-0x400] ;  /* 0xfffc000602067981 */ /* 0x000ea8000c1e9900 */
[----:B------:R-:W3:Y:S04]  /*1950*/  LDG.E.CONSTANT R7, desc[UR6][R2.64] ;  /* 0x0000000602077981 */ /* 0x000ee8000c1e9900 */
[----:B------:R-:W3:Y:S01]  /*1960*/  LDG.E.CONSTANT R8, desc[UR6][R2.64+0x400] ;  /* 0x0004000602087981 */ /* 0x000ee2000c1e9900 */
[----:B0-----:R-:W-:-:S06]  /*1970*/  IMAD.WIDE.U32 R4, R23, 0x4, R4 ;  /* 0x0000000417047825 */ /* 0x001fcc00078e0004 */
[----:B------:R-:W2:Y:S02]  /*1980*/  LDG.E.CONSTANT R4, desc[UR6][R4.64] ;  /* 0x0000000604047981 */ /* 0x000ea4000c1e9900 */
[----:B--2---:R-:W-:-:S04]  /*1990*/  IADD3 R6, PT, PT, R6, R4, R21 ;  /* 0x0000000406067210 */ /* 0x004fc80007ffe015 */
[----:B---3--:R-:W-:-:S07]  /*19a0*/  IADD3 R21, PT, PT, R8, R7, R6 ;  /* 0x0000000708157210 */ /* 0x008fce0007ffe006 */
.L_x_51:
[----:B------:R-:W-:Y:S05]  /*19b0*/  BSYNC.RECONVERGENT B1 ;  /* 0x0000000000017941 */ /* 0x000fea0003800200 */
.L_x_49:
[----:B------:R-:W0:Y:S01]  /*19c0*/  S2R R8, SR_LANEID ;  /* 0x0000000000087919 */ /* 0x000e220000000000 */
[----:B------:R-:W1:Y:S01]  /*19d0*/  SHFL.DOWN PT, R2, R21, 0x1, 0x1f ;  /* 0x08201f0015027f89 */ /* 0x000e6200000e0000 */
[C---:B0-----:R-:W-:Y:S02]  /*19e0*/  ISETP.GT.AND P0, PT, R8.reuse, 0x1e, PT ;  /* 0x0000001e0800780c */ /* 0x041fe40003f04270 */
[----:B------:R-:W-:Y:S02]  /*19f0*/  ISETP.NE.AND P1, PT, R8, RZ, PT ;  /* 0x000000ff0800720c */ /* 0x000fe40003f25270 */
[----:B-1----:R-:W-:Y:S02]  /*1a00*/  SEL R2, R2, RZ, !P0 ;  /* 0x000000ff02027207 */ /* 0x002fe40004000000 */
[----:B------:R-:W-:-:S03]  /*1a10*/  ISETP.GT.AND P0, PT, R8, 0x1d, PT ;  /* 0x0000001d0800780c */ /* 0x000fc60003f04270 */
[----:B------:R-:W-:-:S05]  /*1a20*/  IMAD.IADD R2, R2, 0x1, R21 ;  /* 0x0000000102027824 */ /* 0x000fca00078e0215 */
[----:B------:R-:W0:Y:S01]  /*1a30*/  SHFL.DOWN PT, R3, R2, 0x2, 0x1f ;  /* 0x08401f0002037f89 */ /* 0x000e2200000e0000 */
[----:B------:R-:W-:Y:S01]  /*1a40*/  @!P1 MOV R6, 0x400 ;  /* 0x0000040000069802 */ /* 0x000fe20000000f00 */
[----:B------:R-:W1:Y:S01]  /*1a50*/  @!P1 S2R R7, SR_CgaCtaId ;  /* 0x0000000000079919 */ /* 0x000e620000008800 */
[----:B0-----:R-:W-:Y:S02]  /*1a60*/  SEL R3, R3, RZ, !P0 ;  /* 0x000000ff03037207 */ /* 0x001fe40004000000 */
[----:B------:R-:W-:-:S03]  /*1a70*/  ISETP.GT.AND P0, PT, R8, 0x1b, PT ;  /* 0x0000001b0800780c */ /* 0x000fc60003f04270 */
[----:B------:R-:W-:-:S05]  /*1a80*/  IMAD.IADD R3, R2, 0x1, R3 ;  /* 0x0000000102037824 */ /* 0x000fca00078e0203 */
[----:B------:R-:W0:Y:S01]  /*1a90*/  SHFL.DOWN PT, R4, R3, 0x4, 0x1f ;  /* 0x08801f0003047f89 */ /* 0x000e2200000e0000 */
[----:B-1----:R-:W-:Y:S02]  /*1aa0*/  @!P1 LEA R6, R7, R6, 0x18 ;  /* 0x0000000607069211 */ /* 0x002fe400078ec0ff */
[----:B0-----:R-:W-:Y:S02]  /*1ab0*/  SEL R4, R4, RZ, !P0 ;  /* 0x000000ff04047207 */ /* 0x001fe40004000000 */
[----:B------:R-:W-:-:S03]  /*1ac0*/  ISETP.GT.AND P0, PT, R8, 0x17, PT ;  /* 0x000000170800780c */ /* 0x000fc60003f04270 */
[----:B------:R-:W-:Y:S01]  /*1ad0*/  IMAD.IADD R4, R3, 0x1, R4 ;  /* 0x0000000103047824 */ /* 0x000fe200078e0204 */
[----:B------:R-:W-:-:S04]  /*1ae0*/  @!P1 SHF.R.U32.HI R3, RZ, 0x3, R0 ;  /* 0x00000003ff039819 */ /* 0x000fc80000011600 */
        /* <DEDUP_REMOVED lines=13> */
[----:B------:R-:W0:Y:S01]  /*1bc0*/  S2UR UR5, SR_CgaCtaId ;  /* 0x00000000000579c3 */ /* 0x000e220000008800 */
[----:B------:R-:W-:Y:S02]  /*1bd0*/  UMOV UR4, 0x400 ;  /* 0x0000040000047882 */ /* 0x000fe40000000000 */
[----:B0-----:R-:W-:-:S09]  /*1be0*/  ULEA UR4, UR5, UR4, 0x18 ;  /* 0x0000000405047291 */ /* 0x001fd2000f8ec0ff */
[----:B------:R-:W-:Y:S04]  /*1bf0*/  LDS R0, [UR4+0xc] ;  /* 0x00000c04ff007984 */ /* 0x000fe80008000800 */
[----:B---3--:R-:W0:Y:S04]  /*1c00*/  LDS.128 R4, [UR4+0x10] ;  /* 0x00001004ff047984 */ /* 0x008e280008000c00 */
[----:B------:R-:W1:Y:S01]  /*1c10*/  LDS.64 R8, [UR4+0x20] ;  /* 0x00002004ff087984 */ /* 0x000e620008000a00 */
[----:B0-----:R-:W-:-:S04]  /*1c20*/  IADD3 R0, PT, PT, R4, R0, R3 ;  /* 0x0000000004007210 */ /* 0x001fc80007ffe003 */
[----:B------:R-:W-:-:S04]  /*1c30*/  IADD3 R0, PT, PT, R6, R0, R5 ;  /* 0x0000000006007210 */ /* 0x000fc80007ffe005 */
[----:B-1----:R-:W-:-:S05]  /*1c40*/  IADD3 R0, PT, PT, R8, R0, R7 ;  /* 0x0000000008007210 */ /* 0x002fca0007ffe007 */
[----:B------:R-:W-:Y:S01]  /*1c50*/  IMAD.IADD R3, R0, 0x1, R9 ;  /* 0x0000000100037824 */ /* 0x000fe200078e0209 */
[----:B------:R-:W-:Y:S06]  /*1c60*/  BRA `(.L_x_47) ;  /* 0x0000001c00307947 */ /* 0x000fec0003800000 */
.L_x_32:
        /* <DEDUP_REMOVED lines=12> */
.L_x_62:
[----:B------:R-:W-:Y:S05]  /*1d30*/  BSYNC.RECONVERGENT B1 ;  /* 0x0000000000017941 */ /* 0x000fea0003800200 */
.L_x_61:
        /* <DEDUP_REMOVED lines=16> */
.L_x_67:
        /* <DEDUP_REMOVED lines=9> */
.L_x_66:
[----:B------:R-:W-:Y:S05]  /*1ed0*/  BSYNC.RECONVERGENT B2 ;  /* 0x0000000000027941 */ /* 0x000fea0003800200 */
.L_x_65:
        /* <DEDUP_REMOVED lines=8> */
.L_x_70:
        /* <DEDUP_REMOVED lines=35> */
.L_x_69:
[----:B------:R-:W-:Y:S05]  /*2190*/  BSYNC.RECONVERGENT B2 ;  /* 0x0000000000027941 */ /* 0x000fea0003800200 */
.L_x_68:
        /* <DEDUP_REMOVED lines=22> */
.L_x_72:
[----:B------:R-:W-:Y:S05]  /*2300*/  BSYNC.RECONVERGENT B2 ;  /* 0x0000000000027941 */ /* 0x000fea0003800200 */
.L_x_71:
        /* <DEDUP_REMOVED lines=10> */
.L_x_64:
[----:B------:R-:W-:Y:S05]  /*23b0*/  BSYNC.RECONVERGENT B1 ;  /* 0x0000000000017941 */ /* 0x000fea0003800200 */
.L_x_63:
        /* <DEDUP_REMOVED lines=38> */
[----:B------:R-:W0:Y:S04]  /*2620*/  LDS.128 R4, [UR4+0x10] ;  /* 0x00001004ff047984 */ /* 0x000e280008000c00 */
[----:B------:R-:W1:Y:S01]  /*2630*/  LDS.64 R8, [UR4+0x20] ;  /* 0x00002004ff087984 */ /* 0x000e620008000a00 */
[----:B0-----:R-:W-:-:S04]  /*2640*/  IADD3 R0, PT, PT, R4, R0, R3 ;  /* 0x0000000004007210 */ /* 0x001fc80007ffe003 */
[----:B------:R-:W-:-:S04]  /*2650*/  IADD3 R0, PT, PT, R6, R0, R5 ;  /* 0x0000000006007210 */ /* 0x000fc80007ffe005 */
[----:B-1----:R-:W-:-:S05]  /*2660*/  IADD3 R0, PT, PT, R8, R0, R7 ;  /* 0x0000000008007210 */ /* 0x002fca0007ffe007 */
[----:B--2---:R-:W-:Y:S01]  /*2670*/  IMAD.IADD R3, R0, 0x1, R9 ;  /* 0x0000000100037824 */ /* 0x004fe200078e0209 */
[----:B------:R-:W-:Y:S06]  /*2680*/  BRA `(.L_x_47) ;  /* 0x0000001000a87947 */ /* 0x000fec0003800000 */
.L_x_73:
        /* <DEDUP_REMOVED lines=16> */
[----:B------:R-:W1:Y:S02]  /*2790*/  SHFL.DOWN PT, R2, R3, 0x2, R7 ;  /* 0x0840000003027989 */ /* 0x000e6400000e0007 */
[----:B-1----:R-:W-:Y:S02]  /*27a0*/  SEL R2, R2, RZ, !P0 ;  /* 0x000000ff02027207 */ /* 0x002fe40004000000 */
[----:B------:R-:W-:-:S03]  /*27b0*/  ISETP.GT.AND P0, PT, R8, R7, PT ;  /* 0x000000070800720c */ /* 0x000fc60003f04270 */
[----:B------:R-:W-:Y:S01]  /*27c0*/  IMAD.IADD R2, R3, 0x1, R2 ;  /* 0x0000000103027824 */ /* 0x000fe200078e0202 */
[----:B------:R-:W-:-:S04]  /*27d0*/  @!P1 SHF.R.U32.HI R3, RZ, 0x3, R9 ;  /* 0x00000003ff039819 */ /* 0x000fc80000011609 */
[----:B------:R-:W1:Y:S02]  /*27e0*/  SHFL.DOWN PT, R4, R2, 0x4, R7 ;  /* 0x0880000002047989 */ /* 0x000e6400000e0007 */
[----:B-1----:R-:W-:Y:S01]  /*27f0*/  SEL R5, R4, RZ, !P0 ;  /* 0x000000ff04057207 */ /* 0x002fe20004000000 */
[C---:B------:R-:W-:Y:S02]  /*2800*/  VIADD R4, R6.reuse, 0x8 ;  /* 0x0000000806047836 */ /* 0x040fe40000000000 */
[----:B------:R-:W-:Y:S02]  /*2810*/  VIADD R6, R6, 0x10 ;  /* 0x0000001006067836 */ /* 0x000fe40000000000 */
[----:B------:R-:W-:Y:S01]  /*2820*/  IMAD.IADD R5, R2, 0x1, R5 ;  /* 0x0000000102057824 */ /* 0x000fe200078e0205 */
[----:B------:R-:W-:Y:S02]  /*2830*/  ISETP.GT.AND P0, PT, R4, R7, PT ;  /* 0x000000070400720c */ /* 0x000fe40003f04270 */
[----:B------:R-:W-:-:S02]  /*2840*/  @!P1 MOV R4, 0x400 ;  /* 0x0000040000049802 */ /* 0x000fc40000000f00 */
[----:B------:R-:W1:Y:S02]  /*2850*/  SHFL.DOWN PT, R0, R5, 0x8, R7 ;  /* 0x0900000005007989 */ /* 0x000e6400000e0007 */
[----:B0-----:R-:W-:Y:S02]  /*2860*/  @!P1 LEA R11, R11, R4, 0x18 ;  /* 0x000000040b0b9211 */ /* 0x001fe400078ec0ff */
[----:B------:R-:W-:-:S05]  /*2870*/  @!P1 LOP3.LUT R4, R3, 0x7c, RZ, 0xc0, !PT ;  /* 0x0000007c03049812 */ /* 0x000fca00078ec0ff */
[----:B------:R-:W-:Y:S01]  /*2880*/  @!P1 IMAD.IADD R4, R4, 0x1, R11 ;  /* 0x0000000104049824 */ /* 0x000fe200078e020b */
[----:B-1----:R-:W-:Y:S02]  /*2890*/  SEL R0, R0, RZ, !P0 ;  /* 0x000000ff00007207 */ /* 0x002fe40004000000 */
        /* <DEDUP_REMOVED lines=15> */
[----:B-1----:R-:W0:Y:S04]  /*2990*/  LDS.128 R4, [UR4+0x10] ;  /* 0x00001004ff047984 */ /* 0x002e280008000c00 */
        /* <DEDUP_REMOVED lines=18> */
.L_x_60:
[----:B------:R-:W0:Y:S01]  /*2ac0*/  S2R R0, SR_TID.X ;  /* 0x0000000000007919 */ /* 0x000e220000002100 */
[----:B------:R-:W0:Y:S02]  /*2ad0*/  LDC.64 R2, c[0x0][0x380] ;  /* 0x0000e000ff027b82 */ /* 0x000e240000000a00 */
[----:B0-----:R-:W-:-:S05]  /*2ae0*/  IMAD.WIDE.U32 R2, R0, 0x4, R2 ;  /* 0x0000000400027825 */ /* 0x001fca00078e0002 */
[----:B------:R-:W2:Y:S04]  /*2af0*/  LDG.E.CONSTANT R19, desc[UR6][R2.64] ;  /* 0x0000000602137981 */ /* 0x000ea8000c1e9900 */
[----:B------:R-:W2:Y:S04]  /*2b00*/  LDG.E.CONSTANT R4, desc[UR6][R2.64+0x400] ;  /* 0x0004000602047981 */ /* 0x000ea8000c1e9900 */
[----:B------:R-:W2:Y:S04]  /*2b10*/  LDG.E.CONSTANT R5, desc[UR6][R2.64+0x800] ;  /* 0x0008000602057981 */ /* 0x000ea8000c1e9900 */
[----:B------:R-:W3:Y:S04]  /*2b20*/  LDG.E.CONSTANT R6, desc[UR6][R2.64+0xc00] ;  /* 0x000c000602067981 */ /* 0x000ee8000c1e9900 */
[----:B------:R-:W3:Y:S04]  /*2b30*/  LDG.E.CONSTANT R7, desc[UR6][R2.64+0x1000] ;  /* 0x0010000602077981 */ /* 0x000ee8000c1e9900 */
[----:B------:R-:W4:Y:S04]  /*2b40*/  LDG.E.CONSTANT R8, desc[UR6][R2.64+0x1400] ;  /* 0x0014000602087981 */ /* 0x000f28000c1e9900 */
[----:B------:R-:W4:Y:S04]  /*2b50*/  LDG.E.CONSTANT R9, desc[UR6][R2.64+0x1800] ;  /* 0x0018000602097981 */ /* 0x000f28000c1e9900 */
[----:B------:R-:W5:Y:S04]  /*2b60*/  LDG.E.CONSTANT R10, desc[UR6][R2.64+0x1c00] ;  /* 0x001c0006020a7981 */ /* 0x000f68000c1e9900 */
[----:B------:R-:W5:Y:S04]  /*2b70*/  LDG.E.CONSTANT R11, desc[UR6][R2.64+0x2000] ;  /* 0x00200006020b7981 */ /* 0x000f68000c1e9900 */
[----:B------:R-:W5:Y:S04]  /*2b80*/  LDG.E.CONSTANT R12, desc[UR6][R2.64+0x2400] ;  /* 0x00240006020c7981 */ /* 0x000f68000c1e9900 */
[----:B------:R-:W5:Y:S04]  /*2b90*/  LDG.E.CONSTANT R13, desc[UR6][R2.64+0x2800] ;  /* 0x00280006020d7981 */ /* 0x000f68000c1e9900 */
[----:B------:R-:W5:Y:S04]  /*2ba0*/  LDG.E.CONSTANT R14, desc[UR6][R2.64+0x2c00] ;  /* 0x002c0006020e7981 */ /* 0x000f68000c1e9900 */
[----:B------:R-:W5:Y:S04]  /*2bb0*/  LDG.E.CONSTANT R15, desc[UR6][R2.64+0x3000] ;  /* 0x00300006020f7981 */ /* 0x000f68000c1e9900 */
[----:B------:R-:W5:Y:S04]  /*2bc0*/  LDG.E.CONSTANT R16, desc[UR6][R2.64+0x3400] ;  /* 0x0034000602107981 */ /* 0x000f68000c1e9900 */
[----:B------:R-:W5:Y:S04]  /*2bd0*/  LDG.E.CONSTANT R17, desc[UR6][R2.64+0x3800] ;  /* 0x0038000602117981 */ /* 0x000f68000c1e9900 */
[----:B------:R-:W5:Y:S01]  /*2be0*/  LDG.E.CONSTANT R18, desc[UR6][R2.64+0x3c00] ;  /* 0x003c000602127981 */ /* 0x000f62000c1e9900 */
[----:B------:R-:W-:-:S02]  /*2bf0*/  ISETP.GE.U32.AND P0, PT, R20, 0x2000, PT ;  /* 0x000020001400780c */ /* 0x000fc40003f06070 */
[----:B--2---:R-:W-:-:S04]  /*2c00*/  IADD3 R4, PT, PT, R5, R4, R19 ;  /* 0x0000000405047210 */ /* 0x004fc80007ffe013 */
[----:B---3--:R-:W-:-:S04]  /*2c10*/  IADD3 R4, PT, PT, R7, R6, R4 ;  /* 0x0000000607047210 */ /* 0x008fc80007ffe004 */
[----:B----4-:R-:W-:-:S04]  /*2c20*/  IADD3 R4, PT, PT, R9, R8, R4 ;  /* 0x0000000809047210 */ /* 0x010fc80007ffe004 */
[----:B-----5:R-:W-:Y:S01]  /*2c30*/  IADD3 R4, PT, PT, R11, R10, R4 ;  /* 0x0000000a0b047210 */ /* 0x020fe20007ffe004 */
[----:B------:R-:W-:-:S03]  /*2c40*/  IMAD.MOV.U32 R11, RZ, RZ, 0x1000 ;  /* 0x00001000ff0b7424 */ /* 0x000fc600078e00ff */
[----:B------:R-:W-:-:S04]  /*2c50*/  IADD3 R4, PT, PT, R13, R12, R4 ;  /* 0x0000000c0d047210 */ /* 0x000fc80007ffe004 */
[----:B------:R-:W-:-:S04]  /*2c60*/  IADD3 R4, PT, PT, R15, R14, R4 ;  /* 0x0000000e0f047210 */ /* 0x000fc80007ffe004 */
[----:B------:R-:W-:-:S05]  /*2c70*/  IADD3 R17, PT, PT, R17, R16, R4 ;  /* 0x0000001011117210 */ /* 0x000fca0007ffe004 */
[----:B------:R-:W-:Y:S01]  /*2c80*/  IMAD.IADD R8, R18, 0x1, R17 ;  /* 0x0000000112087824 */ /* 0x000fe200078e0211 */
[----:B------:R-:W-:Y:S06]  /*2c90*/  @!P0 BRA `(.L_x_74) ;  /* 0x00000000008c8947 */ /* 0x000fec0003800000 */
[----:B------:R-:W0:Y:S01]  /*2ca0*/  LDC R7, c[0x0][0x390] ;  /* 0x0000e400ff077b82 */ /* 0x000e220000000800 */
[----:B------:R-:W-:Y:S02]  /*2cb0*/  VIADD R6, R20, 0xfffff000 ;  /* 0xfffff00014067836 */ /* 0x000fe40000000000 */
[----:B------:R-:W-:-:S07]  /*2cc0*/  IMAD.MOV.U32 R11, RZ, RZ, 0x1000 ;  /* 0x00001000ff0b7424 */ /* 0x000fce00078e00ff */
.L_x_76:
[----:B------:R-:W-:-:S05]  /*2cd0*/  IMAD.WIDE R4, R11, 0x4, R2 ;  /* 0x000000040b047825 */ /* 0x000fca00078e0202 */
        /* <DEDUP_REMOVED lines=16> */
[----:B--2---:R-:W-:-:S04]  /*2de0*/  IADD3 R18, PT, PT, R18, R19, R8 ;  /* 0x0000001312127210 */ /* 0x004fc80007ffe008 */
[----:B---3--:R-:W-:Y:S01]  /*2df0*/  IADD3 R18, PT, PT, R21, R20, R18 ;  /* 0x0000001415127210 */ /* 0x008fe20007ffe012 */
[----:B0-----:R-:W-:-:S04]  /*2e00*/  IMAD.MOV.U32 R20, RZ, RZ, R7 ;  /* 0x000000ffff147224 */ /* 0x001fc800078e0007 */
[----:B------:R-:W-:Y:S01]  /*2e10*/  IMAD.IADD R8, R20, 0x1, -R11 ;  /* 0x0000000114087824 */ /* 0x000fe200078e0a0b */
[----:B----4-:R-:W-:-:S04]  /*2e20*/  IADD3 R18, PT, PT, R23, R22, R18 ;  /* 0x0000001617127210 */ /* 0x010fc80007ffe012 */
[----:B------:R-:W-:Y:S02]  /*2e30*/  ISETP.GE.AND P0, PT, R8, 0x1000, PT ;  /* 0x000010000800780c */ /* 0x000fe40003f06270 */
[----:B-----5:R-:W-:-:S04]  /*2e40*/  IADD3 R18, PT, PT, R25, R24, R18 ;  /* 0x0000001819127210 */ /* 0x020fc80007ffe012 */
[----:B------:R-:W-:-:S04]  /*2e50*/  IADD3 R14, PT, PT, R14, R17, R18 ;  /* 0x000000110e0e7210 */ /* 0x000fc80007ffe012 */
[----:B------:R-:W-:-:S04]  /*2e60*/  IADD3 R12, PT, PT, R15, R12, R14 ;  /* 0x0000000c0f0c7210 */ /* 0x000fc80007ffe00e */
[----:B------:R-:W-:-:S04]  /*2e70*/  IADD3 R10, PT, PT, R10, R13, R12 ;  /* 0x0000000d0a0a7210 */ /* 0x000fc80007ffe00c */
[----:B------:R-:W-:Y:S01]  /*2e80*/  IADD3 R8, PT, PT, R16, R9, R10 ;  /* 0x0000000910087210 */ /* 0x000fe20007ffe00a */
[----:B------:R-:W-:Y:S06]  /*2e90*/  @!P0 BRA `(.L_x_75) ;  /* 0x0000000400fc8947 */ /* 0x000fec0003800000 */
[----:B------:R-:W-:-:S05]  /*2ea0*/  VIADD R11, R11, 0x1000 ;  /* 0x000010000b0b7836 */ /* 0x000fca0000000000 */
[----:B------:R-:W-:-:S13]  /*2eb0*/  ISETP.GT.AND P0, PT, R11, R6, PT ;  /* 0x000000060b00720c */ /* 0x000fda0003f04270 */
[----:B------:R-:W-:Y:S05]  /*2ec0*/  @!P0 BRA `(.L_x_76) ;  /* 0xfffffffc00808947 */ /* 0x000fea000383ffff */
.L_x_74:
        /* <DEDUP_REMOVED lines=20> */
.L_x_80:
        /* <DEDUP_REMOVED lines=8> */
.L_x_79:
[----:B------:R-:W-:Y:S05]  /*3090*/  BSYNC.RECONVERGENT B2 ;  /* 0x0000000000027941 */ /* 0x000fea0003800200 */
.L_x_78:
        /* <DEDUP_REMOVED lines=16> */
.L_x_83:
        /* <DEDUP_REMOVED lines=20> */
[----:B------:R-:W5:Y:S04]  /*32e0*/  LDG.E.CONSTANT R22, desc[UR6][R2.64+0x2400] ;  /* 0x0024000602167981 */ /* 0x000f68000c1e9900 */
[----:B------:R0:W5:Y:S04]  /*32f0*/  LDG.E.CONSTANT R5, desc[UR6][R4.64] ;  /* 0x0000000604057981 */ /* 0x000168000c1e9900 */
        /* <DEDUP_REMOVED lines=17> */
.L_x_82:
[----:B------:R-:W-:Y:S05]  /*3410*/  BSYNC.RECONVERGENT B2 ;  /* 0x0000000000027941 */ /* 0x000fea0003800200 */
.L_x_81:
        /* <DEDUP_REMOVED lines=10> */
[----:B------:R-:W5:Y:S01]  /*34c0*/  LDG.E.CONSTANT R16, desc[UR6][R2.64+0x1400] ;  /* 0x0014000602107981 */ /* 0x000f62000c1e9900 */
[----:B0-----:R-:W-:-:S04]  /*34d0*/  IMAD.WIDE.U32 R4, R11, 0x4, R6 ;  /* 0x000000040b047825 */ /* 0x001fc800078e0006 */
[----:B------:R-:W-:Y:S02]  /*34e0*/  IMAD.WIDE.U32 R6, R13, 0x4, R6 ;  /* 0x000000040d067825 */ /* 0x000fe400078e0006 */
[----:B------:R0:W2:Y:S04]  /*34f0*/  LDG.E.CONSTANT R5, desc[UR6][R4.64] ;  /* 0x0000000604057981 */ /* 0x0000a8000c1e9900 */
[----:B------:R1:W3:Y:S04]  /*3500*/  LDG.E.CONSTANT R13, desc[UR6][R2.64] ;  /* 0x00000006020d7981 */ /* 0x0002e8000c1e9900 */
[----:B------:R-:W4:Y:S01]  /*3510*/  LDG.E.CONSTANT R7, desc[UR6][R6.64] ;  /* 0x0000000606077981 */ /* 0x000f22000c1e9900 */
[----:B0-----:R-:W-:Y:S01]  /*3520*/  IADD3 R4, P1, PT, R2, 0x2000, RZ ;  /* 0x0000200002047810 */ /* 0x001fe20007f3e0ff */
[----:B------:R-:W-:Y:S01]  /*3530*/  VIADD R10, R10, 0x800 ;  /* 0x000008000a0a7836 */ /* 0x000fe20000000000 */
[----:B------:R-:W-:Y:S01]  /*3540*/  PLOP3.LUT P0, PT, PT, PT, PT, 0x8, 0x80 ;  /* 0x000000000080781c */ /* 0x000fe20003f0e170 */
[----:B------:R-:W-:-:S02]  /*3550*/  VIADD R11, R11, 0x800 ;  /* 0x000008000b0b7836 */ /* 0x000fc40000000000 */
[----:B-1----:R-:W-:Y:S01]  /*3560*/  IMAD.MOV.U32 R2, RZ, RZ, R4 ;  /* 0x000000ffff027224 */ /* 0x002fe200078e0004 */
[----:B--2---:R-:W-:-:S04]  /*3570*/  IADD3 R12, PT, PT, R12, R5, R8 ;  /* 0x000000050c0c7210 */ /* 0x004fc80007ffe008 */
[----:B---3--:R-:W-:Y:S01]  /*3580*/  IADD3 R12, PT, PT, R14, R13, R12 ;  /* 0x0000000d0e0c7210 */ /* 0x008fe20007ffe00c */
[----:B------:R-:W-:-:S03]  /*3590*/  IMAD.X R5, RZ, RZ, R3, P1 ;  /* 0x000000ffff057224 */ /* 0x000fc600008e0603 */
[----:B----4-:R-:W-:Y:S01]  /*35a0*/  IADD3 R12, PT, PT, R15, R7, R12 ;  /* 0x000000070f0c7210 */ /* 0x010fe20007ffe00c */
[----:B------:R-:W-:-:S03]  /*35b0*/  IMAD.MOV.U32 R3, RZ, RZ, R5 ;  /* 0x000000ffff037224 */ /* 0x000fc600078e0005 */
[----:B-----5:R-:W-:-:S07]  /*35c0*/  IADD3 R8, PT, PT, R16, R17, R12 ;  /* 0x0000001110087210 */ /* 0x020fce0007ffe00c */
.L_x_85:
[----:B------:R-:W-:Y:S05]  /*35d0*/  BSYNC.RECONVERGENT B2 ;  /* 0x0000000000027941 */ /* 0x000fea0003800200 */
.L_x_84:
        /* <DEDUP_REMOVED lines=10> */
.L_x_77:
[----:B------:R-:W-:Y:S05]  /*3680*/  BSYNC.RECONVERGENT B1 ;  /* 0x0000000000017941 */ /* 0x000fea0003800200 */
.L_x_75:
[----:B------:R-:W0:Y:S01]  /*3690*/  S2R R9, SR_LANEID ;  /* 0x0000000000097919 */ /* 0x000e220000000000 */
[----:B------:R-:W1:Y:S01]  /*36a0*/  SHFL.DOWN PT, R2, R8, 0x1, 0x1f ;  /* 0x08201f0008027f89 */ /* 0x000e6200000e0000 */
[C---:B0-----:R-:W-:Y:S02]  /*36b0*/  ISETP.GT.AND P0, PT, R9.reuse, 0x1e, PT ;  /* 0x0000001e0900780c */ /* 0x041fe40003f04270 */
[C---:B------:R-:W-:Y:S02]  /*36c0*/  ISETP.NE.AND P1, PT, R9.reuse, RZ, PT ;  /* 0x000000ff0900720c */ /* 0x040fe40003f25270 */
        /* <DEDUP_REMOVED lines=37> */
[----:B0-----:R-:W-:-:S07]  /*3920*/  IMAD.IADD R3, R0, 0x1, R9 ;  /* 0x0000000100037824 */ /* 0x001fce00078e0209 */
.L_x_47:
[----:B------:R-:W-:Y:S05]  /*3930*/  BSYNC.RECONVERGENT B0 ;  /* 0x0000000000007941 */ /* 0x000fea0003800200 */
.L_x_31:
[----:B------:R-:W-:Y:S05]  /*3940*/  @P0 EXIT ;  /* 0x000000000000094d */ /* 0x000fea0003800000 */
[----:B-1----:R-:W1:Y:S01]  /*3950*/  LDC.64 R4, c[0x0][0x388] ;  /* 0x0000e200ff047b82 */ /* 0x002e620000000a00 */
[----:B------:R-:W0:Y:S02]  /*3960*/  LDCU UR4, c[0x0][0x398] ;  /* 0x00007300ff0477ac */ /* 0x000e240008000800 */
[----:B0-234-:R-:W-:-:S05]  /*3970*/  VIADD R3, R3, UR4 ;  /* 0x0000000403037c36 */ /* 0x01dfca0008000000 */
[----:B-1----:R-:W-:Y:S01]  /*3980*/  STG.E desc[UR6][R4.64], R3 ;  /* 0x0000000304007986 */ /* 0x002fe2000c101906 */
[----:B------:R-:W-:Y:S05]  /*3990*/  EXIT ;  /* 0x000000000000794d */ /* 0x000fea0003800000 */
.L_x_86:
        /* <DEDUP_REMOVED lines=14> */
.L_x_268:


//--------------------- .text._ZN3cub18CUB_300001_SM_10006detail6reduce18DeviceReduceKernelINS2_10policy_hubIiyN4cuda3std3__44plusIiEEE10Policy1000EN6thrust24THRUST_300001_SM_1000_NS6detail15normal_iteratorINSD_10device_ptrIiEEEEyS9_iNS7_10__identityEEEvT0_PT3_T1_NS0_13GridEvenShareISN_EET2_T4_ --------------------------
	.section	.text._ZN3cub18CUB_300001_SM_10006detail6reduce18DeviceReduceKernelINS2_10policy_hubIiyN4cuda3std3__44plusIiEEE10Policy1000EN6thrust24THRUST_300001_SM_1000_NS6detail15normal_iteratorINSD_10device_ptrIiEEEEyS9_iNS7_10__identityEEEvT0_PT3_T1_NS0_13GridEvenShareISN_EET2_T4_,"ax",@progbits
	.align	128
        .global         _ZN3cub18CUB_300001_SM_10006detail6reduce18DeviceReduceKernelINS2_10policy_hubIiyN4cuda3std3__44plusIiEEE10Policy1000EN6thrust24THRUST_300001_SM_1000_NS6detail15normal_iteratorINSD_10device_ptrIiEEEEyS9_iNS7_10__identityEEEvT0_PT3_T1_NS0_13GridEvenShareISN_EET2_T4_
        .type           _ZN3cub18CUB_300001_SM_10006detail6reduce18DeviceReduceKernelINS2_10policy_hubIiyN4cuda3std3__44plusIiEEE10Policy1000EN6thrust24THRUST_300001_SM_1000_NS6detail15normal_iteratorINSD_10device_ptrIiEEEEyS9_iNS7_10__identityEEEvT0_PT3_T1_NS0_13GridEvenShareISN_EET2_T4_,@function
        .size           _ZN3cub18CUB_300001_SM_10006detail6reduce18DeviceReduceKernelINS2_10policy_hubIiyN4cuda3std3__44plusIiEEE10Policy1000EN6thrust24THRUST_300001_SM_1000_NS6detail15normal_iteratorINSD_10device_ptrIiEEEEyS9_iNS7_10__identityEEEvT0_PT3_T1_NS0_13GridEvenShareISN_EET2_T4_,(.L_x_269 - _ZN3cub18CUB_300001_SM_10006detail6reduce18DeviceReduceKernelINS2_10policy_hubIiyN4cuda3std3__44plusIiEEE10Policy1000EN6thrust24THRUST_300001_SM_1000_NS6detail15normal_iteratorINSD_10device_ptrIiEEEEyS9_iNS7_10__identityEEEvT0_PT3_T1_NS0_13GridEvenShareISN_EET2_T4_)
        .other          _ZN3cub18CUB_300001_SM_10006detail6reduce18DeviceReduceKernelINS2_10policy_hubIiyN4cuda3std3__44plusIiEEE10Policy1000EN6thrust24THRUST_300001_SM_1000_NS6detail15normal_iteratorINSD_10device_ptrIiEEEEyS9_iNS7_10__identityEEEvT0_PT3_T1_NS0_13GridEvenShareISN_EET2_T4_,@"STO_CUDA_ENTRY STV_DEFAULT"
_ZN3cub18CUB_300001_SM_10006detail6reduce18DeviceReduceKernelINS2_10policy_hubIiyN4cuda3std3__44plusIiEEE10Policy1000EN6thrust24THRUST_300001_SM_1000_NS6detail15normal_iteratorINSD_10device_ptrIiEEEEyS9_iNS7_10__identityEEEvT0_PT3_T1_NS0_13GridEvenShareISN_EET2_T4_:
.text._ZN3cub18CUB_300001_SM_10006detail6reduce18DeviceReduceKernelINS2_10policy_hubIiyN4cuda3std3__44plusIiEEE10Policy1000EN6thrust24THRUST_300001_SM_1000_NS6detail15normal_iteratorINSD_10device_ptrIiEEEEyS9_iNS7_10__identityEEEvT0_PT3_T1_NS0_13GridEvenShareISN_EET2_T4_:
[----:B------:R-:W-:Y:S08]  /*0000*/  LDC R1, c[0x0][0x37c] ;  /* 0x0000df00ff017b82 */ /* 0x000ff00000000800 */
[----:B------:R-:W0:Y:S01]  /*0010*/  S2UR UR16, SR_CTAID.X ;  /* 0x00000000001079c3 */ /* 0x000e220000002500 */
[----:B------:R-:W1:Y:S01]  /*0020*/  LDCU.64 UR8, c[0x0][0x3b8] ;  /* 0x00007700ff0877ac */ /* 0x000e620008000a00 */
[----:B------:R-:W-:Y:S01]  /*0030*/  BSSY.RECONVERGENT B0, `(.L_x_87) ;  /* 0x0000201000007945 */ /* 0x000fe20003800200 */
[----:B------:R-:W2:Y:S01]  /*0040*/  LDCU UR5, c[0x0][0x3c0] ;  /* 0x00007800ff0577ac */ /* 0x000ea20008000800 */
[----:B------:R-:W3:Y:S01]  /*0050*/  LDCU.64 UR14, c[0x0][0x358] ;  /* 0x00006b00ff0e77ac */ /* 0x000ee20008000a00 */
[----:B-1----:R-:W-:-:S02]  /*0060*/  IMAD.U32 R2, RZ, RZ, UR8 ;  /* 0x00000008ff027e24 */ /* 0x002fc4000f8e00ff */
[----:B------:R-:W-:Y:S01]  /*0070*/  IMAD.U32 R3, RZ, RZ, UR9 ;  /* 0x00000009ff037e24 */ /* 0x000fe2000f8e00ff */
[----:B--2---:R-:W-:Y:S02]  /*0080*/  USHF.L.U32 UR5, UR5, 0xc, URZ ;  /* 0x0000000c05057899 */ /* 0x004fe400080006ff */
[----:B0-----:R-:W-:Y:S02]  /*0090*/  USHF.L.U32 UR7, UR16, 0xc, URZ ;  /* 0x0000000c10077899 */ /* 0x001fe400080006ff */
[----:B------:R-:W-:-:S04]  /*00a0*/  USHF.R.S32.HI UR4, URZ, 0x1f, UR5 ;  /* 0x0000001fff047899 */ /* 0x000fc80008011405 */
[----:B------:R-:W-:-:S04]  /*00b0*/  IADD3 R23, P1, PT, R2, -UR7, RZ ;  /* 0x8000000702177c10 */ /* 0x000fc8000ff3e0ff */
[----:B------:R-:W-:Y:S02]  /*00c0*/  ISETP.GT.U32.AND P0, PT, R23, 0xfff, PT ;  /* 0x00000fff1700780c */ /* 0x000fe40003f04070 */
[----:B------:R-:W-:-:S04]  /*00d0*/  IADD3.X R22, PT, PT, R3, -0x1, RZ, P1, !PT ;  /* 0xffffffff03167810 */ /* 0x000fc80000ffe4ff */
[----:B------:R-:W-:-:S13]  /*00e0*/  ISETP.GT.U32.AND.EX P0, PT, R22, RZ, PT, P0 ;  /* 0x000000ff1600720c */ /* 0x000fda0003f04100 */
[----:B---3--:R-:W-:Y:S05]  /*00f0*/  @P0 BRA `(.L_x_88) ;  /* 0x0000000c00ac0947 */ /* 0x008fea0003800000 */
[----:B------:R-:W0:Y:S01]  /*0100*/  S2R R3, SR_TID.X ;  /* 0x0000000000037919 */ /* 0x000e220000002100 */
[----:B------:R-:W-:Y:S01]  /*0110*/  VIADD R0, R2, -UR7 ;  /* 0x8000000702007c36 */ /* 0x000fe20008000000 */
[----:B------:R-:W-:Y:S01]  /*0120*/  BSSY.RECONVERGENT B1, `(.L_x_89) ;  /* 0x000000a000017945 */ /* 0x000fe20003800200 */
[----:B------:R-:W-:-:S03]  /*0130*/  IMAD.MOV.U32 R4, RZ, RZ, RZ ;  /* 0x000000ffff047224 */ /* 0x000fc600078e00ff */
[----:B0-----:R-:W-:Y:S01]  /*0140*/  ISETP.GE.AND P0, PT, R3, R0, PT ;  /* 0x000000000300720c */ /* 0x001fe20003f06270 */
[----:B------:R-:W-:-:S12]  /*0150*/  IMAD.MOV.U32 R5, RZ, RZ, R3 ;  /* 0x000000ffff057224 */ /* 0x000fd800078e0003 */
[----:B------:R-:W-:Y:S05]  /*0160*/  @P0 BRA `(.L_x_90) ;  /* 0x0000000000140947 */ /* 0x000fea0003800000 */
[----:B------:R-:W0:Y:S01]  /*0170*/  LDC.64 R6, c[0x0][0x380] ;  /* 0x0000e000ff067b82 */ /* 0x000e220000000a00 */
[----:B------:R-:W-:-:S04]  /*0180*/  VIADD R5, R3, UR7 ;  /* 0x0000000703057c36 */ /* 0x000fc80008000000 */
[----:B0-----:R-:W-:-:S05]  /*0190*/  IMAD.WIDE.U32 R6, R5, 0x4, R6 ;  /* 0x0000000405067825 */ /* 0x001fca00078e0006 */
[----:B------:R0:W5:Y:S01]  /*01a0*/  LDG.E R4, desc[UR14][R6.64] ;  /* 0x0000000e06047981 */ /* 0x000162000c1e1900 */
[----:B------:R-:W-:-:S07]  /*01b0*/  VIADD R5, R3, 0x100 ;  /* 0x0000010003057836 */ /* 0x000fce0000000000 */
.L_x_90:
[----:B------:R-:W-:Y:S05]  /*01c0*/  BSYNC.RECONVERGENT B1 ;  /* 0x0000000000017941 */ /* 0x000fea0003800200 */
.L_x_89:
[----:B------:R-:W-:Y:S01]  /*01d0*/  ISETP.GE.AND P0, PT, R5, R0, PT ;  /* 0x000000000500720c */ /* 0x000fe20003f06270 */
[----:B------:R-:W-:-:S12]  /*01e0*/  BSSY.RECONVERGENT B1, `(.L_x_91) ;  /* 0x000006c000017945 */ /* 0x000fd80003800200 */
[----:B------:R-:W-:Y:S05]  /*01f0*/  @P0 BRA `(.L_x_92) ;  /* 0x0000000400a80947 */ /* 0x000fea0003800000 */
[----:B0-----:R-:W-:Y:S01]  /*0200*/  LOP3.LUT R7, RZ, R5, RZ, 0x33, !PT ;  /* 0x00000005ff077212 */ /* 0x001fe200078e33ff */
[----:B------:R-:W-:Y:S03]  /*0210*/  BSSY.RECONVERGENT B2, `(.L_x_93) ;  /* 0x0000030000027945 */ /* 0x000fe60003800200 */
[----:B------:R-:W-:-:S04]  /*0220*/  IADD3 R7, PT, PT, R2, -UR7, R7 ;  /* 0x8000000702077c10 */ /* 0x000fc8000fffe007 */
[C---:B------:R-:W-:Y:S02]  /*0230*/  ISETP.GE.U32.AND P1, PT, R7.reuse, 0xf00, PT ;  /* 0x00000f000700780c */ /* 0x040fe40003f26070 */
[----:B------:R-:W-:-:S04]  /*0240*/  LEA.HI R2, R7, 0x1, RZ, 0x18 ;  /* 0x0000000107027811 */ /* 0x000fc800078fc0ff */
[----:B------:R-:W-:-:S04]  /*0250*/  LOP3.LUT R21, R2, 0xf, RZ, 0xc0, !PT ;  /* 0x0000000f02157812 */ /* 0x000fc800078ec0ff */
[----:B------:R-:W-:-:S03]  /*0260*/  ISETP.NE.AND P0, PT, R21, RZ, PT ;  /* 0x000000ff1500720c */ /* 0x000fc60003f05270 */
[----:B------:R-:W-:Y:S10]  /*0270*/  @!P1 BRA `(.L_x_94) ;  /* 0x0000000000a49947 */ /* 0x000ff40003800000 */
[----:B------:R-:W0:Y:S01]  /*0280*/  LDCU.64 UR8, c[0x0][0x380] ;  /* 0x00007000ff0877ac */ /* 0x000e220008000a00 */
[----:B------:R-:W-:Y:S01]  /*0290*/  IMAD.WIDE.U32 R6, R5, 0x4, RZ ;  /* 0x0000000405067825 */ /* 0x000fe200078e00ff */
[----:B------:R-:W-:Y:S01]  /*02a0*/  LOP3.LUT R8, R2, 0x1fffff0, RZ, 0xc0, !PT ;  /* 0x01fffff002087812 */ /* 0x000fe200078ec0ff */
[----:B------:R-:W-:-:S04]  /*02b0*/  UIMAD.WIDE.U32 UR4, UR16, 0x4000, URZ ;  /* 0x00004000100478a5 */ /* 0x000fc8000f8e00ff */
[----:B------:R-:W-:Y:S02]  /*02c0*/  IMAD.MOV R8, RZ, RZ, -R8 ;  /* 0x000000ffff087224 */ /* 0x000fe400078e0a08 */
[----:B------:R-:W-:Y:S02]  /*02d0*/  LOP3.LUT R14, R6, UR4, RZ, 0xfc, !PT ;  /* 0x00000004060e7c12 */ /* 0x000fe4000f8efcff */
[----:B------:R-:W-:Y:S02]  /*02e0*/  LOP3.LUT R7, R7, UR5, RZ, 0xfc, !PT ;  /* 0x0000000507077c12 */ /* 0x000fe4000f8efcff */
[----:B0-----:R-:W-:-:S04]  /*02f0*/  IADD3 R14, P1, PT, R14, UR8, RZ ;  /* 0x000000080e0e7c10 */ /* 0x001fc8000ff3e0ff */
[----:B------:R-:W-:-:S04]  /*0300*/  IADD3 R14, P2, PT, R14, 0x2000, RZ ;  /* 0x000020000e0e7810 */ /* 0x000fc80007f5e0ff */
[----:B------:R-:W-:-:S09]  /*0310*/  IADD3.X R7, PT, PT, RZ, UR9, R7, P2, P1 ;  /* 0x00000009ff077c10 */ /* 0x000fd200097e2407 */
.L_x_95:
[----:B------:R-:W-:-:S05]  /*0320*/  IMAD.MOV.U32 R6, RZ, RZ, R14 ;  /* 0x000000ffff067224 */ /* 0x000fca00078e000e */
[----:B------:R-:W2:Y:S04]  /*0330*/  LDG.E R15, desc[UR14][R6.64+-0x2000] ;  /* 0xffe0000e060f7981 */ /* 0x000ea8000c1e1900 */
[----:B------:R-:W2:Y:S04]  /*0340*/  LDG.E R16, desc[UR14][R6.64+-0x1c00] ;  /* 0xffe4000e06107981 */ /* 0x000ea8000c1e1900 */
[----:B------:R-:W3:Y:S04]  /*0350*/  LDG.E R18, desc[UR14][R6.64+-0x1800] ;  /* 0xffe8000e06127981 */ /* 0x000ee8000c1e1900 */
[----:B------:R-:W3:Y:S04]  /*0360*/  LDG.E R17, desc[UR14][R6.64+-0x1400] ;  /* 0xffec000e06117981 */ /* 0x000ee8000c1e1900 */
[----:B------:R-:W4:Y:S04]  /*0370*/  LDG.E R20, desc[UR14][R6.64+-0x1000] ;  /* 0xfff0000e06147981 */ /* 0x000f28000c1e1900 */
        /* <DEDUP_REMOVED lines=10> */
[----:B------:R0:W4:Y:S01]  /*0420*/  LDG.E R10, desc[UR14][R6.64+0x1c00] ;  /* 0x001c000e060a7981 */ /* 0x000122000c1e1900 */
[----:B------:R-:W-:-:S02]  /*0430*/  VIADD R8, R8, 0x10 ;  /* 0x0000001008087836 */ /* 0x000fc40000000000 */
[----:B------:R-:W-:-:S03]  /*0440*/  VIADD R5, R5, 0x1000 ;  /* 0x0000100005057836 */ /* 0x000fc60000000000 */
[----:B------:R-:W-:Y:S02]  /*0450*/  ISETP.NE.AND P1, PT, R8, RZ, PT ;  /* 0x000000ff0800720c */ /* 0x000fe40003f25270 */
[----:B--2--5:R-:W-:-:S04]  /*0460*/  IADD3 R15, PT, PT, R16, R15, R4 ;  /* 0x0000000f100f7210 */ /* 0x024fc80007ffe004 */
[----:B---3--:R-:W-:-:S04]  /*0470*/  IADD3 R15, PT, PT, R17, R18, R15 ;  /* 0x00000012110f7210 */ /* 0x008fc80007ffe00f */
[----:B----4-:R-:W-:-:S04]  /*0480*/  IADD3 R15, PT, PT, R19, R20, R15 ;  /* 0x00000014130f7210 */ /* 0x010fc80007ffe00f */
[----:B------:R-:W-:-:S04]  /*0490*/  IADD3 R15, PT, PT, R23, R22, R15 ;  /* 0x00000016170f7210 */ /* 0x000fc80007ffe00f */
[----:B------:R-:W-:-:S04]  /*04a0*/  IADD3 R15, PT, PT, R25, R24, R15 ;  /* 0x00000018190f7210 */ /* 0x000fc80007ffe00f */
[----:B------:R-:W-:Y:S02]  /*04b0*/  IADD3 R13, PT, PT, R13, R14, R15 ;  /* 0x0000000e0d0d7210 */ /* 0x000fe40007ffe00f */
[----:B------:R-:W-:-:S05]  /*04c0*/  IADD3 R14, P2, PT, R6, 0x4000, RZ ;  /* 0x00004000060e7810 */ /* 0x000fca0007f5e0ff */
[----:B0-----:R-:W-:Y:S01]  /*04d0*/  IMAD.X R7, RZ, RZ, R7, P2 ;  /* 0x000000ffff077224 */ /* 0x001fe200010e0607 */
[----:B------:R-:W-:-:S04]  /*04e0*/  IADD3 R9, PT, PT, R12, R9, R13 ;  /* 0x000000090c097210 */ /* 0x000fc80007ffe00d */
[----:B------:R-:W-:Y:S01]  /*04f0*/  IADD3 R4, PT, PT, R10, R11, R9 ;  /* 0x0000000b0a047210 */ /* 0x000fe20007ffe009 */
[----:B------:R-:W-:Y:S06]  /*0500*/  @P1 BRA `(.L_x_95) ;  /* 0xfffffffc00841947 */ /* 0x000fec000383ffff */
.L_x_94:
[----:B------:R-:W-:Y:S05]  /*0510*/  BSYNC.RECONVERGENT B2 ;  /* 0x0000000000027941 */ /* 0x000fea0003800200 */
.L_x_93:
[----:B------:R-:W-:Y:S05]  /*0520*/  @!P0 BRA `(.L_x_92) ;  /* 0x0000000000dc8947 */ /* 0x000fea0003800000 */
[----:B------:R-:W-:Y:S01]  /*0530*/  ISETP.GE.U32.AND P0, PT, R21, 0x8, PT ;  /* 0x000000081500780c */ /* 0x000fe20003f06070 */
[----:B------:R-:W-:Y:S01]  /*0540*/  BSSY.RECONVERGENT B2, `(.L_x_96) ;  /* 0x0000016000027945 */ /* 0x000fe20003800200 */
[----:B------:R-:W-:-:S04]  /*0550*/  LOP3.LUT R16, R2, 0x7, RZ, 0xc0, !PT ;  /* 0x0000000702107812 */ /* 0x000fc800078ec0ff */
[----:B------:R-:W-:-:S07]  /*0560*/  ISETP.NE.AND P1, PT, R16, RZ, PT ;  /* 0x000000ff1000720c */ /* 0x000fce0003f25270 */
[----:B------:R-:W-:Y:S06]  /*0570*/  @!P0 BRA `(.L_x_97) ;  /* 0x0000000000488947 */ /* 0x000fec0003800000 */
[----:B------:R-:W0:Y:S01]  /*0580*/  LDCU.64 UR4, c[0x0][0x380] ;  /* 0x00007000ff0477ac */ /* 0x000e220008000a00 */
[----:B------:R-:W-:-:S04]  /*0590*/  IADD3 R7, P0, PT, R5, UR7, RZ ;  /* 0x0000000705077c10 */ /* 0x000fc8000ff1e0ff */
[----:B------:R-:W-:Y:S02]  /*05a0*/  LEA.HI.X.SX32 R8, R5, RZ, 0x1, P0 ;  /* 0x000000ff05087211 */ /* 0x000fe400000f0eff */
[----:B0-----:R-:W-:-:S04]  /*05b0*/  LEA R6, P0, R7, UR4, 0x2 ;  /* 0x0000000407067c11 */ /* 0x001fc8000f8010ff */
[----:B------:R-:W-:-:S05]  /*05c0*/  LEA.HI.X R7, R7, UR5, R8, 0x2, P0 ;  /* 0x0000000507077c11 */ /* 0x000fca00080f1408 */
[----:B------:R-:W2:Y:S04]  /*05d0*/  LDG.E R9, desc[UR14][R6.64] ;  /* 0x0000000e06097981 */ /* 0x000ea8000c1e1900 */
[----:B------:R-:W2:Y:S04]  /*05e0*/  LDG.E R8, desc[UR14][R6.64+0x400] ;  /* 0x0004000e06087981 */ /* 0x000ea8000c1e1900 */
[----:B------:R-:W3:Y:S04]  /*05f0*/  LDG.E R11, desc[UR14][R6.64+0x800] ;  /* 0x0008000e060b7981 */ /* 0x000ee8000c1e1900 */
[----:B------:R-:W3:Y:S04]  /*0600*/  LDG.E R10, desc[UR14][R6.64+0xc00] ;  /* 0x000c000e060a7981 */ /* 0x000ee8000c1e1900 */
[----:B------:R-:W4:Y:S04]  /*0610*/  LDG.E R13, desc[UR14][R6.64+0x1000] ;  /* 0x0010000e060d7981 */ /* 0x000f28000c1e1900 */
[----:B------:R-:W4:Y:S04]  /*0620*/  LDG.E R12, desc[UR14][R6.64+0x1400] ;  /* 0x0014000e060c7981 */ /* 0x000f28000c1e1900 */
[----:B------:R-:W4:Y:S04]  /*0630*/  LDG.E R15, desc[UR14][R6.64+0x1800] ;  /* 0x0018000e060f7981 */ /* 0x000f28000c1e1900 */
[----:B------:R-:W4:Y:S01]  /*0640*/  LDG.E R14, desc[UR14][R6.64+0x1c00] ;  /* 0x001c000e060e7981 */ /* 0x000f22000c1e1900 */
[----:B------:R-:W-:Y:S01]  /*0650*/  VIADD R5, R5, 0x800 ;  /* 0x0000080005057836 */ /* 0x000fe20000000000 */
[----:B--2--5:R-:W-:-:S04]  /*0660*/  IADD3 R8, PT, PT, R8, R9, R4 ;  /* 0x0000000908087210 */ /* 0x024fc80007ffe004 */
[----:B---3--:R-:W-:-:S04]  /*0670*/  IADD3 R8, PT, PT, R10, R11, R8 ;  /* 0x0000000b0a087210 */ /* 0x008fc80007ffe008 */
[----:B----4-:R-:W-:-:S04]  /*0680*/  IADD3 R8, PT, PT, R12, R13, R8 ;  /* 0x0000000d0c087210 */ /* 0x010fc80007ffe008 */
[----:B------:R-:W-:-:S07]  /*0690*/  IADD3 R4, PT, PT, R14, R15, R8 ;  /* 0x0000000f0e047210 */ /* 0x000fce0007ffe008 */
.L_x_97:
[----:B------:R-:W-:Y:S05]  /*06a0*/  BSYNC.RECONVERGENT B2 ;  /* 0x0000000000027941 */ /* 0x000fea0003800200 */
.L_x_96:
        /* <DEDUP_REMOVED lines=14> */
[----:B------:R-:W3:Y:S01]  /*0790*/  LDG.E R10, desc[UR14][R6.64+0xc00] ;  /* 0x000c000e060a7981 */ /* 0x000ee2000c1e1900 */
[----:B------:R-:W-:Y:S01]  /*07a0*/  VIADD R5, R5, 0x400 ;  /* 0x0000040005057836 */ /* 0x000fe20000000000 */
[----:B--2--5:R-:W-:-:S04]  /*07b0*/  IADD3 R4, PT, PT, R8, R9, R4 ;  /* 0x0000000908047210 */ /* 0x024fc80007ffe004 */
[----:B---3--:R-:W-:-:S07]  /*07c0*/  IADD3 R4, PT, PT, R10, R11, R4 ;  /* 0x0000000b0a047210 */ /* 0x008fce0007ffe004 */
.L_x_99:
[----:B------:R-:W-:Y:S05]  /*07d0*/  BSYNC.RECONVERGENT B2 ;  /* 0x0000000000027941 */ /* 0x000fea0003800200 */
.L_x_98:
[----:B------:R-:W-:Y:S05]  /*07e0*/  @!P1 BRA `(.L_x_92) ;  /* 0x00000000002c9947 */ /* 0x000fea0003800000 */
[----:B------:R-:W0:Y:S01]  /*07f0*/  LDC.64 R6, c[0x0][0x380] ;  /* 0x0000e000ff067b82 */ /* 0x000e220000000a00 */
[----:B------:R-:W-:Y:S02]  /*0800*/  IMAD.U32 R9, RZ, RZ, UR16 ;  /* 0x00000010ff097e24 */ /* 0x000fe4000f8e00ff */
[----:B------:R-:W-:Y:S02]  /*0810*/  IMAD.MOV R2, RZ, RZ, -R2 ;  /* 0x000000ffff027224 */ /* 0x000fe400078e0a02 */
[----:B0-----:R-:W-:-:S07]  /*0820*/  IMAD.WIDE.U32 R6, R9, 0x4000, R6 ;  /* 0x0000400009067825 */ /* 0x001fce00078e0006 */
.L_x_100:
[----:B------:R-:W-:-:S06]  /*0830*/  IMAD.WIDE R8, R5, 0x4, R6 ;  /* 0x0000000405087825 */ /* 0x000fcc00078e0206 */
[----:B------:R-:W2:Y:S01]  /*0840*/  LDG.E R9, desc[UR14][R8.64] ;  /* 0x0000000e08097981 */ /* 0x000ea2000c1e1900 */
[----:B------:R-:W-:Y:S02]  /*0850*/  VIADD R2, R2, 0x1 ;  /* 0x0000000102027836 */ /* 0x000fe40000000000 */
[----:B------:R-:W-:-:S03]  /*0860*/  VIADD R5, R5, 0x100 ;  /* 0x0000010005057836 */ /* 0x000fc60000000000 */
[----:B------:R-:W-:Y:S01]  /*0870*/  ISETP.NE.AND P0, PT, R2, RZ, PT ;  /* 0x000000ff0200720c */ /* 0x000fe20003f05270 */
[----:B--2--5:R-:W-:-:S12]  /*0880*/  IMAD.IADD R4, R9, 0x1, R4 ;  /* 0x0000000109047824 */ /* 0x024fd800078e0204 */
[----:B------:R-:W-:Y:S05]  /*0890*/  @P0 BRA `(.L_x_100) ;  /* 0xfffffffc00e40947 */ /* 0x000fea000383ffff */
.L_x_92:
[----:B------:R-:W-:Y:S05]  /*08a0*/  BSYNC.RECONVERGENT B1 ;  /* 0x0000000000017941 */ /* 0x000fea0003800200 */
.L_x_91:
[----:B------:R-:W-:-:S13]  /*08b0*/  ISETP.GE.AND P0, PT, R0, 0x100, PT ;  /* 0x000001000000780c */ /* 0x000fda0003f06270 */
[----:B------:R-:W-:Y:S05]  /*08c0*/  @!P0 BRA `(.L_x_101) ;  /* 0x0000000000ac8947 */ /* 0x000fea0003800000 */
[----:B------:R-:W1:Y:S01]  /*08d0*/  S2R R8, SR_LANEID ;  /* 0x0000000000087919 */ /* 0x000e620000000000 */
[----:B-----5:R-:W2:Y:S01]  /*08e0*/  SHFL.DOWN PT, R0, R4, 0x1, 0x1f ;  /* 0x08201f0004007f89 */ /* 0x020ea200000e0000 */
[C---:B-1----:R-:W-:Y:S02]  /*08f0*/  ISETP.GT.AND P0, PT, R8.reuse, 0x1e, PT ;  /* 0x0000001e0800780c */ /* 0x042fe40003f04270 */
[----:B------:R-:W-:Y:S02]  /*0900*/  ISETP.NE.AND P1, PT, R8, RZ, PT ;  /* 0x000000ff0800720c */ /* 0x000fe40003f25270 */
[----:B--2---:R-:W-:Y:S02]  /*0910*/  SEL R5, R0, RZ, !P0 ;  /* 0x000000ff00057207 */ /* 0x004fe40004000000 */
[----:B------:R-:W-:-:S03]  /*0920*/  ISETP.GT.AND P0, PT, R8, 0x1d, PT ;  /* 0x0000001d0800780c */ /* 0x000fc60003f04270 */
[----:B------:R-:W-:-:S05]  /*0930*/  IMAD.IADD R5, R5, 0x1, R4 ;  /* 0x0000000105057824 */ /* 0x000fca00078e0204 */
[----:B------:R-:W1:Y:S01]  /*0940*/  SHFL.DOWN PT, R0, R5, 0x2, 0x1f ;  /* 0x08401f0005007f89 */ /* 0x000e6200000e0000 */
[----:B0-----:R-:W0:Y:S01]  /*0950*/  @!P1 S2R R6, SR_CgaCtaId ;  /* 0x0000000000069919 */ /* 0x001e220000008800 */
[----:B-1----:R-:W-:Y:S02]  /*0960*/  SEL R0, R0, RZ, !P0 ;  /* 0x000000ff00007207 */ /* 0x002fe40004000000 */
[----:B------:R-:W-:-:S03]  /*0970*/  ISETP.GT.AND P0, PT, R8, 0x1b, PT ;  /* 0x0000001b0800780c */ /* 0x000fc60003f04270 */
[----:B------:R-:W-:Y:S01]  /*0980*/  IMAD.IADD R0, R5, 0x1, R0 ;  /* 0x0000000105007824 */ /* 0x000fe200078e0200 */
[----:B------:R-:W-:-:S04]  /*0990*/  @!P1 MOV R5, 0x400 ;  /* 0x0000040000059802 */ /* 0x000fc80000000f00 */
[----:B------:R-:W1:Y:S01]  /*09a0*/  SHFL.DOWN PT, R2, R0, 0x4, 0x1f ;  /* 0x08801f0000027f89 */ /* 0x000e6200000e0000 */
[----:B0-----:R-:W-:Y:S02]  /*09b0*/  @!P1 LEA R5, R6, R5, 0x18 ;  /* 0x0000000506059211 */ /* 0x001fe400078ec0ff */
[----:B-1----:R-:W-:Y:S02]  /*09c0*/  SEL R7, R2, RZ, !P0 ;  /* 0x000000ff02077207 */ /* 0x002fe40004000000 */
        /* <DEDUP_REMOVED lines=19> */
[----:B--2---:R-:W-:Y:S04]  /*0b00*/  LDS R0, [UR4+0xc] ;  /* 0x00000c04ff007984 */ /* 0x004fe80008000800 */
[----:B------:R-:W0:Y:S04]  /*0b10*/  LDS.128 R4, [UR4+0x10] ;  /* 0x00001004ff047984 */ /* 0x000e280008000c00 */
[----:B------:R-:W1:Y:S01]  /*0b20*/  LDS.64 R2, [UR4+0x20] ;  /* 0x00002004ff027984 */ /* 0x000e620008000a00 */
[----:B0-----:R-:W-:-:S04]  /*0b30*/  IADD3 R0, PT, PT, R4, R0, R9 ;  /* 0x0000000004007210 */ /* 0x001fc80007ffe009 */
[----:B------:R-:W-:-:S04]  /*0b40*/  IADD3 R0, PT, PT, R6, R0, R5 ;  /* 0x0000000006007210 */ /* 0x000fc80007ffe005 */
[----:B-1----:R-:W-:-:S05]  /*0b50*/  IADD3 R0, PT, PT, R2, R0, R7 ;  /* 0x0000000002007210 */ /* 0x002fca0007ffe007 */
[----:B------:R-:W-:Y:S01]  /*0b60*/  IMAD.IADD R9, R0, 0x1, R3 ;  /* 0x0000000100097824 */ /* 0x000fe200078e0203 */
[----:B------:R-:W-:Y:S06]  /*0b70*/  BRA `(.L_x_102) ;  /* 0x0000001400307947 */ /* 0x000fec0003800000 */
.L_x_101:
[----:B------:R-:W-:Y:S01]  /*0b80*/  LOP3.LUT R2, R3, 0x3e0, RZ, 0xc0, !PT ;  /* 0x000003e003027812 */ /* 0x000fe200078ec0ff */
[----:B------:R-:W1:Y:S03]  /*0b90*/  S2R R10, SR_LANEID ;  /* 0x00000000000a7919 */ /* 0x000e660000000000 */
[----:B0-----:R-:W-:Y:S01]  /*0ba0*/  LOP3.LUT R7, RZ, R2, RZ, 0x33, !PT ;  /* 0x00000002ff077212 */ /* 0x001fe200078e33ff */
[----:B------:R-:W-:-:S04]  /*0bb0*/  VIADD R5, R2, 0x20 ;  /* 0x0000002002057836 */ /* 0x000fc80000000000 */
[----:B------:R-:W-:Y:S01]  /*0bc0*/  IMAD.IADD R7, R0, 0x1, R7 ;  /* 0x0000000100077824 */ /* 0x000fe200078e0207 */
[----:B------:R-:W-:-:S04]  /*0bd0*/  ISETP.GT.AND P0, PT, R5, R0, PT ;  /* 0x000000000500720c */ /* 0x000fc80003f04270 */
[----:B------:R-:W-:-:S05]  /*0be0*/  SEL R7, R7, 0x1f, P0 ;  /* 0x0000001f07077807 */ /* 0x000fca0000000000 */
[----:B-----5:R-:W0:Y:S01]  /*0bf0*/  SHFL.DOWN PT, R2, R4, 0x1, R7 ;  /* 0x0820000004027989 */ /* 0x020e2200000e0007 */
[CC--:B-1----:R-:W-:Y:S01]  /*0c00*/  ISETP.GE.AND P0, PT, R10.reuse, R7.reuse, PT ;  /* 0x000000070a00720c */ /* 0x0c2fe20003f06270 */
[C---:B------:R-:W-:Y:S01]  /*0c10*/  VIADD R6, R10.reuse, 0x2 ;  /* 0x000000020a067836 */ /* 0x040fe20000000000 */
[C---:B------:R-:W-:Y:S01]  /*0c20*/  ISETP.NE.AND P1, PT, R10.reuse, RZ, PT ;  /* 0x000000ff0a00720c */ /* 0x040fe20003f25270 */
[----:B------:R-:W-:Y:S01]  /*0c30*/  VIADD R8, R10, 0x4 ;  /* 0x000000040a087836 */ /* 0x000fe20000000000 */
[----:B0-----:R-:W-:Y:S02]  /*0c40*/  SEL R5, R2, RZ, !P0 ;  /* 0x000000ff02057207 */ /* 0x001fe40004000000 */
        /* <DEDUP_REMOVED lines=35> */
[----:B------:R-:W0:Y:S04]  /*0e80*/  LDS.128 R4, [UR4+0x10] ;  /* 0x00001004ff047984 */ /* 0x000e280008000c00 */
[----:B------:R-:W2:Y:S04]  /*0e90*/  LDS R2, [UR4+0xc] ;  /* 0x00000c04ff027984 */ /* 0x000ea80008000800 */
[----:B------:R-:W3:Y:S01]  /*0ea0*/  LDS.64 R10, [UR4+0x20] ;  /* 0x00002004ff0a7984 */ /* 0x000ee20008000a00 */
[----:B0-----:R-:W-:Y:S02]  /*0eb0*/  SEL R4, R4, RZ, P2 ;  /* 0x000000ff04047207 */ /* 0x001fe40001000000 */
[----:B------:R-:W-:-:S02]  /*0ec0*/  ISETP.GT.AND P2, PT, R0, 0x60, PT ;  /* 0x000000600000780c */ /* 0x000fc40003f44270 */
[----:B--2---:R-:W-:Y:S02]  /*0ed0*/  SEL R2, R2, RZ, P1 ;  /* 0x000000ff02027207 */ /* 0x004fe40000800000 */
        /* <DEDUP_REMOVED lines=8> */
[----:B---3--:R-:W-:Y:S02]  /*0f60*/  SEL R10, R10, RZ, P2 ;  /* 0x000000ff0a0a7207 */ /* 0x008fe40001000000 */
[----:B------:R-:W-:Y:S02]  /*0f70*/  SEL R11, R11, RZ, P3 ;  /* 0x000000ff0b0b7207 */ /* 0x000fe40001800000 */
[----:B------:R-:W-:-:S05]  /*0f80*/  IADD3 R2, PT, PT, R10, R2, R7 ;  /* 0x000000020a027210 */ /* 0x000fca0007ffe007 */
[----:B-1----:R-:W-:Y:S01]  /*0f90*/  IMAD.IADD R9, R2, 0x1, R11 ;  /* 0x0000000102097824 */ /* 0x002fe200078e020b */
[----:B------:R-:W-:Y:S06]  /*0fa0*/  BRA `(.L_x_102) ;  /* 0x0000001000247947 */ /* 0x000fec0003800000 */
.L_x_88:
[----:B------:R-:W0:Y:S01]  /*0fb0*/  S2R R0, SR_TID.X ;  /* 0x0000000000007919 */ /* 0x000e220000002100 */
[----:B------:R-:W1:Y:S01]  /*0fc0*/  LDC.64 R4, c[0x0][0x380] ;  /* 0x0000e000ff047b82 */ /* 0x000e620000000a00 */
[----:B0-----:R-:W-:-:S04]  /*0fd0*/  VIADD R7, R0, UR7 ;  /* 0x0000000700077c36 */ /* 0x001fc80008000000 */
[----:B-1----:R-:W-:-:S05]  /*0fe0*/  IMAD.WIDE.U32 R4, R7, 0x4, R4 ;  /* 0x0000000407047825 */ /* 0x002fca00078e0004 */
[----:B------:R-:W2:Y:S04]  /*0ff0*/  LDG.E R6, desc[UR14][R4.64] ;  /* 0x0000000e04067981 */ /* 0x000ea8000c1e1900 */
[----:B------:R-:W2:Y:S04]  /*1000*/  LDG.E R7, desc[UR14][R4.64+0x400] ;  /* 0x0004000e04077981 */ /* 0x000ea8000c1e1900 */
[----:B------:R-:W2:Y:S04]  /*1010*/  LDG.E R8, desc[UR14][R4.64+0x800] ;  /* 0x0008000e04087981 */ /* 0x000ea8000c1e1900 */
[----:B------:R-:W3:Y:S04]  /*1020*/  LDG.E R9, desc[UR14][R4.64+0xc00] ;  /* 0x000c000e04097981 */ /* 0x000ee8000c1e1900 */
[----:B------:R-:W3:Y:S04]  /*1030*/  LDG.E R10, desc[UR14][R4.64+0x1000] ;  /* 0x0010000e040a7981 */ /* 0x000ee8000c1e1900 */
[----:B------:R-:W4:Y:S04]  /*1040*/  LDG.E R11, desc[UR14][R4.64+0x1400] ;  /* 0x0014000e040b7981 */ /* 0x000f28000c1e1900 */
[----:B------:R-:W4:Y:S04]  /*1050*/  LDG.E R12, desc[UR14][R4.64+0x1800] ;  /* 0x0018000e040c7981 */ /* 0x000f28000c1e1900 */
[----:B------:R-:W5:Y:S04]  /*1060*/  LDG.E R13, desc[UR14][R4.64+0x1c00] ;  /* 0x001c000e040d7981 */ /* 0x000f68000c1e1900 */
[----:B------:R-:W5:Y:S04]  /*1070*/  LDG.E R14, desc[UR14][R4.64+0x2000] ;  /* 0x0020000e040e7981 */ /* 0x000f68000c1e1900 */
[----:B------:R-:W5:Y:S04]  /*1080*/  LDG.E R15, desc[UR14][R4.64+0x2400] ;  /* 0x0024000e040f7981 */ /* 0x000f68000c1e1900 */
[----:B------:R-:W5:Y:S04]  /*1090*/  LDG.E R16, desc[UR14][R4.64+0x2800] ;  /* 0x0028000e04107981 */ /* 0x000f68000c1e1900 */
[----:B------:R-:W5:Y:S04]  /*10a0*/  LDG.E R17, desc[UR14][R4.64+0x2c00] ;  /* 0x002c000e04117981 */ /* 0x000f68000c1e1900 */
[----:B------:R-:W5:Y:S04]  /*10b0*/  LDG.E R18, desc[UR14][R4.64+0x3000] ;  /* 0x0030000e04127981 */ /* 0x000f68000c1e1900 */
[----:B------:R-:W5:Y:S04]  /*10c0*/  LDG.E R19, desc[UR14][R4.64+0x3400] ;  /* 0x0034000e04137981 */ /* 0x000f68000c1e1900 */
[----:B------:R-:W5:Y:S04]  /*10d0*/  LDG.E R20, desc[UR14][R4.64+0x3800] ;  /* 0x0038000e04147981 */ /* 0x000f68000c1e1900 */
[----:B------:R-:W5:Y:S01]  /*10e0*/  LDG.E R21, desc[UR14][R4.64+0x3c00] ;  /* 0x003c000e04157981 */ /* 0x000f62000c1e1900 */
[----:B------:R-:W-:-:S04]  /*10f0*/  ISETP.GE.U32.AND P0, PT, R23, UR5, PT ;  /* 0x0000000517007c0c */ /* 0x000fc8000bf06070 */
[----:B------:R-:W-:Y:S02]  /*1100*/  ISETP.GE.U32.AND.EX P0, PT, R22, UR4, PT, P0 ;  /* 0x0000000416007c0c */ /* 0x000fe4000bf06100 */
[----:B--2---:R-:W-:-:S04]  /*1110*/  IADD3 R6, PT, PT, R8, R7, R6 ;  /* 0x0000000708067210 */ /* 0x004fc80007ffe006 */
[----:B---3--:R-:W-:-:S04]  /*1120*/  IADD3 R6, PT, PT, R10, R9, R6 ;  /* 0x000000090a067210 */ /* 0x008fc80007ffe006 */
[----:B----4-:R-:W-:-:S04]  /*1130*/  IADD3 R6, PT, PT, R12, R11, R6 ;  /* 0x0000000b0c067210 */ /* 0x010fc80007ffe006 */
[----:B-----5:R-:W-:-:S04]  /*1140*/  IADD3 R6, PT, PT, R14, R13, R6 ;  /* 0x0000000d0e067210 */ /* 0x020fc80007ffe006 */
[----:B------:R-:W-:-:S04]  /*1150*/  IADD3 R6, PT, PT, R16, R15, R6 ;  /* 0x0000000f10067210 */ /* 0x000fc80007ffe006 */
[----:B------:R-:W-:-:S04]  /*1160*/  IADD3 R6, PT, PT, R18, R17, R6 ;  /* 0x0000001112067210 */ /* 0x000fc80007ffe006 */
[----:B------:R-:W-:-:S05]  /*1170*/  IADD3 R6, PT, PT, R20, R19, R6 ;  /* 0x0000001314067210 */ /* 0x000fca0007ffe006 */
[----:B------:R-:W-:Y:S01]  /*1180*/  IMAD.IADD R8, R21, 0x1, R6 ;  /* 0x0000000115087824 */ /* 0x000fe200078e0206 */
[----:B------:R-:W-:Y:S06]  /*1190*/  @!P0 BRA `(.L_x_103) ;  /* 0x0000000c00008947 */ /* 0x000fec0003800000 */
[----:B------:R-:W-:Y:S01]  /*11a0*/  UIADD3 UR8, UP0, UPT, UR5, UR7, URZ ;  /* 0x0000000705087290 */ /* 0x000fe2000ff1e0ff */
[----:B------:R-:W-:Y:S01]  /*11b0*/  IADD3 R20, P1, PT, R2, -0x1000, RZ ;  /* 0xfffff00002147810 */ /* 0x000fe20007f3e0ff */
[----:B------:R-:W0:Y:S01]  /*11c0*/  LDCU.64 UR12, c[0x0][0x380] ;  /* 0x00007000ff0c77ac */ /* 0x000e220008000a00 */
[----:B------:R-:W-:Y:S02]  /*11d0*/  LOP3.LUT R5, RZ, R0, RZ, 0x33, !PT ;  /* 0x00000000ff057212 */ /* 0x000fe400078e33ff */
[----:B------:R-:W-:Y:S01]  /*11e0*/  IADD3.X R9, PT, PT, R3, -0x1, RZ, P1, !PT ;  /* 0xffffffff03097810 */ /* 0x000fe20000ffe4ff */
[----:B------:R-:W-:Y:S01]  /*11f0*/  UIADD3.X UR9, UPT, UPT, URZ, UR4, URZ, UP0, !UPT ;  /* 0x00000004ff097290 */ /* 0x000fe200087fe4ff */
[----:B------:R-:W-:Y:S01]  /*1200*/  ISETP.LT.U32.AND P0, PT, R20, UR8, PT ;  /* 0x0000000814007c0c */ /* 0x000fe2000bf01070 */
[----:B------:R-:W-:Y:S01]  /*1210*/  UMOV UR6, UR5 ;  /* 0x0000000500067c82 */ /* 0x000fe20008000000 */
[----:B------:R-:W-:Y:S01]  /*1220*/  IADD3 R11, P2, PT, R0, UR8, RZ ;  /* 0x00000008000b7c10 */ /* 0x000fe2000ff5e0ff */
[----:B------:R-:W-:Y:S01]  /*1230*/  UMOV UR4, URZ ;  /* 0x000000ff00047c82 */ /* 0x000fe20008000000 */
[----:B------:R-:W-:Y:S01]  /*1240*/  IADD3 R5, PT, PT, R2, -UR5, R5 ;  /* 0x8000000502057c10 */ /* 0x000fe2000fffe005 */
[----:B------:R-:W-:Y:S01]  /*1250*/  IMAD.U32 R10, RZ, RZ, UR9 ;  /* 0x00000009ff0a7e24 */ /* 0x000fe2000f8e00ff */
[----:B------:R-:W-:Y:S01]  /*1260*/  UMOV UR10, UR8 ;  /* 0x00000008000a7c82 */ /* 0x000fe20008000000 */
[----:B------:R-:W-:-:S02]  /*1270*/  IMAD.X R4, RZ, RZ, UR9, P2 ;  /* 0x00000009ff047e24 */ /* 0x000fc400090e06ff */
[----:B------:R-:W-:Y:S01]  /*1280*/  VIADD R7, R5, -UR7 ;  /* 0x8000000705077c36 */ /* 0x000fe20008000000 */
[----:B------:R-:W-:Y:S01]  /*1290*/  ISETP.GT.U32.AND.EX P0, PT, R10, R9, PT, P0 ;  /* 0x000000090a00720c */ /* 0x000fe20003f04100 */
[----:B------:R-:W-:Y:S01]  /*12a0*/  UMOV UR7, UR9 ;  /* 0x0000000900077c82 */ /* 0x000fe20008000000 */
[----:B0-----:R-:W-:-:S04]  /*12b0*/  LEA R6, P1, R11, UR12, 0x2 ;  /* 0x0000000c0b067c11 */ /* 0x001fc8000f8210ff */
[----:B------:R-:W-:Y:S02]  /*12c0*/  IADD3 R6, P2, PT, R6, 0x2000, RZ ;  /* 0x0000200006067810 */ /* 0x000fe40007f5e0ff */
[----:B------:R-:W-:-:S05]  /*12d0*/  LEA.HI.X R11, R11, UR13, R4, 0x2, P1 ;  /* 0x0000000d0b0b7c11 */ /* 0x000fca00088f1404 */
[----:B------:R-:W-:Y:S01]  /*12e0*/  IMAD.X R11, RZ, RZ, R11, P2 ;  /* 0x000000ffff0b7224 */ /* 0x000fe200010e060b */
[----:B------:R-:W-:Y:S06]  /*12f0*/  @P0 BRA `(.L_x_104) ;  /* 0x0000000000d40947 */ /* 0x000fec0003800000 */
[----:B------:R-:W0:Y:S01]  /*1300*/  LDC.64 R2, c[0x0][0x3b8] ;  /* 0x0000ee00ff027b82 */ /* 0x000e220000000a00 */
[----:B------:R-:W1:Y:S01]  /*1310*/  LDCU.64 UR12, c[0x0][0x380] ;  /* 0x00007000ff0c77ac */ /* 0x000e620008000a00 */
[----:B------:R-:W-:Y:S01]  /*1320*/  NOP ;  /* 0x0000000000007918 */ /* 0x000fe20000000000 */
.L_x_105:
[----:B------:R-:W-:-:S05]  /*1330*/  IADD3 R5, P0, PT, R0, UR8, RZ ;  /* 0x0000000800057c10 */ /* 0x000fca000ff1e0ff */
[----:B------:R-:W-:Y:S01]  /*1340*/  IMAD.X R10, RZ, RZ, UR9, P0 ;  /* 0x00000009ff0a7e24 */ /* 0x000fe200080e06ff */
[----:B-1----:R-:W-:-:S04]  /*1350*/  LEA R4, P0, R5, UR12, 0x2 ;  /* 0x0000000c05047c11 */ /* 0x002fc8000f8010ff */
[----:B------:R-:W-:-:S05]  /*1360*/  LEA.HI.X R5, R5, UR13, R10, 0x2, P0 ;  /* 0x0000000d05057c11 */ /* 0x000fca00080f140a */
        /* <DEDUP_REMOVED lines=15> */
[----:B------:R1:W5:Y:S01]  /*1460*/  LDG.E R21, desc[UR14][R4.64+0x3c00] ;  /* 0x003c000e04157981 */ /* 0x000362000c1e1900 */
[----:B------:R-:W-:-:S02]  /*1470*/  USHF.R.S32.HI UR11, URZ, 0x1f, UR5 ;  /* 0x0000001fff0b7899 */ /* 0x000fc40008011405 */
[----:B------:R-:W-:-:S04]  /*1480*/  UIADD3 UR6, UP0, UPT, UR5, UR10, URZ ;  /* 0x0000000a05067290 */ /* 0x000fc8000ff1e0ff */
[----:B------:R-:W-:Y:S01]  /*1490*/  UIADD3.X UR7, UPT, UPT, UR11, UR7, URZ, UP0, !UPT ;  /* 0x000000070b077290 */ /* 0x000fe200087fe4ff */
[----:B--2---:R-:W-:Y:S02]  /*14a0*/  IADD3 R22, PT, PT, R22, R23, R8 ;  /* 0x0000001716167210 */ /* 0x004fe40007ffe008 */
[----:B0-----:R-:W-:-:S04]  /*14b0*/  IADD3 R8, P1, PT, R2, -UR8, RZ ;  /* 0x8000000802087c10 */ /* 0x001fc8000ff3e0ff */
[----:B------:R-:W-:Y:S02]  /*14c0*/  ISETP.GE.U32.AND P0, PT, R8, UR5, PT ;  /* 0x0000000508007c0c */ /* 0x000fe4000bf06070 */
[----:B---3--:R-:W-:Y:S02]  /*14d0*/  IADD3 R22, PT, PT, R25, R24, R22 ;  /* 0x0000001819167210 */ /* 0x008fe40007ffe016 */
[----:B-1----:R-:W-:-:S04]  /*14e0*/  IADD3.X R4, PT, PT, R3, ~UR9, RZ, P1, !PT ;  /* 0x8000000903047c10 */ /* 0x002fc80008ffe4ff */
[----:B------:R-:W-:Y:S02]  /*14f0*/  ISETP.GE.U32.AND.EX P0, PT, R4, UR11, PT, P0 ;  /* 0x0000000b04007c0c */ /* 0x000fe4000bf06100 */
[----:B----4-:R-:W-:-:S04]  /*1500*/  IADD3 R22, PT, PT, R27, R26, R22 ;  /* 0x0000001a1b167210 */ /* 0x010fc80007ffe016 */
[----:B-----5:R-:W-:-:S04]  /*1510*/  IADD3 R18, PT, PT, R19, R18, R22 ;  /* 0x0000001213127210 */ /* 0x020fc80007ffe016 */
[----:B------:R-:W-:-:S04]  /*1520*/  IADD3 R10, PT, PT, R10, R15, R18 ;  /* 0x0000000f0a0a7210 */ /* 0x000fc80007ffe012 */
[----:B------:R-:W-:-:S04]  /*1530*/  IADD3 R10, PT, PT, R16, R17, R10 ;  /* 0x00000011100a7210 */ /* 0x000fc80007ffe00a */
[----:B------:R-:W-:-:S04]  /*1540*/  IADD3 R10, PT, PT, R13, R14, R10 ;  /* 0x0000000e0d0a7210 */ /* 0x000fc80007ffe00a */
[----:B------:R-:W-:Y:S01]  /*1550*/  IADD3 R8, PT, PT, R21, R12, R10 ;  /* 0x0000000c15087210 */ /* 0x000fe20007ffe00a */
[----:B------:R-:W-:Y:S06]  /*1560*/  @!P0 BRA `(.L_x_103) ;  /* 0x00000008000c8947 */ /* 0x000fec0003800000 */
[----:B------:R-:W-:Y:S02]  /*1570*/  UIADD3 UR8, UP0, UPT, UR5, UR8, URZ ;  /* 0x0000000805087290 */ /* 0x000fe4000ff1e0ff */
[----:B------:R-:W-:Y:S01]  /*1580*/  IMAD.U32 R5, RZ, RZ, UR5 ;  /* 0x00000005ff057e24 */ /* 0x000fe2000f8e00ff */
[----:B------:R-:W-:Y:S01]  /*1590*/  UIADD3 UR4, UPT, UPT, UR4, 0x1, URZ ;  /* 0x0000000104047890 */ /* 0x000fe2000fffe0ff */
[----:B------:R-:W-:Y:S01]  /*15a0*/  IMAD.MOV.U32 R10, RZ, RZ, R6 ;  /* 0x000000ffff0a7224 */ /* 0x000fe200078e0006 */
[----:B------:R-:W-:Y:S01]  /*15b0*/  UIADD3.X UR9, UPT, UPT, UR11, UR9, URZ, UP0, !UPT ;  /* 0x000000090b097290 */ /* 0x000fe200087fe4ff */
[----:B------:R-:W-:Y:S01]  /*15c0*/  VIADD R7, R7, -UR5 ;  /* 0x8000000507077c36 */ /* 0x000fe20008000000 */
[----:B------:R-:W-:Y:S01]  /*15d0*/  ISETP.LT.U32.AND P0, PT, R20, UR8, PT ;  /* 0x0000000814007c0c */ /* 0x000fe2000bf01070 */
[----:B------:R-:W-:Y:S01]  /*15e0*/  IMAD.WIDE R10, R5, 0x4, R10 ;  /* 0x00000004050a7825 */ /* 0x000fe200078e020a */
[----:B------:R-:W-:-:S03]  /*15f0*/  UMOV UR10, UR6 ;  /* 0x00000006000a7c82 */ /* 0x000fc60008000000 */
[----:B------:R-:W-:Y:S02]  /*1600*/  IMAD.U32 R4, RZ, RZ, UR9 ;  /* 0x00000009ff047e24 */ /* 0x000fe4000f8e00ff */
[----:B------:R-:W-:-:S03]  /*1610*/  IMAD.MOV.U32 R6, RZ, RZ, R10 ;  /* 0x000000ffff067224 */ /* 0x000fc600078e000a */
[----:B------:R-:W-:-:S13]  /*1620*/  ISETP.GT.U32.AND.EX P0, PT, R4, R9, PT, P0 ;  /* 0x000000090400720c */ /* 0x000fda0003f04100 */
[----:B------:R-:W-:Y:S05]  /*1630*/  @!P0 BRA `(.L_x_105) ;  /* 0xfffffffc003c8947 */ /* 0x000fea000383ffff */
[----:B------:R-:W-:-:S05]  /*1640*/  UMOV UR6, UR5 ;  /* 0x0000000500067c82 */ /* 0x000fca0008000000 */
.L_x_104:
[C---:B------:R-:W-:Y:S01]  /*1650*/  VIADD R5, R2.reuse, -UR8 ;  /* 0x8000000802057c36 */ /* 0x040fe20008000000 */
[----:B------:R-:W-:Y:S01]  /*1660*/  ISETP.LE.U32.AND P1, PT, R2, UR8, PT ;  /* 0x0000000802007c0c */ /* 0x000fe2000bf23070 */
[----:B------:R-:W-:Y:S01]  /*1670*/  IMAD.U32 R4, RZ, RZ, UR9 ;  /* 0x00000009ff047e24 */ /* 0x000fe2000f8e00ff */
[----:B------:R-:W-:Y:S02]  /*1680*/  BSSY.RECONVERGENT B1, `(.L_x_103) ;  /* 0x0000071000017945 */ /* 0x000fe40003800200 */
[----:B------:R-:W-:-:S04]  /*1690*/  ISETP.GE.AND P0, PT, R0, R5, PT ;  /* 0x000000050000720c */ /* 0x000fc80003f06270 */
[----:B------:R-:W-:-:S13]  /*16a0*/  ISETP.GE.U32.OR.EX P0, PT, R4, R3, P0, P1 ;  /* 0x000000030400720c */ /* 0x000fda0000706510 */
[----:B------:R-:W-:Y:S05]  /*16b0*/  @P0 BRA `(.L_x_106) ;  /* 0x0000000400b40947 */ /* 0x000fea0003800000 */
[----:B------:R-:W0:Y:S01]  /*16c0*/  LDC R4, c[0x0][0x3c0] ;  /* 0x0000f000ff047b82 */ /* 0x000e220000000800 */
[----:B------:R-:W-:Y:S01]  /*16d0*/  USHF.L.U32 UR5, UR16, 0xc, URZ ;  /* 0x0000000c10057899 */ /* 0x000fe200080006ff */
[----:B------:R-:W-:Y:S01]  /*16e0*/  LOP3.LUT R3, RZ, R0, RZ, 0x33, !PT ;  /* 0x00000000ff037212 */ /* 0x000fe200078e33ff */
[----:B------:R-:W-:Y:S02]  /*16f0*/  BSSY.RECONVERGENT B2, `(.L_x_107) ;  /* 0x000002e000027945 */ /* 0x000fe40003800200 */
[----:B------:R-:W-:-:S06]  /*1700*/  UIADD3 UR5, UPT, UPT, UR5, UR6, URZ ;  /* 0x0000000605057290 */ /* 0x000fcc000fffe0ff */
[----:B------:R-:W-:Y:S01]  /*1710*/  IADD3 R2, PT, PT, R2, -UR5, R3 ;  /* 0x8000000502027c10 */ /* 0x000fe2000fffe003 */
[----:B0-----:R-:W-:-:S04]  /*1720*/  IMAD R3, R4, UR4, RZ ;  /* 0x0000000404037c24 */ /* 0x001fc8000f8e02ff */
[----:B------:R-:W-:-:S05]  /*1730*/  IMAD R2, R3, -0x1000, R2 ;  /* 0xfffff00003027824 */ /* 0x000fca00078e0202 */
[C---:B------:R-:W-:Y:S02]  /*1740*/  ISETP.GE.U32.AND P0, PT, R2.reuse, 0xf00, PT ;  /* 0x00000f000200780c */ /* 0x040fe40003f06070 */
[----:B------:R-:W-:Y:S01]  /*1750*/  LEA.HI R20, R2, 0x1, RZ, 0x18 ;  /* 0x0000000102147811 */ /* 0x000fe200078fc0ff */
[----:B------:R-:W-:-:S03]  /*1760*/  IMAD.MOV.U32 R2, RZ, RZ, R0 ;  /* 0x000000ffff027224 */ /* 0x000fc600078e0000 */
[----:B------:R-:W-:-:S04]  /*1770*/  LOP3.LUT R21, R20, 0xf, RZ, 0xc0, !PT ;  /* 0x0000000f14157812 */ /* 0x000fc800078ec0ff */
[----:B------:R-:W-:-:S03]  /*1780*/  ISETP.NE.AND P1, PT, R21, RZ, PT ;  /* 0x000000ff1500720c */ /* 0x000fc60003f25270 */
[----:B------:R-:W-:Y:S10]  /*1790*/  @!P0 BRA `(.L_x_108) ;  /* 0x00000000008c8947 */ /* 0x000ff40003800000 */
[----:B------:R-:W-:-:S04]  /*17a0*/  LEA.HI R2, R7, 0x1, RZ, 0x18 ;  /* 0x0000000107027811 */ /* 0x000fc800078fc0ff */
[----:B------:R-:W-:Y:S01]  /*17b0*/  LOP3.LUT R3, R2, 0x1fffff0, RZ, 0xc0, !PT ;  /* 0x01fffff002037812 */ /* 0x000fe200078ec0ff */
[----:B------:R-:W-:-:S04]  /*17c0*/  IMAD.MOV.U32 R2, RZ, RZ, R0 ;  /* 0x000000ffff027224 */ /* 0x000fc800078e0000 */
[----:B------:R-:W-:-:S07]  /*17d0*/  IMAD.MOV R3, RZ, RZ, -R3 ;  /* 0x000000ffff037224 */ /* 0x000fce00078e0a03 */
.L_x_109:
[----:B------:R-:W-:-:S05]  /*17e0*/  IMAD.MOV.U32 R10, RZ, RZ, R6 ;  /* 0x000000ffff0a7224 */ /* 0x000fca00078e0006 */
        /* <DEDUP_REMOVED lines=16> */
[----:B------:R-:W-:-:S02]  /*18f0*/  VIADD R3, R3, 0x10 ;  /* 0x0000001003037836 */ /* 0x000fc40000000000 */
[----:B------:R-:W-:-:S03]  /*1900*/  VIADD R2, R2, 0x1000 ;  /* 0x0000100002027836 */ /* 0x000fc60000000000 */
[----:B------:R-:W-:Y:S02]  /*1910*/  ISETP.NE.AND P0, PT, R3, RZ, PT ;  /* 0x000000ff0300720c */ /* 0x000fe40003f05270 */
[----:B--2---:R-:W-:-:S04]  /*1920*/  IADD3 R14, PT, PT, R14, R15, R8 ;  /* 0x0000000f0e0e7210 */ /* 0x004fc80007ffe008 */
[----:B---3--:R-:W-:-:S04]  /*1930*/  IADD3 R14, PT, PT, R16, R17, R14 ;  /* 0x00000011100e7210 */ /* 0x008fc80007ffe00e */
[----:B----4-:R-:W-:-:S04]  /*1940*/  IADD3 R14, PT, PT, R18, R19, R14 ;  /* 0x00000013120e7210 */ /* 0x010fc80007ffe00e */
[----:B-----5:R-:W-:-:S04]  /*1950*/  IADD3 R14, PT, PT, R22, R23, R14 ;  /* 0x00000017160e7210 */ /* 0x020fc80007ffe00e */
[----:B------:R-:W-:-:S04]  /*1960*/  IADD3 R14, PT, PT, R24, R25, R14 ;  /* 0x00000019180e7210 */ /* 0x000fc80007ffe00e */
[----:B------:R-:W-:Y:S02]  /*1970*/  IADD3 R13, PT, PT, R6, R13, R14 ;  /* 0x0000000d060d7210 */ /* 0x000fe40007ffe00e */
[----:B------:R-:W-:-:S05]  /*1980*/  IADD3 R6, P2, PT, R10, 0x4000, RZ ;  /* 0x000040000a067810 */ /* 0x000fca0007f5e0ff */
[----:B0-----:R-:W-:Y:S01]  /*1990*/  IMAD.X R11, RZ, RZ, R11, P2 ;  /* 0x000000ffff0b7224 */ /* 0x001fe200010e060b */
[----:B------:R-:W-:-:S04]  /*19a0*/  IADD3 R9, PT, PT, R12, R9, R13 ;  /* 0x000000090c097210 */ /* 0x000fc80007ffe00d */
[----:B------:R-:W-:Y:S01]  /*19b0*/  IADD3 R8, PT, PT, R5, R4, R9 ;  /* 0x0000000405087210 */ /* 0x000fe20007ffe009 */
[----:B------:R-:W-:Y:S06]  /*19c0*/  @P0 BRA `(.L_x_109) ;  /* 0xfffffffc00840947 */ /* 0x000fec000383ffff */
.L_x_108:
[----:B------:R-:W-:Y:S05]  /*19d0*/  BSYNC.RECONVERGENT B2 ;  /* 0x0000000000027941 */ /* 0x000fea0003800200 */
.L_x_107:
[----:B------:R-:W-:Y:S05]  /*19e0*/  @!P1 BRA `(.L_x_106) ;  /* 0x0000000000e89947 */ /* 0x000fea0003800000 */
[----:B------:R-:W-:Y:S01]  /*19f0*/  ISETP.GE.U32.AND P0, PT, R21, 0x8, PT ;  /* 0x000000081500780c */ /* 0x000fe20003f06070 */
[----:B------:R-:W-:Y:S01]  /*1a00*/  BSSY.RECONVERGENT B2, `(.L_x_110) ;  /* 0x0000015000027945 */ /* 0x000fe20003800200 */
[----:B------:R-:W-:-:S04]  /*1a10*/  LOP3.LUT R15, R20, 0x7, RZ, 0xc0, !PT ;  /* 0x00000007140f7812 */ /* 0x000fc800078ec0ff */
[----:B------:R-:W-:-:S07]  /*1a20*/  ISETP.NE.AND P1, PT, R15, RZ, PT ;  /* 0x000000ff0f00720c */ /* 0x000fce0003f25270 */
[----:B------:R-:W-:Y:S06]  /*1a30*/  @!P0 BRA `(.L_x_111) ;  /* 0x0000000000448947 */ /* 0x000fec0003800000 */
[----:B------:R-:W-:-:S05]  /*1a40*/  IADD3 R3, P0, PT, R2, UR8, RZ ;  /* 0x0000000802037c10 */ /* 0x000fca000ff1e0ff */
[----:B------:R-:W-:Y:S01]  /*1a50*/  IMAD.X R6, RZ, RZ, UR9, P0 ;  /* 0x00000009ff067e24 */ /* 0x000fe200080e06ff */
[----:B------:R-:W-:-:S04]  /*1a60*/  LEA R4, P0, R3, UR12, 0x2 ;  /* 0x0000000c03047c11 */ /* 0x000fc8000f8010ff */
        /* <DEDUP_REMOVED lines=8> */
[----:B------:R-:W5:Y:S01]  /*1af0*/  LDG.E R13, desc[UR14][R4.64+0x1c00] ;  /* 0x001c000e040d7981 */ /* 0x000f62000c1e1900 */
[----:B------:R-:W-:Y:S01]  /*1b00*/  VIADD R2, R2, 0x800 ;  /* 0x0000080002027836 */ /* 0x000fe20000000000 */
[----:B--2---:R-:W-:-:S04]  /*1b10*/  IADD3 R3, PT, PT, R6, R3, R8 ;  /* 0x0000000306037210 */ /* 0x004fc80007ffe008 */
[----:B---3--:R-:W-:-:S04]  /*1b20*/  IADD3 R3, PT, PT, R9, R10, R3 ;  /* 0x0000000a09037210 */ /* 0x008fc80007ffe003 */
[----:B----4-:R-:W-:-:S04]  /*1b30*/  IADD3 R3, PT, PT, R11, R12, R3 ;  /* 0x0000000c0b037210 */ /* 0x010fc80007ffe003 */
[----:B-----5:R-:W-:-:S07]  /*1b40*/  IADD3 R8, PT, PT, R13, R14, R3 ;  /* 0x0000000e0d087210 */ /* 0x020fce0007ffe003 */
.L_x_111:
[----:B------:R-:W-:Y:S05]  /*1b50*/  BSYNC.RECONVERGENT B2 ;  /* 0x0000000000027941 */ /* 0x000fea0003800200 */
.L_x_110:
[----:B------:R-:W-:Y:S05]  /*1b60*/  @!P1 BRA `(.L_x_106) ;  /* 0x0000000000889947 */ /* 0x000fea0003800000 */
[----:B------:R-:W-:Y:S01]  /*1b70*/  ISETP.GE.U32.AND P0, PT, R15, 0x4, PT ;  /* 0x000000040f00780c */ /* 0x000fe20003f06070 */
[----:B------:R-:W-:Y:S01]  /*1b80*/  BSSY.RECONVERGENT B2, `(.L_x_112) ;  /* 0x000000e000027945 */ /* 0x000fe20003800200 */
[----:B------:R-:W-:-:S11]  /*1b90*/  LOP3.LUT P1, RZ, R20, 0x3, RZ, 0xc0, !PT ;  /* 0x0000000314ff7812 */ /* 0x000fd6000782c0ff */
[----:B------:R-:W-:Y:S05]  /*1ba0*/  @!P0 BRA `(.L_x_113) ;  /* 0x00000000002c8947 */ /* 0x000fea0003800000 */
[----:B------:R-:W-:-:S05]  /*1bb0*/  IADD3 R3, P0, PT, R2, UR8, RZ ;  /* 0x0000000802037c10 */ /* 0x000fca000ff1e0ff */
[----:B------:R-:W-:Y:S01]  /*1bc0*/  IMAD.X R6, RZ, RZ, UR9, P0 ;  /* 0x00000009ff067e24 */ /* 0x000fe200080e06ff */
[----:B------:R-:W-:-:S04]  /*1bd0*/  LEA R4, P0, R3, UR12, 0x2 ;  /* 0x0000000c03047c11 */ /* 0x000fc8000f8010ff */
[----:B------:R-:W-:-:S05]  /*1be0*/  LEA.HI.X R5, R3, UR13, R6, 0x2, P0 ;  /* 0x0000000d03057c11 */ /* 0x000fca00080f1406 */
[----:B------:R-:W2:Y:S04]  /*1bf0*/  LDG.E R3, desc[UR14][R4.64] ;  /* 0x0000000e04037981 */ /* 0x000ea8000c1e1900 */
[----:B------:R-:W2:Y:S04]  /*1c00*/  LDG.E R6, desc[UR14][R4.64+0x400] ;  /* 0x0004000e04067981 */ /* 0x000ea8000c1e1900 */
[----:B------:R-:W3:Y:S04]  /*1c10*/  LDG.E R10, desc[UR14][R4.64+0x800] ;  /* 0x0008000e040a7981 */ /* 0x000ee8000c1e1900 */
[----:B------:R-:W3:Y:S01]  /*1c20*/  LDG.E R9, desc[UR14][R4.64+0xc00] ;  /* 0x000c000e04097981 */ /* 0x000ee2000c1e1900 */
[----:B------:R-:W-:Y:S01]  /*1c30*/  VIADD R2, R2, 0x400 ;  /* 0x0000040002027836 */ /* 0x000fe20000000000 */
[----:B--2---:R-:W-:-:S04]  /*1c40*/  IADD3 R3, PT, PT, R6, R3, R8 ;  /* 0x0000000306037210 */ /* 0x004fc80007ffe008 */
[----:B---3--:R-:W-:-:S07]  /*1c50*/  IADD3 R8, PT, PT, R9, R10, R3 ;  /* 0x0000000a09087210 */ /* 0x008fce0007ffe003 */
.L_x_113:
[----:B------:R-:W-:Y:S05]  /*1c60*/  BSYNC.RECONVERGENT B2 ;  /* 0x0000000000027941 */ /* 0x000fea0003800200 */
.L_x_112:
[----:B------:R-:W-:Y:S05]  /*1c70*/  @!P1 BRA `(.L_x_106) ;  /* 0x0000000000449947 */ /* 0x000fea0003800000 */
[----:B------:R-:W-:Y:S02]  /*1c80*/  LOP3.LUT R7, R7, 0xffff, RZ, 0xc0, !PT ;  /* 0x0000ffff07077812 */ /* 0x000fe400078ec0ff */
[----:B------:R-:W-:Y:S02]  /*1c90*/  IADD3 R6, P0, PT, R2, UR10, RZ ;  /* 0x0000000a02067c10 */ /* 0x000fe4000ff1e0ff */
[----:B------:R-:W-:Y:S02]  /*1ca0*/  LEA.HI R2, R7, 0x1, RZ, 0x18 ;  /* 0x0000000107027811 */ /* 0x000fe400078fc0ff */
[----:B------:R-:W-:Y:S01]  /*1cb0*/  LEA R5, P1, R6, UR12, 0x2 ;  /* 0x0000000c06057c11 */ /* 0x000fe2000f8210ff */
[----:B------:R-:W-:Y:S01]  /*1cc0*/  IMAD.X R3, RZ, RZ, UR7, P0 ;  /* 0x00000007ff037e24 */ /* 0x000fe200080e06ff */
[----:B------:R-:W-:-:S04]  /*1cd0*/  LOP3.LUT R2, R2, 0x3, RZ, 0xc0, !PT ;  /* 0x0000000302027812 */ /* 0x000fc800078ec0ff */
[----:B------:R-:W-:Y:S01]  /*1ce0*/  LEA.HI.X R6, R6, UR13, R3, 0x2, P1 ;  /* 0x0000000d06067c11 */ /* 0x000fe200088f1403 */
[----:B------:R-:W-:-:S07]  /*1cf0*/  IMAD.MOV R4, RZ, RZ, -R2 ;  /* 0x000000ffff047224 */ /* 0x000fce00078e0a02 */
.L_x_114:
[----:B------:R-:W-:Y:S02]  /*1d00*/  IMAD.MOV.U32 R3, RZ, RZ, R6 ;  /* 0x000000ffff037224 */ /* 0x000fe400078e0006 */
[----:B------:R-:W-:-:S05]  /*1d10*/  IMAD.MOV.U32 R2, RZ, RZ, R5 ;  /* 0x000000ffff027224 */ /* 0x000fca00078e0005 */
[----:B------:R-:W2:Y:S01]  /*1d20*/  LDG.E R3, desc[UR14][R2.64] ;  /* 0x0000000e02037981 */ /* 0x000ea2000c1e1900 */
[----:B------:R-:W-:Y:S01]  /*1d30*/  VIADD R4, R4, 0x1 ;  /* 0x0000000104047836 */ /* 0x000fe20000000000 */
[----:B------:R-:W-:-:S04]  /*1d40*/  IADD3 R5, P1, PT, R5, 0x400, RZ ;  /* 0x0000040005057810 */ /* 0x000fc80007f3e0ff */
[----:B------:R-:W-:Y:S01]  /*1d50*/  ISETP.NE.AND P0, PT, R4, RZ, PT ;  /* 0x000000ff0400720c */ /* 0x000fe20003f05270 */
[----:B------:R-:W-:Y:S02]  /*1d60*/  IMAD.X R6, RZ, RZ, R6, P1 ;  /* 0x000000ffff067224 */ /* 0x000fe400008e0606 */
[----:B--2---:R-:W-:-:S10]  /*1d70*/  IMAD.IADD R8, R3, 0x1, R8 ;  /* 0x0000000103087824 */ /* 0x004fd400078e0208 */
[----:B------:R-:W-:Y:S05]  /*1d80*/  @P0 BRA `(.L_x_114) ;  /* 0xfffffffc00dc0947 */ /* 0x000fea000383ffff */
.L_x_106:
[----:B------:R-:W-:Y:S05]  /*1d90*/  BSYNC.RECONVERGENT B1 ;  /* 0x0000000000017941 */ /* 0x000fea0003800200 */
.L_x_103:
        /* <DEDUP_REMOVED lines=37> */
[----:B0-----:R-:W0:Y:S01]  /*1ff0*/  LDS.64 R2, [UR4+0x20] ;  /* 0x00002004ff027984 */ /* 0x001e220008000a00 */
[----:B-1----:R-:W-:-:S04]  /*2000*/  IADD3 R0, PT, PT, R4, R0, R9 ;  /* 0x0000000004007210 */ /* 0x002fc80007ffe009 */
[----:B------:R-:W-:-:S04]  /*2010*/  IADD3 R0, PT, PT, R6, R0, R5 ;  /* 0x0000000006007210 */ /* 0x000fc80007ffe005 */
[----:B0-----:R-:W-:-:S05]  /*2020*/  IADD3 R0, PT, PT, R2, R0, R7 ;  /* 0x0000000002007210 */ /* 0x001fca0007ffe007 */
[----:B------:R-:W-:-:S07]  /*2030*/  IMAD.IADD R9, R0, 0x1, R3 ;  /* 0x0000000100097824 */ /* 0x000fce00078e0203 */
.L_x_102:
[----:B------:R-:W-:Y:S05]  /*2040*/  BSYNC.RECONVERGENT B0 ;  /* 0x0000000000007941 */ /* 0x000fea0003800200 */
.L_x_87:
[----:B------:R-:W-:Y:S05]  /*2050*/  @P0 EXIT ;  /* 0x000000000000094d */ /* 0x000fea0003800000 */
[----:B------:R-:W3:Y:S02]  /*2060*/  LDCU.64 UR4, c[0x0][0x388] ;  /* 0x00007100ff0477ac */ /* 0x000ee40008000a00 */
[----:B---3--:R-:W-:-:S06]  /*2070*/  UIMAD.WIDE.U32 UR4, UR16, 0x4, UR4 ;  /* 0x00000004100478a5 */ /* 0x008fcc000f8e0004 */
[----:B0-----:R-:W-:Y:S02]  /*2080*/  IMAD.U32 R2, RZ, RZ, UR4 ;  /* 0x00000004ff027e24 */ /* 0x001fe4000f8e00ff */
[----:B------:R-:W-:-:S05]  /*2090*/  IMAD.U32 R3, RZ, RZ, UR5 ;  /* 0x00000005ff037e24 */ /* 0x000fca000f8e00ff */
[----:B------:R-:W-:Y:S01]  /*20a0*/  STG.E desc[UR14][R2.64], R9 ;  /* 0x0000000902007986 */ /* 0x000fe2000c10190e */
[----:B------:R-:W-:Y:S05]  /*20b0*/  EXIT ;  /* 0x000000000000794d */ /* 0x000fea0003800000 */
.L_x_115:
        /* <DEDUP_REMOVED lines=12> */
.L_x_269:


//--------------------- .text._ZN3cub18CUB_300001_SM_10006detail6reduce28DeviceReduceSingleTileKernelINS2_10policy_hubIiyN4cuda3std3__44plusIiEEE10Policy1000EN6thrust24THRUST_300001_SM_1000_NS6detail15normal_iteratorINSD_10device_ptrIiEEEEPiyS9_iiNS7_10__identityEEEvT0_T1_T2_T3_T4_T6_ --------------------------
	.section	.text._ZN3cub18CUB_300001_SM_10006detail6reduce28DeviceReduceSingleTileKernelINS2_10policy_hubIiyN4cuda3std3__44plusIiEEE10Policy1000EN6thrust24THRUST_300001_SM_1000_NS6detail15normal_iteratorINSD_10device_ptrIiEEEEPiyS9_iiNS7_10__identityEEEvT0_T1_T2_T3_T4_T6_,"ax",@progbits
	.align	128
        .global         _ZN3cub18CUB_300001_SM_10006detail6reduce28DeviceReduceSingleTileKernelINS2_10policy_hubIiyN4cuda3std3__44plusIiEEE10Policy1000EN6thrust24THRUST_300001_SM_1000_NS6detail15normal_iteratorINSD_10device_ptrIiEEEEPiyS9_iiNS7_10__identityEEEvT0_T1_T2_T3_T4_T6_
        .type           _ZN3cub18CUB_300001_SM_10006detail6reduce28DeviceReduceSingleTileKernelINS2_10policy_hubIiyN4cuda3std3__44plusIiEEE10Policy1000EN6thrust24THRUST_300001_SM_1000_NS6detail15normal_iteratorINSD_10device_ptrIiEEEEPiyS9_iiNS7_10__identityEEEvT0_T1_T2_T3_T4_T6_,@function
        .size           _ZN3cub18CUB_300001_SM_10006detail6reduce28DeviceReduceSingleTileKernelINS2_10policy_hubIiyN4cuda3std3__44plusIiEEE10Policy1000EN6thrust24THRUST_300001_SM_1000_NS6detail15normal_iteratorINSD_10device_ptrIiEEEEPiyS9_iiNS7_10__identityEEEvT0_T1_T2_T3_T4_T6_,(.L_x_270 - _ZN3cub18CUB_300001_SM_10006detail6reduce28DeviceReduceSingleTileKernelINS2_10policy_hubIiyN4cuda3std3__44plusIiEEE10Policy1000EN6thrust24THRUST_300001_SM_1000_NS6detail15normal_iteratorINSD_10device_ptrIiEEEEPiyS9_iiNS7_10__identityEEEvT0_T1_T2_T3_T4_T6_)
        .other          _ZN3cub18CUB_300001_SM_10006detail6reduce28DeviceReduceSingleTileKernelINS2_10policy_hubIiyN4cuda3std3__44plusIiEEE10Policy1000EN6thrust24THRUST_300001_SM_1000_NS6detail15normal_iteratorINSD_10device_ptrIiEEEEPiyS9_iiNS7_10__identityEEEvT0_T1_T2_T3_T4_T6_,@"STO_CUDA_ENTRY STV_DEFAULT"
_ZN3cub18CUB_300001_SM_10006detail6reduce28DeviceReduceSingleTileKernelINS2_10policy_hubIiyN4cuda3std3__44plusIiEEE10Policy1000EN6thrust24THRUST_300001_SM_1000_NS6detail15normal_iteratorINSD_10device_ptrIiEEEEPiyS9_iiNS7_10__identityEEEvT0_T1_T2_T3_T4_T6_:
.text._ZN3cub18CUB_300001_SM_10006detail6reduce28DeviceReduceSingleTileKernelINS2_10policy_hubIiyN4cuda3std3__44plusIiEEE10Policy1000EN6thrust24THRUST_300001_SM_1000_NS6detail15normal_iteratorINSD_10device_ptrIiEEEEPiyS9_iiNS7_10__identityEEEvT0_T1_T2_T3_T4_T6_:
[----:B------:R-:W-:Y:S01]  /*0000*/  LDC R1, c[0x0][0x37c] ;  /* 0x0000df00ff017b82 */ /* 0x000fe20000000800 */
[----:B------:R-:W0:Y:S01]  /*0010*/  LDCU.64 UR4, c[0x0][0x390] ;  /* 0x00007200ff0477ac */ /* 0x000e220008000a00 */
[----:B------:R-:W1:Y:S01]  /*0020*/  LDCU.64 UR6, c[0x0][0x358] ;  /* 0x00006b00ff0677ac */ /* 0x000e620008000a00 */
[----:B0-----:R-:W-:Y:S02]  /*0030*/  IMAD.U32 R4, RZ, RZ, UR4 ;  /* 0x00000004ff047e24 */ /* 0x001fe4000f8e00ff */
[----:B------:R-:W-:-:S03]  /*0040*/  IMAD.U32 R0, RZ, RZ, UR5 ;  /* 0x00000005ff007e24 */ /* 0x000fc6000f8e00ff */
[----:B------:R-:W-:-:S04]  /*0050*/  ISETP.NE.U32.AND P0, PT, R4, RZ, PT ;  /* 0x000000ff0400720c */ /* 0x000fc80003f05070 */
[----:B------:R-:W-:-:S13]  /*0060*/  ISETP.NE.AND.EX P0, PT, R0, RZ, PT, P0 ;  /* 0x000000ff0000720c */ /* 0x000fda0003f05300 */
        /* <DEDUP_REMOVED lines=8> */
.L_x_116:
[----:B------:R-:W-:Y:S01]  /*00f0*/  ISETP.GT.U32.AND P0, PT, R4, 0xfff, PT ;  /* 0x00000fff0400780c */ /* 0x000fe20003f04070 */
[----:B------:R-:W-:Y:S03]  /*0100*/  BSSY.RECONVERGENT B0, `(.L_x_117) ;  /* 0x00001d1000007945 */ /* 0x000fe60003800200 */
[----:B------:R-:W-:-:S13]  /*0110*/  ISETP.GT.U32.AND.EX P0, PT, R0, RZ, PT, P0 ;  /* 0x000000ff0000720c */ /* 0x000fda0003f04100 */
[----:B------:R-:W-:Y:S05]  /*0120*/  @P0 BRA `(.L_x_118) ;  /* 0x0000000c00940947 */ /* 0x000fea0003800000 */
[----:B------:R-:W0:Y:S01]  /*0130*/  S2R R5, SR_TID.X ;  /* 0x0000000000057919 */ /* 0x000e220000002100 */
[----:B------:R-:W-:Y:S01]  /*0140*/  BSSY.RECONVERGENT B1, `(.L_x_119) ;  /* 0x0000009000017945 */ /* 0x000fe20003800200 */
[----:B------:R-:W-:Y:S01]  /*0150*/  IMAD.MOV.U32 R6, RZ, RZ, RZ ;  /* 0x000000ffff067224 */ /* 0x000fe200078e00ff */
[----:B0-----:R-:W-:Y:S01]  /*0160*/  ISETP.GE.U32.AND P0, PT, R5, R4, PT ;  /* 0x000000040500720c */ /* 0x001fe20003f06070 */
[----:B------:R-:W-:-:S12]  /*0170*/  IMAD.MOV.U32 R7, RZ, RZ, R5 ;  /* 0x000000ffff077224 */ /* 0x000fd800078e0005 */
[----:B------:R-:W-:Y:S05]  /*0180*/  @P0 BRA `(.L_x_120) ;  /* 0x0000000000100947 */ /* 0x000fea0003800000 */
[----:B------:R-:W0:Y:S02]  /*0190*/  LDC.64 R2, c[0x0][0x380] ;  /* 0x0000e000ff027b82 */ /* 0x000e240000000a00 */
[----:B0-----:R-:W-:-:S05]  /*01a0*/  IMAD.WIDE.U32 R2, R5, 0x4, R2 ;  /* 0x0000000405027825 */ /* 0x001fca00078e0002 */
[----:B------:R0:W5:Y:S01]  /*01b0*/  LDG.E R6, desc[UR6][R2.64] ;  /* 0x0000000602067981 */ /* 0x000162000c1e1900 */
[----:B------:R-:W-:-:S07]  /*01c0*/  VIADD R7, R5, 0x100 ;  /* 0x0000010005077836 */ /* 0x000fce0000000000 */
.L_x_120:
[----:B------:R-:W-:Y:S05]  /*01d0*/  BSYNC.RECONVERGENT B1 ;  /* 0x0000000000017941 */ /* 0x000fea0003800200 */
.L_x_119:
[----:B------:R-:W-:Y:S01]  /*01e0*/  ISETP.GE.U32.AND P0, PT, R7, R4, PT ;  /* 0x000000040700720c */ /* 0x000fe20003f06070 */
[----:B------:R-:W-:-:S12]  /*01f0*/  BSSY.RECONVERGENT B1, `(.L_x_121) ;  /* 0x0000060000017945 */ /* 0x000fd80003800200 */
[----:B------:R-:W-:Y:S05]  /*0200*/  @P0 BRA `(.L_x_122) ;  /* 0x0000000400780947 */ /* 0x000fea0003800000 */
[----:B0-----:R-:W-:Y:S01]  /*0210*/  LOP3.LUT R3, RZ, R7, RZ, 0x33, !PT ;  /* 0x00000007ff037212 */ /* 0x001fe200078e33ff */
[----:B------:R-:W-:Y:S04]  /*0220*/  BSSY.RECONVERGENT B2, `(.L_x_123) ;  /* 0x000002c000027945 */ /* 0x000fe80003800200 */
[----:B------:R-:W-:-:S05]  /*0230*/  IMAD.IADD R3, R3, 0x1, R4 ;  /* 0x0000000103037824 */ /* 0x000fca00078e0204 */
[C---:B------:R-:W-:Y:S02]  /*0240*/  ISETP.GE.U32.AND P0, PT, R3.reuse, 0xf00, PT ;  /* 0x00000f000300780c */ /* 0x040fe40003f06070 */
[----:B------:R-:W-:-:S04]  /*0250*/  LEA.HI R8, R3, 0x1, RZ, 0x18 ;  /* 0x0000000103087811 */ /* 0x000fc800078fc0ff */
[----:B------:R-:W-:-:S04]  /*0260*/  LOP3.LUT R22, R8, 0xf, RZ, 0xc0, !PT ;  /* 0x0000000f08167812 */ /* 0x000fc800078ec0ff */
[----:B------:R-:W-:-:S03]  /*0270*/  ISETP.NE.AND P1, PT, R22, RZ, PT ;  /* 0x000000ff1600720c */ /* 0x000fc60003f25270 */
[----:B------:R-:W-:Y:S10]  /*0280*/  @!P0 BRA `(.L_x_124) ;  /* 0x0000000000948947 */ /* 0x000ff40003800000 */
[----:B------:R-:W0:Y:S01]  /*0290*/  LDC.64 R2, c[0x0][0x380] ;  /* 0x0000e000ff027b82 */ /* 0x000e220000000a00 */
[----:B------:R-:W-:-:S05]  /*02a0*/  LOP3.LUT R9, R8, 0x1fffff0, RZ, 0xc0, !PT ;  /* 0x01fffff008097812 */ /* 0x000fca00078ec0ff */
[----:B------:R-:W-:Y:S02]  /*02b0*/  IMAD.MOV R9, RZ, RZ, -R9 ;  /* 0x000000ffff097224 */ /* 0x000fe400078e0a09 */
[----:B0-----:R-:W-:-:S03]  /*02c0*/  IMAD.WIDE.U32 R2, R7, 0x4, R2 ;  /* 0x0000000407027825 */ /* 0x001fc600078e0002 */
[----:B------:R-:W-:-:S05]  /*02d0*/  IADD3 R15, P0, PT, R2, 0x2000, RZ ;  /* 0x00002000020f7810 */ /* 0x000fca0007f1e0ff */
[----:B------:R-:W-:-:S08]  /*02e0*/  IMAD.X R3, RZ, RZ, R3, P0 ;  /* 0x000000ffff037224 */ /* 0x000fd000000e0603 */
.L_x_125:
        /* <DEDUP_REMOVED lines=31> */
.L_x_124:
[----:B------:R-:W-:Y:S05]  /*04e0*/  BSYNC.RECONVERGENT B2 ;  /* 0x0000000000027941 */ /* 0x000fea0003800200 */
.L_x_123:
[----:B------:R-:W-:Y:S05]  /*04f0*/  @!P1 BRA `(.L_x_122) ;  /* 0x0000000000bc9947 */ /* 0x000fea0003800000 */
[----:B------:R-:W-:Y:S01]  /*0500*/  ISETP.GE.U32.AND P0, PT, R22, 0x8, PT ;  /* 0x000000081600780c */ /* 0x000fe20003f06070 */
[----:B------:R-:W-:Y:S01]  /*0510*/  BSSY.RECONVERGENT B2, `(.L_x_126) ;  /* 0x0000013000027945 */ /* 0x000fe20003800200 */
[----:B------:R-:W-:-:S04]  /*0520*/  LOP3.LUT R17, R8, 0x7, RZ, 0xc0, !PT ;  /* 0x0000000708117812 */ /* 0x000fc800078ec0ff */
[----:B------:R-:W-:-:S07]  /*0530*/  ISETP.NE.AND P1, PT, R17, RZ, PT ;  /* 0x000000ff1100720c */ /* 0x000fce0003f25270 */
[----:B------:R-:W-:Y:S06]  /*0540*/  @!P0 BRA `(.L_x_127) ;  /* 0x00000000003c8947 */ /* 0x000fec0003800000 */
[----:B------:R-:W0:Y:S02]  /*0550*/  LDC.64 R2, c[0x0][0x380] ;  /* 0x0000e000ff027b82 */ /* 0x000e240000000a00 */
[----:B0-----:R-:W-:-:S05]  /*0560*/  IMAD.WIDE R2, R7, 0x4, R2 ;  /* 0x0000000407027825 */ /* 0x001fca00078e0202 */
        /* <DEDUP_REMOVED lines=13> */
.L_x_127:
[----:B------:R-:W-:Y:S05]  /*0640*/  BSYNC.RECONVERGENT B2 ;  /* 0x0000000000027941 */ /* 0x000fea0003800200 */
.L_x_126:
        /* <DEDUP_REMOVED lines=11> */
[----:B------:R-:W3:Y:S01]  /*0700*/  LDG.E R12, desc[UR6][R2.64+0xc00] ;  /* 0x000c0006020c7981 */ /* 0x000ee2000c1e1900 */
[----:B------:R-:W-:Y:S01]  /*0710*/  VIADD R7, R7, 0x400 ;  /* 0x0000040007077836 */ /* 0x000fe20000000000 */
[----:B--2--5:R-:W-:-:S04]  /*0720*/  IADD3 R6, PT, PT, R8, R9, R6 ;  /* 0x0000000908067210 */ /* 0x024fc80007ffe006 */
[----:B---3--:R-:W-:-:S07]  /*0730*/  IADD3 R6, PT, PT, R12, R11, R6 ;  /* 0x0000000b0c067210 */ /* 0x008fce0007ffe006 */
.L_x_129:
[----:B------:R-:W-:Y:S05]  /*0740*/  BSYNC.RECONVERGENT B2 ;  /* 0x0000000000027941 */ /* 0x000fea0003800200 */
.L_x_128:
[----:B------:R-:W-:Y:S05]  /*0750*/  @!P1 BRA `(.L_x_122) ;  /* 0x0000000000249947 */ /* 0x000fea0003800000 */
[----:B------:R-:W0:Y:S01]  /*0760*/  LDC.64 R8, c[0x0][0x380] ;  /* 0x0000e000ff087b82 */ /* 0x000e220000000a00 */
[----:B------:R-:W-:-:S07]  /*0770*/  IMAD.MOV R10, RZ, RZ, -R10 ;  /* 0x000000ffff0a7224 */ /* 0x000fce00078e0a0a */
.L_x_130:
[----:B0-----:R-:W-:-:S06]  /*0780*/  IMAD.WIDE R2, R7, 0x4, R8 ;  /* 0x0000000407027825 */ /* 0x001fcc00078e0208 */
[----:B------:R-:W2:Y:S01]  /*0790*/  LDG.E R3, desc[UR6][R2.64] ;  /* 0x0000000602037981 */ /* 0x000ea2000c1e1900 */
[----:B------:R-:W-:Y:S02]  /*07a0*/  VIADD R10, R10, 0x1 ;  /* 0x000000010a0a7836 */ /* 0x000fe40000000000 */
[----:B------:R-:W-:-:S03]  /*07b0*/  VIADD R7, R7, 0x100 ;  /* 0x0000010007077836 */ /* 0x000fc60000000000 */
[----:B------:R-:W-:Y:S01]  /*07c0*/  ISETP.NE.AND P0, PT, R10, RZ, PT ;  /* 0x000000ff0a00720c */ /* 0x000fe20003f05270 */
[----:B--2--5:R-:W-:-:S12]  /*07d0*/  IMAD.IADD R6, R3, 0x1, R6 ;  /* 0x0000000103067824 */ /* 0x024fd800078e0206 */
[----:B------:R-:W-:Y:S05]  /*07e0*/  @P0 BRA `(.L_x_130) ;  /* 0xfffffffc00e40947 */ /* 0x000fea000383ffff */
.L_x_122:
[----:B------:R-:W-:Y:S05]  /*07f0*/  BSYNC.RECONVERGENT B1 ;  /* 0x0000000000017941 */ /* 0x000fea0003800200 */
.L_x_121:
[----:B------:R-:W-:-:S04]  /*0800*/  ISETP.GE.U32.AND P0, PT, R4, 0x100, PT ;  /* 0x000001000400780c */ /* 0x000fc80003f06070 */
[----:B------:R-:W-:-:S13]  /*0810*/  ISETP.GE.U32.AND.EX P0, PT, R0, RZ, PT, P0 ;  /* 0x000000ff0000720c */ /* 0x000fda0003f06100 */
[----:B------:R-:W-:Y:S05]  /*0820*/  @!P0 BRA `(.L_x_131) ;  /* 0x0000000000ac8947 */ /* 0x000fea0003800000 */
[----:B------:R-:W1:Y:S01]  /*0830*/  S2R R8, SR_LANEID ;  /* 0x0000000000087919 */ /* 0x000e620000000000 */
[----:B------:R-:W-:Y:S01]  /*0840*/  ISETP.NE.AND P5, PT, R5, RZ, PT ;  /* 0x000000ff0500720c */ /* 0x000fe20003fa5270 */
[----:B-----5:R-:W0:Y:S01]  /*0850*/  SHFL.DOWN PT, R0, R6, 0x1, 0x1f ;  /* 0x08201f0006007f89 */ /* 0x020e2200000e0000 */
[C---:B-1----:R-:W-:Y:S02]  /*0860*/  ISETP.GT.AND P0, PT, R8.reuse, 0x1e, PT ;  /* 0x0000001e0800780c */ /* 0x042fe40003f04270 */
[----:B------:R-:W-:Y:S02]  /*0870*/  ISETP.NE.AND P1, PT, R8, RZ, PT ;  /* 0x000000ff0800720c */ /* 0x000fe40003f25270 */
[----:B0-----:R-:W-:Y:S02]  /*0880*/  SEL R3, R0, RZ, !P0 ;  /* 0x000000ff00037207 */ /* 0x001fe40004000000 */
        /* <DEDUP_REMOVED lines=21> */
[----:B0-----:R-:W-:-:S05]  /*09e0*/  SEL R3, R3, RZ, !P0 ;  /* 0x000000ff03037207 */ /* 0x001fca0004000000 */
[----:B------:R-:W-:-:S05]  /*09f0*/  IMAD.IADD R7, R2, 0x1, R3 ;  /* 0x0000000102077824 */ /* 0x000fca00078e0203 */
[----:B------:R1:W-:Y:S01]  /*0a00*/  @!P1 STS [R0+0x8], R7 ;  /* 0x0000080700009388 */ /* 0x0003e20000000800 */
[----:B------:R-:W-:Y:S06]  /*0a10*/  BAR.SYNC.DEFER_BLOCKING 0x0 ;  /* 0x0000000000007b1d */ /* 0x000fec0000010000 */
[----:B------:R-:W-:Y:S05]  /*0a20*/  @P5 BRA `(.L_x_132) ;  /* 0x0000001000f85947 */ /* 0x000fea0003800000 */
[----:B------:R-:W0:Y:S01]  /*0a30*/  S2UR UR5, SR_CgaCtaId ;  /* 0x00000000000579c3 */ /* 0x000e220000008800 */
[----:B------:R-:W-:Y:S02]  /*0a40*/  UMOV UR4, 0x400 ;  /* 0x0000040000047882 */ /* 0x000fe40000000000 */
[----:B0-----:R-:W-:-:S09]  /*0a50*/  ULEA UR4, UR5, UR4, 0x18 ;  /* 0x0000000405047291 */ /* 0x001fd2000f8ec0ff */
[----:B-1----:R-:W-:Y:S04]  /*0a60*/  LDS R0, [UR4+0xc] ;  /* 0x00000c04ff007984 */ /* 0x002fe80008000800 */
[----:B------:R-:W0:Y:S04]  /*0a70*/  LDS.128 R8, [UR4+0x10] ;  /* 0x00001004ff087984 */ /* 0x000e280008000c00 */
[----:B------:R-:W1:Y:S01]  /*0a80*/  LDS.64 R2, [UR4+0x20] ;  /* 0x00002004ff027984 */ /* 0x000e620008000a00 */
[----:B0-----:R-:W-:-:S04]  /*0a90*/  IADD3 R0, PT, PT, R8, R0, R7 ;  /* 0x0000000008007210 */ /* 0x001fc80007ffe007 */
[----:B------:R-:W-:-:S04]  /*0aa0*/  IADD3 R0, PT, PT, R10, R0, R9 ;  /* 0x000000000a007210 */ /* 0x000fc80007ffe009 */
[----:B-1----:R-:W-:-:S05]  /*0ab0*/  IADD3 R0, PT, PT, R2, R0, R11 ;  /* 0x0000000002007210 */ /* 0x002fca0007ffe00b */
[----:B------:R-:W-:Y:S01]  /*0ac0*/  IMAD.IADD R7, R0, 0x1, R3 ;  /* 0x0000000100077824 */ /* 0x000fe200078e0203 */
[----:B------:R-:W-:Y:S06]  /*0ad0*/  BRA `(.L_x_132) ;  /* 0x0000001000cc7947 */ /* 0x000fec0003800000 */
.L_x_131:
[C---:B0-----:R-:W-:Y:S01]  /*0ae0*/  LOP3.LUT R2, R5.reuse, 0x3e0, RZ, 0xc0, !PT ;  /* 0x000003e005027812 */ /* 0x041fe200078ec0ff */
[----:B------:R-:W0:Y:S01]  /*0af0*/  S2R R12, SR_LANEID ;  /* 0x00000000000c7919 */ /* 0x000e220000000000 */
[----:B------:R-:W-:Y:S02]  /*0b00*/  ISETP.NE.AND P5, PT, R5, RZ, PT ;  /* 0x000000ff0500720c */ /* 0x000fe40003fa5270 */
[----:B------:R-:W-:Y:S01]  /*0b10*/  LOP3.LUT R7, RZ, R2, RZ, 0x33, !PT ;  /* 0x00000002ff077212 */ /* 0x000fe200078e33ff */
[----:B------:R-:W-:-:S04]  /*0b20*/  VIADD R3, R2, 0x20 ;  /* 0x0000002002037836 */ /* 0x000fc80000000000 */
[----:B------:R-:W-:Y:S01]  /*0b30*/  IMAD.IADD R7, R7, 0x1, R4 ;  /* 0x0000000107077824 */ /* 0x000fe200078e0204 */
[----:B------:R-:W-:-:S04]  /*0b40*/  ISETP.GT.U32.AND P0, PT, R3, R4, PT ;  /* 0x000000040300720c */ /* 0x000fc80003f04070 */
        /* <DEDUP_REMOVED lines=10> */
[----:B------:R-:W-:Y:S01]  /*0bf0*/  @!P1 SHF.R.U32.HI R9, RZ, 0x3, R5 ;  /* 0x00000003ff099819 */ /* 0x000fe20000011605 */
[----:B------:R-:W1:Y:S03]  /*0c00*/  SHFL.DOWN PT, R7, R2, 0x2, R3 ;  /* 0x0840000002077989 */ /* 0x000e6600000e0003 */
[----:B------:R-:W-:Y:S02]  /*0c10*/  @!P1 LOP3.LUT R9, R9, 0x7c, RZ, 0xc0, !PT ;  /* 0x0000007c09099812 */ /* 0x000fe400078ec0ff */
[----:B-1----:R-:W-:Y:S02]  /*0c20*/  SEL R7, R7, RZ, !P0 ;  /* 0x000000ff07077207 */ /* 0x002fe40004000000 */
[----:B------:R-:W-:Y:S02]  /*0c30*/  ISETP.GT.AND P0, PT, R10, R3, PT ;  /* 0x000000030a00720c */ /* 0x000fe40003f04270 */
[----:B------:R-:W-:Y:S01]  /*0c40*/  @!P1 MOV R10, 0x400 ;  /* 0x00000400000a9802 */ /* 0x000fe20000000f00 */
[----:B------:R-:W-:-:S02]  /*0c50*/  IMAD.IADD R8, R2, 0x1, R7 ;  /* 0x0000000102087824 */ /* 0x000fc400078e0207 */
[----:B------:R-:W-:Y:S01]  /*0c60*/  VIADD R2, R12, 0x8 ;  /* 0x000000080c027836 */ /* 0x000fe20000000000 */
[----:B0-----:R-:W-:Y:S02]  /*0c70*/  @!P1 LEA R10, R11, R10, 0x18 ;  /* 0x0000000a0b0a9211 */ /* 0x001fe400078ec0ff */
        /* <DEDUP_REMOVED lines=11> */
[----:B0-----:R-:W-:-:S05]  /*0d30*/  SEL R7, R7, RZ, !P0 ;  /* 0x000000ff07077207 */ /* 0x001fca0004000000 */
[----:B------:R-:W-:-:S05]  /*0d40*/  IMAD.IADD R7, R2, 0x1, R7 ;  /* 0x0000000102077824 */ /* 0x000fca00078e0207 */
[----:B------:R0:W-:Y:S01]  /*0d50*/  @!P1 STS [R10+0x8], R7 ;  /* 0x000008070a009388 */ /* 0x0001e20000000800 */
[----:B------:R-:W-:Y:S06]  /*0d60*/  BAR.SYNC.DEFER_BLOCKING 0x0 ;  /* 0x0000000000007b1d */ /* 0x000fec0000010000 */
[----:B------:R-:W-:Y:S05]  /*0d70*/  @P5 BRA `(.L_x_132) ;  /* 0x0000001000245947 */ /* 0x000fea0003800000 */
[----:B------:R-:W1:Y:S01]  /*0d80*/  S2UR UR5, SR_CgaCtaId ;  /* 0x00000000000579c3 */ /* 0x000e620000008800 */
[----:B------:R-:W-:Y:S01]  /*0d90*/  UMOV UR4, 0x400 ;  /* 0x0000040000047882 */ /* 0x000fe20000000000 */
[C---:B------:R-:W-:Y:S02]  /*0da0*/  ISETP.GT.U32.AND P0, PT, R4.reuse, 0x40, PT ;  /* 0x000000400400780c */ /* 0x040fe40003f04070 */
[C---:B------:R-:W-:Y:S02]  /*0db0*/  ISETP.GT.U32.AND P6, PT, R4.reuse, 0x20, PT ;  /* 0x000000200400780c */ /* 0x040fe40003fc4070 */
[C---:B------:R-:W-:Y:S02]  /*0dc0*/  ISETP.GT.U32.AND P4, PT, R4.reuse, 0x60, PT ;  /* 0x000000600400780c */ /* 0x040fe40003f84070 */
[----:B------:R-:W-:Y:S02]  /*0dd0*/  ISETP.GT.U32.AND P2, PT, R4, 0x80, PT ;  /* 0x000000800400780c */ /* 0x000fe40003f44070 */
[----:B------:R-:W-:-:S02]  /*0de0*/  ISETP.GT.U32.AND.EX P0, PT, R0, RZ, PT, P0 ;  /* 0x000000ff0000720c */ /* 0x000fc40003f04100 */
[----:B------:R-:W-:Y:S02]  /*0df0*/  ISETP.GT.U32.AND.EX P6, PT, R0, RZ, PT, P6 ;  /* 0x000000ff0000720c */ /* 0x000fe40003fc4160 */
[C---:B------:R-:W-:Y:S02]  /*0e00*/  ISETP.GT.U32.AND P3, PT, R4.reuse, 0xa0, PT ;  /* 0x000000a00400780c */ /* 0x040fe40003f64070 */
[----:B------:R-:W-:Y:S02]  /*0e10*/  ISETP.GT.U32.AND P1, PT, R4, 0xc0, PT ;  /* 0x000000c00400780c */ /* 0x000fe40003f24070 */
[C---:B------:R-:W-:Y:S02]  /*0e20*/  ISETP.GT.U32.AND.EX P4, PT, R0.reuse, RZ, PT, P4 ;  /* 0x000000ff0000720c */ /* 0x040fe40003f84140 */
[C---:B------:R-:W-:Y:S02]  /*0e30*/  ISETP.GT.U32.AND.EX P2, PT, R0.reuse, RZ, PT, P2 ;  /* 0x000000ff0000720c */ /* 0x040fe40003f44120 */
[C---:B------:R-:W-:Y:S01]  /*0e40*/  ISETP.GT.U32.AND.EX P3, PT, R0.reuse, RZ, PT, P3 ;  /* 0x000000ff0000720c */ /* 0x040fe20003f64130 */
[----:B-1----:R-:W-:Y:S01]  /*0e50*/  ULEA UR4, UR5, UR4, 0x18 ;  /* 0x0000000405047291 */ /* 0x002fe2000f8ec0ff */
[----:B------:R-:W-:-:S08]  /*0e60*/  ISETP.GT.U32.AND.EX P1, PT, R0, RZ, PT, P1 ;  /* 0x000000ff0000720c */ /* 0x000fd00003f24110 */
[----:B0-----:R-:W0:Y:S04]  /*0e70*/  LDS.128 R8, [UR4+0x10] ;  /* 0x00001004ff087984 */ /* 0x001e280008000c00 */
[----:B------:R-:W1:Y:S04]  /*0e80*/  LDS R5, [UR4+0xc] ;  /* 0x00000c04ff057984 */ /* 0x000e680008000800 */
[----:B------:R-:W2:Y:S01]  /*0e90*/  LDS.64 R2, [UR4+0x20] ;  /* 0x00002004ff027984 */ /* 0x000ea20008000a00 */
[----:B0-----:R-:W-:Y:S02]  /*0ea0*/  SEL R8, R8, RZ, P0 ;  /* 0x000000ff08087207 */ /* 0x001fe40000000000 */
[----:B------:R-:W-:-:S02]  /*0eb0*/  ISETP.GT.U32.AND P0, PT, R4, 0xe0, PT ;  /* 0x000000e00400780c */ /* 0x000fc40003f04070 */
[----:B-1----:R-:W-:Y:S02]  /*0ec0*/  SEL R6, R5, RZ, P6 ;  /* 0x000000ff05067207 */ /* 0x002fe40003000000 */
[----:B------:R-:W-:Y:S02]  /*0ed0*/  SEL R9, R9, RZ, P4 ;  /* 0x000000ff09097207 */ /* 0x000fe40002000000 */
[----:B------:R-:W-:Y:S02]  /*0ee0*/  IADD3 R6, PT, PT, R8, R6, R7 ;  /* 0x0000000608067210 */ /* 0x000fe40007ffe007 */
[----:B------:R-:W-:Y:S02]  /*0ef0*/  SEL R10, R10, RZ, P2 ;  /* 0x000000ff0a0a7207 */ /* 0x000fe40001000000 */
[----:B------:R-:W-:Y:S02]  /*0f00*/  ISETP.GT.U32.AND.EX P0, PT, R0, RZ, PT, P0 ;  /* 0x000000ff0000720c */ /* 0x000fe40003f04100 */
[----:B------:R-:W-:-:S02]  /*0f10*/  SEL R11, R11, RZ, P3 ;  /* 0x000000ff0b0b7207 */ /* 0x000fc40001800000 */
[----:B------:R-:W-:Y:S02]  /*0f20*/  IADD3 R6, PT, PT, R10, R6, R9 ;  /* 0x000000060a067210 */ /* 0x000fe40007ffe009 */
[----:B--2---:R-:W-:Y:S02]  /*0f30*/  SEL R2, R2, RZ, P1 ;  /* 0x000000ff02027207 */ /* 0x004fe40000800000 */
[----:B------:R-:W-:Y:S02]  /*0f40*/  SEL R3, R3, RZ, P0 ;  /* 0x000000ff03037207 */ /* 0x000fe40000000000 */
[----:B------:R-:W-:-:S05]  /*0f50*/  IADD3 R2, PT, PT, R2, R6, R11 ;  /* 0x0000000602027210 */ /* 0x000fca0007ffe00b */
[----:B------:R-:W-:Y:S01]  /*0f60*/  IMAD.IADD R7, R2, 0x1, R3 ;  /* 0x0000000102077824 */ /* 0x000fe200078e0203 */
[----:B------:R-:W-:Y:S06]  /*0f70*/  BRA `(.L_x_132) ;  /* 0x0000000c00a47947 */ /* 0x000fec0003800000 */
.L_x_118:
[----:B------:R-:W0:Y:S01]  /*0f80*/  S2R R8, SR_TID.X ;  /* 0x0000000000087919 */ /* 0x000e220000002100 */
[----:B------:R-:W0:Y:S02]  /*0f90*/  LDC.64 R2, c[0x0][0x380] ;  /* 0x0000e000ff027b82 */ /* 0x000e240000000a00 */
[----:B0-----:R-:W-:-:S05]  /*0fa0*/  IMAD.WIDE.U32 R2, R8, 0x4, R2 ;  /* 0x0000000408027825 */ /* 0x001fca00078e0002 */
        /* <DEDUP_REMOVED lines=16> */
[----:B--2---:R-:W-:-:S04]  /*10b0*/  IADD3 R5, PT, PT, R7, R6, R5 ;  /* 0x0000000607057210 */ /* 0x004fc80007ffe005 */
[----:B---3--:R-:W-:Y:S01]  /*10c0*/  IADD3 R5, PT, PT, R12, R9, R5 ;  /* 0x000000090c057210 */ /* 0x008fe20007ffe005 */
[----:B------:R-:W-:Y:S01]  /*10d0*/  IMAD.MOV.U32 R9, RZ, RZ, 0x1000 ;  /* 0x00001000ff097424 */ /* 0x000fe200078e00ff */
[----:B------:R-:W-:-:S04]  /*10e0*/  IADD3 R12, P1, PT, R4, -0x1000, RZ ;  /* 0xfffff000040c7810 */ /* 0x000fc80007f3e0ff */
[----:B------:R-:W-:Y:S02]  /*10f0*/  ISETP.GE.U32.AND P0, PT, R12, 0x1000, PT ;  /* 0x000010000c00780c */ /* 0x000fe40003f06070 */
[----:B----4-:R-:W-:Y:S01]  /*1100*/  IADD3 R5, PT, PT, R14, R11, R5 ;  /* 0x0000000b0e057210 */ /* 0x010fe20007ffe005 */
[----:B------:R-:W-:Y:S01]  /*1110*/  IMAD.MOV.U32 R11, RZ, RZ, RZ ;  /* 0x000000ffff0b7224 */ /* 0x000fe200078e00ff */
[----:B------:R-:W-:-:S04]  /*1120*/  IADD3.X R14, PT, PT, R0, -0x1, RZ, P1, !PT ;  /* 0xffffffff000e7810 */ /* 0x000fc80000ffe4ff */
[----:B------:R-:W-:Y:S02]  /*1130*/  ISETP.GE.U32.AND.EX P0, PT, R14, RZ, PT, P0 ;  /* 0x000000ff0e00720c */ /* 0x000fe40003f06100 */
[----:B-----5:R-:W-:-:S04]  /*1140*/  IADD3 R5, PT, PT, R16, R13, R5 ;  /* 0x0000000d10057210 */ /* 0x020fc80007ffe005 */
[----:B------:R-:W-:-:S04]  /*1150*/  IADD3 R5, PT, PT, R18, R15, R5 ;  /* 0x0000000f12057210 */ /* 0x000fc80007ffe005 */
[----:B------:R-:W-:-:S04]  /*1160*/  IADD3 R5, PT, PT, R20, R17, R5 ;  /* 0x0000001114057210 */ /* 0x000fc80007ffe005 */
[----:B------:R-:W-:-:S05]  /*1170*/  IADD3 R5, PT, PT, R22, R19, R5 ;  /* 0x0000001316057210 */ /* 0x000fca0007ffe005 */
[----:B------:R-:W-:Y:S01]  /*1180*/  IMAD.IADD R10, R10, 0x1, R5 ;  /* 0x000000010a0a7824 */ /* 0x000fe200078e0205 */
[----:B------:R-:W-:Y:S06]  /*1190*/  @!P0 BRA `(.L_x_133) ;  /* 0x0000000000a08947 */ /* 0x000fec0003800000 */
[----:B------:R-:W0:Y:S01]  /*11a0*/  LDC.64 R4, c[0x0][0x390] ;  /* 0x0000e400ff047b82 */ /* 0x000e220000000a00 */
[----:B------:R-:W-:Y:S02]  /*11b0*/  IMAD.MOV.U32 R9, RZ, RZ, 0x1000 ;  /* 0x00001000ff097424 */ /* 0x000fe400078e00ff */
[----:B------:R-:W-:-:S07]  /*11c0*/  IMAD.MOV.U32 R11, RZ, RZ, RZ ;  /* 0x000000ffff0b7224 */ /* 0x000fce00078e00ff */
.L_x_135:
[----:B------:R-:W-:-:S04]  /*11d0*/  LEA R6, P0, R9, R2, 0x2 ;  /* 0x0000000209067211 */ /* 0x000fc800078010ff */
[----:B------:R-:W-:-:S05]  /*11e0*/  LEA.HI.X R7, R9, R3, R11, 0x2, P0 ;  /* 0x0000000309077211 */ /* 0x000fca00000f140b */
        /* <DEDUP_REMOVED lines=16> */
[----:B--2---:R-:W-:-:S02]  /*12f0*/  IADD3 R25, PT, PT, R26, R25, R10 ;  /* 0x000000191a197210 */ /* 0x004fc40007ffe00a */
[----:B0-----:R-:W-:-:S04]  /*1300*/  IADD3 R10, P1, PT, -R9, R4, RZ ;  /* 0x00000004090a7210 */ /* 0x001fc80007f3e1ff */
[----:B------:R-:W-:Y:S02]  /*1310*/  ISETP.GE.U32.AND P0, PT, R10, 0x1000, PT ;  /* 0x000010000a00780c */ /* 0x000fe40003f06070 */
[----:B---3--:R-:W-:-:S04]  /*1320*/  IADD3 R25, PT, PT, R28, R27, R25 ;  /* 0x0000001b1c197210 */ /* 0x008fc80007ffe019 */
[----:B----4-:R-:W-:-:S04]  /*1330*/  IADD3 R23, PT, PT, R23, R24, R25 ;  /* 0x0000001817177210 */ /* 0x010fc80007ffe019 */
[----:B-----5:R-:W-:Y:S01]  /*1340*/  IADD3 R21, PT, PT, R21, R0, R23 ;  /* 0x0000000015157210 */ /* 0x020fe20007ffe017 */
[----:B------:R-:W-:-:S04]  /*1350*/  IMAD.MOV.U32 R0, RZ, RZ, R5 ;  /* 0x000000ffff007224 */ /* 0x000fc800078e0005 */
[----:B------:R-:W-:Y:S01]  /*1360*/  IMAD.X R10, R0, 0x1, ~R11, P1 ;  /* 0x00000001000a7824 */ /* 0x000fe200008e0e0b */
[----:B------:R-:W-:-:S04]  /*1370*/  IADD3 R13, PT, PT, R16, R13, R21 ;  /* 0x0000000d100d7210 */ /* 0x000fc80007ffe015 */
[----:B------:R-:W-:Y:S02]  /*1380*/  ISETP.GE.U32.AND.EX P0, PT, R10, RZ, PT, P0 ;  /* 0x000000ff0a00720c */ /* 0x000fe40003f06100 */
[----:B------:R-:W-:-:S04]  /*1390*/  IADD3 R13, PT, PT, R18, R15, R13 ;  /* 0x0000000f120d7210 */ /* 0x000fc80007ffe00d */
[----:B------:R-:W-:-:S04]  /*13a0*/  IADD3 R13, PT, PT, R20, R17, R13 ;  /* 0x00000011140d7210 */ /* 0x000fc80007ffe00d */
[----:B------:R-:W-:-:S03]  /*13b0*/  IADD3 R10, PT, PT, R22, R19, R13 ;  /* 0x00000013160a7210 */ /* 0x000fc60007ffe00d */
[----:B------:R-:W-:Y:S05]  /*13c0*/  @!P0 BRA `(.L_x_134) ;  /* 0x0000000400e88947 */ /* 0x000fea0003800000 */
[----:B------:R-:W-:-:S05]  /*13d0*/  IADD3 R9, P0, PT, R9, 0x1000, RZ ;  /* 0x0000100009097810 */ /* 0x000fca0007f1e0ff */
[----:B------:R-:W-:Y:S01]  /*13e0*/  IMAD.X R11, RZ, RZ, R11, P0 ;  /* 0x000000ffff0b7224 */ /* 0x000fe200000e060b */
[----:B------:R-:W-:-:S04]  /*13f0*/  ISETP.GT.U32.AND P0, PT, R9, R12, PT ;  /* 0x0000000c0900720c */ /* 0x000fc80003f04070 */
[----:B------:R-:W-:-:S13]  /*1400*/  ISETP.GT.U32.AND.EX P0, PT, R11, R14, PT, P0 ;  /* 0x0000000e0b00720c */ /* 0x000fda0003f04100 */
[----:B------:R-:W-:Y:S05]  /*1410*/  @!P0 BRA `(.L_x_135) ;  /* 0xfffffffc006c8947 */ /* 0x000fea000383ffff */
.L_x_133:
[----:B------:R-:W-:Y:S01]  /*1420*/  IMAD.IADD R3, R4, 0x1, -R9 ;  /* 0x0000000104037824 */ /* 0x000fe200078e0a09 */
[----:B------:R-:W-:Y:S01]  /*1430*/  ISETP.GE.U32.AND P1, PT, R9, R4, PT ;  /* 0x000000040900720c */ /* 0x000fe20003f26070 */
[----:B------:R-:W-:Y:S03]  /*1440*/  BSSY.RECONVERGENT B1, `(.L_x_134) ;  /* 0x0000072000017945 */ /* 0x000fe60003800200 */
[----:B------:R-:W-:-:S04]  /*1450*/  ISETP.GE.AND P0, PT, R8, R3, PT ;  /* 0x000000030800720c */ /* 0x000fc80003f06270 */
[----:B------:R-:W-:-:S13]  /*1460*/  ISETP.GE.U32.OR.EX P0, PT, R11, R0, P0, P1 ;  /* 0x000000000b00720c */ /* 0x000fda0000706510 */
[----:B------:R-:W-:Y:S05]  /*1470*/  @P0 BRA `(.L_x_136) ;  /* 0x0000000400b80947 */ /* 0x000fea0003800000 */
[----:B------:R-:W-:Y:S01]  /*1480*/  LOP3.LUT R0, RZ, R8, RZ, 0x33, !PT ;  /* 0x00000008ff007212 */ /* 0x000fe200078e33ff */
[----:B------:R-:W-:Y:S03]  /*1490*/  BSSY.RECONVERGENT B2, `(.L_x_137) ;  /* 0x0000031000027945 */ /* 0x000fe60003800200 */
[----:B------:R-:W-:-:S04]  /*14a0*/  IADD3 R0, PT, PT, -R9, R4, R0 ;  /* 0x0000000409007210 */ /* 0x000fc80007ffe100 */
[C---:B------:R-:W-:Y:S02]  /*14b0*/  ISETP.GE.U32.AND P0, PT, R0.reuse, 0xf00, PT ;  /* 0x00000f000000780c */ /* 0x040fe40003f06070 */
[----:B------:R-:W-:Y:S01]  /*14c0*/  LEA.HI R4, R0, 0x1, RZ, 0x18 ;  /* 0x0000000100047811 */ /* 0x000fe200078fc0ff */
[----:B------:R-:W-:-:S03]  /*14d0*/  IMAD.MOV.U32 R0, RZ, RZ, R8 ;  /* 0x000000ffff007224 */ /* 0x000fc600078e0008 */
[----:B------:R-:W-:-:S04]  /*14e0*/  LOP3.LUT R24, R4, 0xf, RZ, 0xc0, !PT ;  /* 0x0000000f04187812 */ /* 0x000fc800078ec0ff */
[----:B------:R-:W-:-:S03]  /*14f0*/  ISETP.NE.AND P1, PT, R24, RZ, PT ;  /* 0x000000ff1800720c */ /* 0x000fc60003f25270 */
[----:B------:R-:W-:Y:S10]  /*1500*/  @!P0 BRA `(.L_x_138) ;  /* 0x0000000000a48947 */ /* 0x000ff40003800000 */
[----:B------:R-:W0:Y:S01]  /*1510*/  LDCU.64 UR4, c[0x0][0x380] ;  /* 0x00007000ff0477ac */ /* 0x000e220008000a00 */
[----:B------:R-:W-:Y:S02]  /*1520*/  IADD3 R3, P0, PT, R8, R9, RZ ;  /* 0x0000000908037210 */ /* 0x000fe40007f1e0ff */
[----:B------:R-:W-:-:S03]  /*1530*/  LOP3.LUT R6, R4, 0x1fffff0, RZ, 0xc0, !PT ;  /* 0x01fffff004067812 */ /* 0x000fc600078ec0ff */
[----:B------:R-:W-:Y:S02]  /*1540*/  IMAD.X R0, RZ, RZ, R11, P0 ;  /* 0x000000ffff007224 */ /* 0x000fe400000e060b */
[----:B------:R-:W-:Y:S01]  /*1550*/  IMAD.MOV R6, RZ, RZ, -R6 ;  /* 0x000000ffff067224 */ /* 0x000fe200078e0a06 */
[----:B0-----:R-:W-:-:S04]  /*1560*/  LEA R15, P2, R3, UR4, 0x2 ;  /* 0x00000004030f7c11 */ /* 0x001fc8000f8410ff */
[----:B------:R-:W-:Y:S02]  /*1570*/  IADD3 R15, P0, PT, R15, 0x2000, RZ ;  /* 0x000020000f0f7810 */ /* 0x000fe40007f1e0ff */
[----:B------:R-:W-:Y:S01]  /*1580*/  LEA.HI.X R3, R3, UR5, R0, 0x2, P2 ;  /* 0x0000000503037c11 */ /* 0x000fe200090f1400 */
[----:B------:R-:W-:-:S04]  /*1590*/  IMAD.MOV.U32 R0, RZ, RZ, R8 ;  /* 0x000000ffff007224 */ /* 0x000fc800078e0008 */
[----:B------:R-:W-:-:S07]  /*15a0*/  IMAD.X R3, RZ, RZ, R3, P0 ;  /* 0x000000ffff037224 */ /* 0x000fce00000e0603 */
.L_x_139:
        /* <DEDUP_REMOVED lines=31> */
.L_x_138:
[----:B------:R-:W-:Y:S05]  /*17a0*/  BSYNC.RECONVERGENT B2 ;  /* 0x0000000000027941 */ /* 0x000fea0003800200 */
.L_x_137:
[----:B------:R-:W-:Y:S05]  /*17b0*/  @!P1 BRA `(.L_x_136) ;  /* 0x0000000000e89947 */ /* 0x000fea0003800000 */
[----:B------:R-:W-:Y:S01]  /*17c0*/  ISETP.GE.U32.AND P0, PT, R24, 0x8, PT ;  /* 0x000000081800780c */ /* 0x000fe20003f06070 */
[----:B------:R-:W-:Y:S01]  /*17d0*/  BSSY.RECONVERGENT B2, `(.L_x_140) ;  /* 0x0000016000027945 */ /* 0x000fe20003800200 */
[----:B------:R-:W-:-:S04]  /*17e0*/  LOP3.LUT R17, R4, 0x7, RZ, 0xc0, !PT ;  /* 0x0000000704117812 */ /* 0x000fc800078ec0ff */
[----:B------:R-:W-:-:S07]  /*17f0*/  ISETP.NE.AND P1, PT, R17, RZ, PT ;  /* 0x000000ff1100720c */ /* 0x000fce0003f25270 */
[----:B------:R-:W-:Y:S06]  /*1800*/  @!P0 BRA `(.L_x_141) ;  /* 0x0000000000488947 */ /* 0x000fec0003800000 */
[----:B------:R-:W0:Y:S01]  /*1810*/  LDCU.64 UR4, c[0x0][0x380] ;  /* 0x00007000ff0477ac */ /* 0x000e220008000a00 */
[----:B------:R-:W-:-:S05]  /*1820*/  IADD3 R3, P0, PT, R0, R9, RZ ;  /* 0x0000000900037210 */ /* 0x000fca0007f1e0ff */
[----:B------:R-:W-:Y:S01]  /*1830*/  IMAD.X R6, RZ, RZ, R11, P0 ;  /* 0x000000ffff067224 */ /* 0x000fe200000e060b */
        /* <DEDUP_REMOVED lines=15> */
.L_x_141:
[----:B------:R-:W-:Y:S05]  /*1930*/  BSYNC.RECONVERGENT B2 ;  /* 0x0000000000027941 */ /* 0x000fea0003800200 */
.L_x_140:
        /* <DEDUP_REMOVED lines=18> */
.L_x_143:
[----:B------:R-:W-:Y:S05]  /*1a60*/  BSYNC.RECONVERGENT B2 ;  /* 0x0000000000027941 */ /* 0x000fea0003800200 */
.L_x_142:
[----:B------:R-:W-:Y:S05]  /*1a70*/  @!P1 BRA `(.L_x_136) ;  /* 0x0000000000389947 */ /* 0x000fea0003800000 */
[----:B------:R-:W0:Y:S01]  /*1a80*/  LDCU.64 UR4, c[0x0][0x380] ;  /* 0x00007000ff0477ac */ /* 0x000e220008000a00 */
[----:B------:R-:W-:Y:S01]  /*1a90*/  IADD3 R5, P0, PT, R0, R9, RZ ;  /* 0x0000000900057210 */ /* 0x000fe20007f1e0ff */
[----:B------:R-:W-:-:S04]  /*1aa0*/  IMAD.MOV R0, RZ, RZ, -R6 ;  /* 0x000000ffff007224 */ /* 0x000fc800078e0a06 */
[----:B------:R-:W-:Y:S01]  /*1ab0*/  IMAD.X R4, RZ, RZ, R11, P0 ;  /* 0x000000ffff047224 */ /* 0x000fe200000e060b */
[----:B0-----:R-:W-:-:S04]  /*1ac0*/  LEA R2, P1, R5, UR4, 0x2 ;  /* 0x0000000405027c11 */ /* 0x001fc8000f8210ff */
[----:B------:R-:W-:-:S09]  /*1ad0*/  LEA.HI.X R5, R5, UR5, R4, 0x2, P1 ;  /* 0x0000000505057c11 */ /* 0x000fd200088f1404 */
.L_x_144:
[----:B------:R-:W-:-:S06]  /*1ae0*/  IMAD.MOV.U32 R3, RZ, RZ, R5 ;  /* 0x000000ffff037224 */ /* 0x000fcc00078e0005 */
[----:B------:R0:W2:Y:S01]  /*1af0*/  LDG.E R3, desc[UR6][R2.64] ;  /* 0x0000000602037981 */ /* 0x0000a2000c1e1900 */
[----:B------:R-:W-:-:S05]  /*1b00*/  VIADD R0, R0, 0x1 ;  /* 0x0000000100007836 */ /* 0x000fca0000000000 */
[----:B------:R-:W-:Y:S02]  /*1b10*/  ISETP.NE.AND P0, PT, R0, RZ, PT ;  /* 0x000000ff0000720c */ /* 0x000fe40003f05270 */
[----:B0-----:R-:W-:-:S05]  /*1b20*/  IADD3 R2, P1, PT, R2, 0x400, RZ ;  /* 0x0000040002027810 */ /* 0x001fca0007f3e0ff */
[----:B------:R-:W-:Y:S02]  /*1b30*/  IMAD.X R5, RZ, RZ, R5, P1 ;  /* 0x000000ffff057224 */ /* 0x000fe400008e0605 */
[----:B--2---:R-:W-:-:S04]  /*1b40*/  IMAD.IADD R10, R3, 0x1, R10 ;  /* 0x00000001030a7824 */ /* 0x004fc800078e020a */
[----:B------:R-:W-:Y:S05]  /*1b50*/  @P0 BRA `(.L_x_144) ;  /* 0xfffffffc00e00947 */ /* 0x000fea000383ffff */
.L_x_136:
[----:B------:R-:W-:Y:S05]  /*1b60*/  BSYNC.RECONVERGENT B1 ;  /* 0x0000000000017941 */ /* 0x000fea0003800200 */
.L_x_134:
[----:B------:R-:W0:Y:S01]  /*1b70*/  S2R R6, SR_LANEID ;  /* 0x0000000000067919 */ /* 0x000e220000000000 */
[----:B------:R-:W-:Y:S01]  /*1b80*/  ISETP.NE.AND P5, PT, R8, RZ, PT ;  /* 0x000000ff0800720c */ /* 0x000fe20003fa5270 */
        /* <DEDUP_REMOVED lines=39> */
[----:B------:R-:W-:-:S07]  /*1e00*/  IMAD.IADD R7, R0, 0x1, R3 ;  /* 0x0000000100077824 */ /* 0x000fce00078e0203 */
.L_x_132:
[----:B------:R-:W-:Y:S05]  /*1e10*/  BSYNC.RECONVERGENT B0 ;  /* 0x0000000000007941 */ /* 0x000fea0003800200 */
.L_x_117:
[----:B------:R-:W-:Y:S05]  /*1e20*/  @P5 EXIT ;  /* 0x000000000000594d */ /* 0x000fea0003800000 */
[----:B------:R-:W3:Y:S01]  /*1e30*/  LDC.64 R2, c[0x0][0x388] ;  /* 0x0000e200ff027b82 */ /* 0x000ee20000000a00 */
[----:B------:R-:W0:Y:S02]  /*1e40*/  LDCU UR4, c[0x0][0x39c] ;  /* 0x00007380ff0477ac */ /* 0x000e240008000800 */
[----:B012---:R-:W-:-:S05]  /*1e50*/  VIADD R7, R7, UR4 ;  /* 0x0000000407077c36 */ /* 0x007fca0008000000 */
[----:B---3--:R-:W-:Y:S01]  /*1e60*/  STG.E desc[UR6][R2.64], R7 ;  /* 0x0000000702007986 */ /* 0x008fe2000c101906 */
[----:B------:R-:W-:Y:S05]  /*1e70*/  EXIT ;  /* 0x000000000000794d */ /* 0x000fea0003800000 */
.L_x_145:
        /* <DEDUP_REMOVED lines=16> */
.L_x_270:


//--------------------- .text._ZN3cub18CUB_300001_SM_10006detail6reduce28DeviceReduceSingleTileKernelINS2_10policy_hubIijN4cuda3std3__44plusIiEEE10Policy1000EPiSC_iS9_iiNS7_10__identityEEEvT0_T1_T2_T3_T4_T6_ --------------------------
	.section	.text._ZN3cub18CUB_300001_SM_10006detail6reduce28DeviceReduceSingleTileKernelINS2_10policy_hubIijN4cuda3std3__44plusIiEEE10Policy1000EPiSC_iS9_iiNS7_10__identityEEEvT0_T1_T2_T3_T4_T6_,"ax",@progbits
	.align	128
        .global         _ZN3cub18CUB_300001_SM_10006detail6reduce28DeviceReduceSingleTileKernelINS2_10policy_hubIijN4cuda3std3__44plusIiEEE10Policy1000EPiSC_iS9_iiNS7_10__identityEEEvT0_T1_T2_T3_T4_T6_
        .type           _ZN3cub18CUB_300001_SM_10006detail6reduce28DeviceReduceSingleTileKernelINS2_10policy_hubIijN4cuda3std3__44plusIiEEE10Policy1000EPiSC_iS9_iiNS7_10__identityEEEvT0_T1_T2_T3_T4_T6_,@function
        .size           _ZN3cub18CUB_300001_SM_10006detail6reduce28DeviceReduceSingleTileKernelINS2_10policy_hubIijN4cuda3std3__44plusIiEEE10Policy1000EPiSC_iS9_iiNS7_10__identityEEEvT0_T1_T2_T3_T4_T6_,(.L_x_271 - _ZN3cub18CUB_300001_SM_10006detail6reduce28DeviceReduceSingleTileKernelINS2_10policy_hubIijN4cuda3std3__44plusIiEEE10Policy1000EPiSC_iS9_iiNS7_10__identityEEEvT0_T1_T2_T3_T4_T6_)
        .other          _ZN3cub18CUB_300001_SM_10006detail6reduce28DeviceReduceSingleTileKernelINS2_10policy_hubIijN4cuda3std3__44plusIiEEE10Policy1000EPiSC_iS9_iiNS7_10__identityEEEvT0_T1_T2_T3_T4_T6_,@"STO_CUDA_ENTRY STV_DEFAULT"
_ZN3cub18CUB_300001_SM_10006detail6reduce28DeviceReduceSingleTileKernelINS2_10policy_hubIijN4cuda3std3__44plusIiEEE10Policy1000EPiSC_iS9_iiNS7_10__identityEEEvT0_T1_T2_T3_T4_T6_:
.text._ZN3cub18CUB_300001_SM_10006detail6reduce28DeviceReduceSingleTileKernelINS2_10policy_hubIijN4cuda3std3__44plusIiEEE10Policy1000EPiSC_iS9_iiNS7_10__identityEEEvT0_T1_T2_T3_T4_T6_:
        /* <DEDUP_REMOVED lines=13> */
.L_x_146:
        /* <DEDUP_REMOVED lines=16> */
.L_x_151:
[----:B------:R-:W-:Y:S05]  /*01d0*/  BSYNC.RECONVERGENT B1 ;  /* 0x0000000000017941 */ /* 0x000fea0003800200 */
.L_x_150:
        /* <DEDUP_REMOVED lines=16> */
.L_x_156:
        /* <DEDUP_REMOVED lines=9> */
.L_x_155:
[----:B------:R-:W-:Y:S05]  /*0370*/  BSYNC.RECONVERGENT B2 ;  /* 0x0000000000027941 */ /* 0x000fea0003800200 */
.L_x_154:
        /* <DEDUP_REMOVED lines=8> */
.L_x_159:
        /* <DEDUP_REMOVED lines=35> */
.L_x_158:
[----:B------:R-:W-:Y:S05]  /*0630*/  BSYNC.RECONVERGENT B2 ;  /* 0x0000000000027941 */ /* 0x000fea0003800200 */
.L_x_157:
        /* <DEDUP_REMOVED lines=22> */
.L_x_161:
[----:B------:R-:W-:Y:S05]  /*07a0*/  BSYNC.RECONVERGENT B2 ;  /* 0x0000000000027941 */ /* 0x000fea0003800200 */
.L_x_160:
        /* <DEDUP_REMOVED lines=10> */
.L_x_153:
[----:B------:R-:W-:Y:S05]  /*0850*/  BSYNC.RECONVERGENT B1 ;  /* 0x0000000000017941 */ /* 0x000fea0003800200 */
.L_x_152:
        /* <DEDUP_REMOVED lines=45> */
.L_x_162:
        /* <DEDUP_REMOVED lines=67> */
.L_x_149:
        /* <DEDUP_REMOVED lines=22> */
.L_x_166:
        /* <DEDUP_REMOVED lines=20> */
.L_x_164:
        /* <DEDUP_REMOVED lines=20> */
.L_x_170:
        /* <DEDUP_REMOVED lines=8> */
.L_x_169:
[----:B------:R-:W-:Y:S05]  /*13c0*/  BSYNC.RECONVERGENT B2 ;  /* 0x0000000000027941 */ /* 0x000fea0003800200 */
.L_x_168:
        /* <DEDUP_REMOVED lines=16> */
.L_x_173:
        /* <DEDUP_REMOVED lines=39> */
.L_x_172:
[----:B------:R-:W-:Y:S05]  /*1740*/  BSYNC.RECONVERGENT B2 ;  /* 0x0000000000027941 */ /* 0x000fea0003800200 */
.L_x_171:
        /* <DEDUP_REMOVED lines=27> */
.L_x_175:
[----:B------:R-:W-:Y:S05]  /*1900*/  BSYNC.RECONVERGENT B2 ;  /* 0x0000000000027941 */ /* 0x000fea0003800200 */
.L_x_174:
        /* <DEDUP_REMOVED lines=10> */
.L_x_167:
[----:B------:R-:W-:Y:S05]  /*19b0*/  BSYNC.RECONVERGENT B1 ;  /* 0x0000000000017941 */ /* 0x000fea0003800200 */
.L_x_165:
        /* <DEDUP_REMOVED lines=43> */
.L_x_148:
        /* <DEDUP_REMOVED lines=12> */
.L_x_178:
[----:B------:R-:W-:Y:S05]  /*1d30*/  BSYNC.RECONVERGENT B1 ;  /* 0x0000000000017941 */ /* 0x000fea0003800200 */
.L_x_177:
        /* <DEDUP_REMOVED lines=16> */
.L_x_183:
        /* <DEDUP_REMOVED lines=9> */
.L_x_182:
[----:B------:R-:W-:Y:S05]  /*1ed0*/  BSYNC.RECONVERGENT B2 ;  /* 0x0000000000027941 */ /* 0x000fea0003800200 */
.L_x_181:
        /* <DEDUP_REMOVED lines=8> */
.L_x_186:
        /* <DEDUP_REMOVED lines=35> */
.L_x_185:
[----:B------:R-:W-:Y:S05]  /*2190*/  BSYNC.RECONVERGENT B2 ;  /* 0x0000000000027941 */ /* 0x000fea0003800200 */
.L_x_184:
        /* <DEDUP_REMOVED lines=22> */
.L_x_188:
[----:B------:R-:W-:Y:S05]  /*2300*/  BSYNC.RECONVERGENT B2 ;  /* 0x0000000000027941 */ /* 0x000fea0003800200 */
.L_x_187:
        /* <DEDUP_REMOVED lines=10> */
.L_x_180:
[----:B------:R-:W-:Y:S05]  /*23b0*/  BSYNC.RECONVERGENT B1 ;  /* 0x0000000000017941 */ /* 0x000fea0003800200 */
.L_x_179:
        /* <DEDUP_REMOVED lines=45> */
.L_x_189:
        /* <DEDUP_REMOVED lines=67> */
.L_x_176:
        /* <DEDUP_REMOVED lines=33> */
.L_x_192:
        /* <DEDUP_REMOVED lines=32> */
.L_x_190:
        /* <DEDUP_REMOVED lines=20> */
.L_x_196:
        /* <DEDUP_REMOVED lines=8> */
.L_x_195:
[----:B------:R-:W-:Y:S05]  /*3090*/  BSYNC.RECONVERGENT B2 ;  /* 0x0000000000027941 */ /* 0x000fea0003800200 */
.L_x_194:
        /* <DEDUP_REMOVED lines=16> */
.L_x_199:
        /* <DEDUP_REMOVED lines=39> */
.L_x_198:
[----:B------:R-:W-:Y:S05]  /*3410*/  BSYNC.RECONVERGENT B2 ;  /* 0x0000000000027941 */ /* 0x000fea0003800200 */
.L_x_197:
        /* <DEDUP_REMOVED lines=27> */
.L_x_201:
[----:B------:R-:W-:Y:S05]  /*35d0*/  BSYNC.RECONVERGENT B2 ;  /* 0x0000000000027941 */ /* 0x000fea0003800200 */
.L_x_200:
        /* <DEDUP_REMOVED lines=10> */
.L_x_193:
[----:B------:R-:W-:Y:S05]  /*3680*/  BSYNC.RECONVERGENT B1 ;  /* 0x0000000000017941 */ /* 0x000fea0003800200 */
.L_x_191:
        /* <DEDUP_REMOVED lines=42> */
.L_x_163:
[----:B------:R-:W-:Y:S05]  /*3930*/  BSYNC.RECONVERGENT B0 ;  /* 0x0000000000007941 */ /* 0x000fea0003800200 */
.L_x_147:
[----:B------:R-:W-:Y:S05]  /*3940*/  @P0 EXIT ;  /* 0x000000000000094d */ /* 0x000fea0003800000 */
[----:B-1----:R-:W1:Y:S01]  /*3950*/  LDC.64 R4, c[0x0][0x388] ;  /* 0x0000e200ff047b82 */ /* 0x002e620000000a00 */
[----:B------:R-:W0:Y:S02]  /*3960*/  LDCU UR4, c[0x0][0x398] ;  /* 0x00007300ff0477ac */ /* 0x000e240008000800 */
[----:B0-234-:R-:W-:-:S05]  /*3970*/  VIADD R3, R3, UR4 ;  /* 0x0000000403037c36 */ /* 0x01dfca0008000000 */
[----:B-1----:R-:W-:Y:S01]  /*3980*/  STG.E desc[UR6][R4.64], R3 ;  /* 0x0000000304007986 */ /* 0x002fe2000c101906 */
[----:B------:R-:W-:Y:S05]  /*3990*/  EXIT ;  /* 0x000000000000794d */ /* 0x000fea0003800000 */
.L_x_202:
        /* <DEDUP_REMOVED lines=14> */
.L_x_271:


//--------------------- .text._ZN3cub18CUB_300001_SM_10006detail6reduce18DeviceReduceKernelINS2_10policy_hubIijN4cuda3std3__44plusIiEEE10Policy1000EN6thrust24THRUST_300001_SM_1000_NS6detail15normal_iteratorINSD_10device_ptrIiEEEEjS9_iNS7_10__identityEEEvT0_PT3_T1_NS0_13GridEvenShareISN_EET2_T4_ --------------------------
	.section	.text._ZN3cub18CUB_300001_SM_10006detail6reduce18DeviceReduceKernelINS2_10policy_hubIijN4cuda3std3__44plusIiEEE10Policy1000EN6thrust24THRUST_300001_SM_1000_NS6detail15normal_iteratorINSD_10device_ptrIiEEEEjS9_iNS7_10__identityEEEvT0_PT3_T1_NS0_13GridEvenShareISN_EET2_T4_,"ax",@progbits
	.align	128
        .global         _ZN3cub18CUB_300001_SM_10006detail6reduce18DeviceReduceKernelINS2_10policy_hubIijN4cuda3std3__44plusIiEEE10Policy1000EN6thrust24THRUST_300001_SM_1000_NS6detail15normal_iteratorINSD_10device_ptrIiEEEEjS9_iNS7_10__identityEEEvT0_PT3_T1_NS0_13GridEvenShareISN_EET2_T4_
        .type           _ZN3cub18CUB_300001_SM_10006detail6reduce18DeviceReduceKernelINS2_10policy_hubIijN4cuda3std3__44plusIiEEE10Policy1000EN6thrust24THRUST_300001_SM_1000_NS6detail15normal_iteratorINSD_10device_ptrIiEEEEjS9_iNS7_10__identityEEEvT0_PT3_T1_NS0_13GridEvenShareISN_EET2_T4_,@function
        .size           _ZN3cub18CUB_300001_SM_10006detail6reduce18DeviceReduceKernelINS2_10policy_hubIijN4cuda3std3__44plusIiEEE10Policy1000EN6thrust24THRUST_300001_SM_1000_NS6detail15normal_iteratorINSD_10device_ptrIiEEEEjS9_iNS7_10__identityEEEvT0_PT3_T1_NS0_13GridEvenShareISN_EET2_T4_,(.L_x_272 - _ZN3cub18CUB_300001_SM_10006detail6reduce18DeviceReduceKernelINS2_10policy_hubIijN4cuda3std3__44plusIiEEE10Policy1000EN6thrust24THRUST_300001_SM_1000_NS6detail15normal_iteratorINSD_10device_ptrIiEEEEjS9_iNS7_10__identityEEEvT0_PT3_T1_NS0_13GridEvenShareISN_EET2_T4_)
        .other          _ZN3cub18CUB_300001_SM_10006detail6reduce18DeviceReduceKernelINS2_10policy_hubIijN4cuda3std3__44plusIiEEE10Policy1000EN6thrust24THRUST_300001_SM_1000_NS6detail15normal_iteratorINSD_10device_ptrIiEEEEjS9_iNS7_10__identityEEEvT0_PT3_T1_NS0_13GridEvenShareISN_EET2_T4_,@"STO_CUDA_ENTRY STV_DEFAULT"
_ZN3cub18CUB_300001_SM_10006detail6reduce18DeviceReduceKernelINS2_10policy_hubIijN4cuda3std3__44plusIiEEE10Policy1000EN6thrust24THRUST_300001_SM_1000_NS6detail15normal_iteratorINSD_10device_ptrIiEEEEjS9_iNS7_10__identityEEEvT0_PT3_T1_NS0_13GridEvenShareISN_EET2_T4_:
.text._ZN3cub18CUB_300001_SM_10006detail6reduce18DeviceReduceKernelINS2_10policy_hubIijN4cuda3std3__44plusIiEEE10Policy1000EN6thrust24THRUST_300001_SM_1000_NS6detail15normal_iteratorINSD_10device_ptrIiEEEEjS9_iNS7_10__identityEEEvT0_PT3_T1_NS0_13GridEvenShareISN_EET2_T4_:
[----:B------:R-:W-:Y:S01]  /*0000*/  LDC R1, c[0x0][0x37c] ;  /* 0x0000df00ff017b82 */ /* 0x000fe20000000800 */
[----:B------:R-:W0:Y:S07]  /*0010*/  S2R R3, SR_CTAID.X ;  /* 0x0000000000037919 */ /* 0x000e2e0000002500 */
[----:B------:R-:W1:Y:S01]  /*0020*/  LDC.64 R8, c[0x0][0x3a8] ;  /* 0x0000ea00ff087b82 */ /* 0x000e620000000a00 */
[----:B------:R-:W2:Y:S01]  /*0030*/  LDCU.64 UR6, c[0x0][0x358] ;  /* 0x00006b00ff0677ac */ /* 0x000ea20008000a00 */
[----:B------:R-:W-:Y:S01]  /*0040*/  BSSY.RECONVERGENT B0, `(.L_x_203) ;  /* 0x0000236000007945 */ /* 0x000fe20003800200 */
[----:B-1----:R-:W-:-:S02]  /*0050*/  IMAD.SHL.U32 R13, R9, 0x1000, RZ ;  /* 0x00001000090d7824 */ /* 0x002fc400078e00ff */
[----:B0-----:R-:W-:-:S05]  /*0060*/  IMAD R0, R3, -0x1000, R8 ;  /* 0xfffff00003007824 */ /* 0x001fca00078e0208 */
[----:B------:R-:W-:-:S13]  /*0070*/  ISETP.GT.U32.AND P0, PT, R0, 0xfff, PT ;  /* 0x00000fff0000780c */ /* 0x000fda0003f04070 */
[----:B--2---:R-:W-:Y:S05]  /*0080*/  @P0 BRA `(.L_x_204) ;  /* 0x0000001000540947 */ /* 0x004fea0003800000 */
[----:B------:R-:W0:Y:S01]  /*0090*/  S2R R2, SR_TID.X ;  /* 0x0000000000027919 */ /* 0x000e220000002100 */
[----:B------:R-:W-:Y:S01]  /*00a0*/  BSSY.RECONVERGENT B1, `(.L_x_205) ;  /* 0x000000a000017945 */ /* 0x000fe20003800200 */
[----:B------:R-:W-:Y:S01]  /*00b0*/  IMAD.MOV.U32 R14, RZ, RZ, RZ ;  /* 0x000000ffff0e7224 */ /* 0x000fe200078e00ff */
[----:B0-----:R-:W-:Y:S01]  /*00c0*/  ISETP.GE.U32.AND P0, PT, R2, R0, PT ;  /* 0x000000000200720c */ /* 0x001fe20003f06070 */
[----:B------:R-:W-:-:S12]  /*00d0*/  IMAD.MOV.U32 R4, RZ, RZ, R2 ;  /* 0x000000ffff047224 */ /* 0x000fd800078e0002 */
[----:B------:R-:W-:Y:S05]  /*00e0*/  @P0 BRA `(.L_x_206) ;  /* 0x0000000000140947 */ /* 0x000fea0003800000 */
[----:B------:R-:W0:Y:S01]  /*00f0*/  LDC.64 R14, c[0x0][0x380] ;  /* 0x0000e000ff0e7b82 */ /* 0x000e220000000a00 */
[----:B------:R-:W-:-:S04]  /*0100*/  IMAD R5, R3, 0x1000, R2 ;  /* 0x0000100003057824 */ /* 0x000fc800078e0202 */
[----:B0-----:R-:W-:-:S06]  /*0110*/  IMAD.WIDE.U32 R14, R5, 0x4, R14 ;  /* 0x00000004050e7825 */ /* 0x001fcc00078e000e */
[----:B------:R0:W5:Y:S01]  /*0120*/  LDG.E R14, desc[UR6][R14.64] ;  /* 0x000000060e0e7981 */ /* 0x000162000c1e1900 */
[----:B------:R-:W-:-:S07]  /*0130*/  VIADD R4, R2, 0x100 ;  /* 0x0000010002047836 */ /* 0x000fce0000000000 */
.L_x_206:
[----:B------:R-:W-:Y:S05]  /*0140*/  BSYNC.RECONVERGENT B1 ;  /* 0x0000000000017941 */ /* 0x000fea0003800200 */
.L_x_205:
[----:B------:R-:W-:Y:S01]  /*0150*/  ISETP.GE.U32.AND P0, PT, R4, R0, PT ;  /* 0x000000000400720c */ /* 0x000fe20003f06070 */
[----:B------:R-:W-:-:S12]  /*0160*/  BSSY.RECONVERGENT B1, `(.L_x_207) ;  /* 0x0000097000017945 */ /* 0x000fd80003800200 */
[----:B------:R-:W-:Y:S05]  /*0170*/  @P0 BRA `(.L_x_208) ;  /* 0x0000000800540947 */ /* 0x000fea0003800000 */
[----:B------:R-:W-:Y:S01]  /*0180*/  LOP3.LUT R5, RZ, R4, RZ, 0x33, !PT ;  /* 0x00000004ff057212 */ /* 0x000fe200078e33ff */
[----:B------:R-:W-:Y:S04]  /*0190*/  BSSY.RECONVERGENT B2, `(.L_x_209) ;  /* 0x000004b000027945 */ /* 0x000fe80003800200 */
[----:B------:R-:W-:-:S04]  /*01a0*/  IMAD.IADD R8, R5, 0x1, R8 ;  /* 0x0000000105087824 */ /* 0x000fc800078e0208 */
[----:B------:R-:W-:-:S05]  /*01b0*/  IMAD R8, R3, -0x1000, R8 ;  /* 0xfffff00003087824 */ /* 0x000fca00078e0208 */
[C---:B------:R-:W-:Y:S02]  /*01c0*/  ISETP.GE.U32.AND P0, PT, R8.reuse, 0xf00, PT ;  /* 0x00000f000800780c */ /* 0x040fe40003f06070 */
[----:B------:R-:W-:-:S04]  /*01d0*/  LEA.HI R5, R8, 0x1, RZ, 0x18 ;  /* 0x0000000108057811 */ /* 0x000fc800078fc0ff */
[----:B------:R-:W-:-:S07]  /*01e0*/  LOP3.LUT R6, R5, 0xf, RZ, 0xc0, !PT ;  /* 0x0000000f05067812 */ /* 0x000fce00078ec0ff */
[----:B------:R-:W-:Y:S05]  /*01f0*/  @!P0 BRA `(.L_x_210) ;  /* 0x0000000400108947 */ /* 0x000fea0003800000 */
[----:B------:R-:W-:Y:S01]  /*0200*/  LOP3.LUT R8, R5, 0x1fffff0, RZ, 0xc0, !PT ;  /* 0x01fffff005087812 */ /* 0x000fe200078ec0ff */
[----:B------:R-:W-:Y:S01]  /*0210*/  BSSY.RECONVERGENT B3, `(.L_x_211) ;  /* 0x0000041000037945 */ /* 0x000fe20003800200 */
[----:B------:R-:W-:Y:S01]  /*0220*/  LOP3.LUT R7, R4, 0x800, RZ, 0xfc, !PT ;  /* 0x0000080004077812 */ /* 0x000fe200078efcff */
[----:B------:R-:W-:Y:S01]  /*0230*/  IMAD R4, R3, 0x1000, R4 ;  /* 0x0000100003047824 */ /* 0x000fe200078e0204 */
[----:B------:R-:W-:-:S07]  /*0240*/  IADD3 R8, PT, PT, -R8, RZ, RZ ;  /* 0x000000ff08087210 */ /* 0x000fce0007ffe1ff */
.L_x_212:
[----:B------:R-:W1:Y:S01]  /*0250*/  LDC.64 R12, c[0x0][0x380] ;  /* 0x0000e000ff0c7b82 */ /* 0x000e620000000a00 */
[----:B------:R-:W-:-:S04]  /*0260*/  VIADD R21, R4, 0x100 ;  /* 0x0000010004157836 */ /* 0x000fc80000000000 */
[----:B-1----:R-:W-:-:S04]  /*0270*/  IMAD.WIDE.U32 R20, R21, 0x4, R12 ;  /* 0x0000000415147825 */ /* 0x002fc800078e000c */
[C---:B------:R-:W-:Y:S01]  /*0280*/  IMAD.WIDE.U32 R16, R4.reuse, 0x4, R12 ;  /* 0x0000000404107825 */ /* 0x040fe200078e000c */
[----:B0-----:R-:W2:Y:S04]  /*0290*/  LDG.E R15, desc[UR6][R20.64] ;  /* 0x00000006140f7981 */ /* 0x001ea8000c1e1900 */
[----:B------:R0:W2:Y:S01]  /*02a0*/  LDG.E R9, desc[UR6][R16.64] ;  /* 0x0000000610097981 */ /* 0x0000a2000c1e1900 */
[C---:B------:R-:W-:Y:S02]  /*02b0*/  VIADD R29, R4.reuse, 0x600 ;  /* 0x00000600041d7836 */ /* 0x040fe40000000000 */
[C---:B------:R-:W-:Y:S01]  /*02c0*/  VIADD R27, R4.reuse, 0x300 ;  /* 0x00000300041b7836 */ /* 0x040fe20000000000 */
[C---:B------:R-:W-:Y:S01]  /*02d0*/  IADD3 R28, PT, PT, R4.reuse, 0x800, RZ ;  /* 0x00000800041c7810 */ /* 0x040fe20007ffe0ff */
[----:B------:R-:W-:-:S02]  /*02e0*/  VIADD R11, R4, 0x200 ;  /* 0x00000200040b7836 */ /* 0x000fc40000000000 */
[----:B------:R-:W-:-:S04]  /*02f0*/  IMAD.WIDE.U32 R26, R27, 0x4, R12 ;  /* 0x000000041b1a7825 */ /* 0x000fc800078e000c */
[--C-:B0-----:R-:W-:Y:S02]  /*0300*/  IMAD.WIDE.U32 R16, R29, 0x4, R12.reuse ;  /* 0x000000041d107825 */ /* 0x101fe400078e000c */
[----:B------:R-:W3:Y:S02]  /*0310*/  LDG.E R26, desc[UR6][R26.64] ;  /* 0x000000061a1a7981 */ /* 0x000ee4000c1e1900 */
[C---:B------:R-:W-:Y:S02]  /*0320*/  VIADD R19, R4.reuse, 0x400 ;  /* 0x0000040004137836 */ /* 0x040fe40000000000 */
[C---:B------:R-:W-:Y:S01]  /*0330*/  VIADD R23, R4.reuse, 0x500 ;  /* 0x0000050004177836 */ /* 0x040fe20000000000 */
[----:B------:R0:W4:Y:S01]  /*0340*/  LDG.E R22, desc[UR6][R16.64] ;  /* 0x0000000610167981 */ /* 0x000122000c1e1900 */
[----:B------:R-:W-:Y:S02]  /*0350*/  VIADD R29, R4, 0x700 ;  /* 0x00000700041d7836 */ /* 0x000fe40000000000 */
[----:B------:R-:W-:-:S04]  /*0360*/  IMAD.WIDE.U32 R10, R11, 0x4, R12 ;  /* 0x000000040b0a7825 */ /* 0x000fc800078e000c */
[--C-:B------:R-:W-:Y:S01]  /*0370*/  IMAD.WIDE.U32 R18, R19, 0x4, R12.reuse ;  /* 0x0000000413127825 */ /* 0x100fe200078e000c */
[----:B------:R1:W3:Y:S03]  /*0380*/  LDG.E R25, desc[UR6][R10.64] ;  /* 0x000000060a197981 */ /* 0x0002e6000c1e1900 */
[--C-:B------:R-:W-:Y:S01]  /*0390*/  IMAD.WIDE.U32 R20, R23, 0x4, R12.reuse ;  /* 0x0000000417147825 */ /* 0x100fe200078e000c */
[----:B------:R-:W4:Y:S03]  /*03a0*/  LDG.E R24, desc[UR6][R18.64] ;  /* 0x0000000612187981 */ /* 0x000f26000c1e1900 */
[--C-:B0-----:R-:W-:Y:S01]  /*03b0*/  IMAD.WIDE.U32 R16, R29, 0x4, R12.reuse ;  /* 0x000000041d107825 */ /* 0x101fe200078e000c */
[----:B------:R0:W4:Y:S03]  /*03c0*/  LDG.E R23, desc[UR6][R20.64] ;  /* 0x0000000614177981 */ /* 0x000126000c1e1900 */
[----:B------:R-:W-:Y:S01]  /*03d0*/  IMAD.WIDE.U32 R28, R28, 0x4, R12 ;  /* 0x000000041c1c7825 */ /* 0x000fe200078e000c */
[----:B------:R-:W4:Y:S03]  /*03e0*/  LDG.E R19, desc[UR6][R16.64] ;  /* 0x0000000610137981 */ /* 0x000f26000c1e1900 */
[----:B------:R-:W-:-:S02]  /*03f0*/  VIADD R27, R4, 0xa00 ;  /* 0x00000a00041b7836 */ /* 0x000fc40000000000 */
[----:B-1----:R-:W-:Y:S01]  /*0400*/  VIADD R11, R4, 0x900 ;  /* 0x00000900040b7836 */ /* 0x002fe20000000000 */
[----:B------:R1:W4:Y:S01]  /*0410*/  LDG.E R18, desc[UR6][R28.64] ;  /* 0x000000061c127981 */ /* 0x000322000c1e1900 */
[----:B0-----:R-:W-:-:S04]  /*0420*/  IMAD.WIDE.U32 R20, R27, 0x4, R12 ;  /* 0x000000041b147825 */ /* 0x001fc800078e000c */
[----:B------:R-:W-:Y:S02]  /*0430*/  VIADD R27, R4, 0xb00 ;  /* 0x00000b00041b7836 */ /* 0x000fe40000000000 */
[----:B------:R-:W-:-:S04]  /*0440*/  IMAD.WIDE.U32 R10, R11, 0x4, R12 ;  /* 0x000000040b0a7825 */ /* 0x000fc800078e000c */
[----:B-1----:R-:W-:Y:S02]  /*0450*/  VIADD R29, R4, 0xc00 ;  /* 0x00000c00041d7836 */ /* 0x002fe40000000000 */
[----:B------:R-:W4:Y:S02]  /*0460*/  LDG.E R11, desc[UR6][R10.64] ;  /* 0x000000060a0b7981 */ /* 0x000f24000c1e1900 */
[----:B------:R-:W-:-:S06]  /*0470*/  IMAD.WIDE.U32 R16, R29, 0x4, R12 ;  /* 0x000000041d107825 */ /* 0x000fcc00078e000c */
[----:B------:R0:W4:Y:S04]  /*0480*/  LDG.E R16, desc[UR6][R16.64] ;  /* 0x0000000610107981 */ /* 0x000128000c1e1900 */
[----:B------:R1:W4:Y:S01]  /*0490*/  LDG.E R10, desc[UR6][R20.64] ;  /* 0x00000006140a7981 */ /* 0x000322000c1e1900 */
[----:B0-----:R-:W-:Y:S01]  /*04a0*/  VIADD R17, R4, 0xf00 ;  /* 0x00000f0004117836 */ /* 0x001fe20000000000 */
[----:B--2--5:R-:W-:Y:S01]  /*04b0*/  IADD3 R9, PT, PT, R15, R9, R14 ;  /* 0x000000090f097210 */ /* 0x024fe20007ffe00e */
[----:B------:R-:W-:-:S04]  /*04c0*/  IMAD.WIDE.U32 R14, R27, 0x4, R12 ;  /* 0x000000041b0e7825 */ /* 0x000fc800078e000c */
[----:B------:R-:W-:Y:S02]  /*04d0*/  VIADD R27, R4, 0xd00 ;  /* 0x00000d00041b7836 */ /* 0x000fe40000000000 */
[----:B------:R-:W2:Y:S02]  /*04e0*/  LDG.E R15, desc[UR6][R14.64] ;  /* 0x000000060e0f7981 */ /* 0x000ea4000c1e1900 */
[----:B------:R-:W-:-:S04]  /*04f0*/  IMAD.WIDE.U32 R28, R27, 0x4, R12 ;  /* 0x000000041b1c7825 */ /* 0x000fc800078e000c */
[----:B------:R-:W-:Y:S02]  /*0500*/  VIADD R27, R4, 0xe00 ;  /* 0x00000e00041b7836 */ /* 0x000fe40000000000 */
[----:B------:R-:W2:Y:S02]  /*0510*/  LDG.E R29, desc[UR6][R28.64] ;  /* 0x000000061c1d7981 */ /* 0x000ea4000c1e1900 */
[----:B-1----:R-:W-:-:S04]  /*0520*/  IMAD.WIDE.U32 R20, R27, 0x4, R12 ;  /* 0x000000041b147825 */ /* 0x002fc800078e000c */
[----:B------:R-:W-:Y:S02]  /*0530*/  IMAD.WIDE.U32 R12, R17, 0x4, R12 ;  /* 0x00000004110c7825 */ /* 0x000fe400078e000c */
[----:B------:R-:W2:Y:S04]  /*0540*/  LDG.E R20, desc[UR6][R20.64] ;  /* 0x0000000614147981 */ /* 0x000ea8000c1e1900 */
[----:B------:R-:W2:Y:S01]  /*0550*/  LDG.E R12, desc[UR6][R12.64] ;  /* 0x000000060c0c7981 */ /* 0x000ea2000c1e1900 */
[----:B---3--:R-:W-:Y:S02]  /*0560*/  IADD3 R9, PT, PT, R26, R25, R9 ;  /* 0x000000191a097210 */ /* 0x008fe40007ffe009 */
[----:B------:R-:W-:Y:S02]  /*0570*/  IADD3 R8, PT, PT, R8, 0x10, RZ ;  /* 0x0000001008087810 */ /* 0x000fe40007ffe0ff */
[----:B----4-:R-:W-:-:S02]  /*0580*/  IADD3 R9, PT, PT, R23, R24, R9 ;  /* 0x0000001817097210 */ /* 0x010fc40007ffe009 */
[----:B------:R-:W-:Y:S02]  /*0590*/  ISETP.NE.AND P0, PT, R8, RZ, PT ;  /* 0x000000ff0800720c */ /* 0x000fe40003f05270 */
[----:B------:R-:W-:Y:S01]  /*05a0*/  IADD3 R9, PT, PT, R19, R22, R9 ;  /* 0x0000001613097210 */ /* 0x000fe20007ffe009 */
[----:B------:R-:W-:Y:S02]  /*05b0*/  VIADD R7, R7, 0x1000 ;  /* 0x0000100007077836 */ /* 0x000fe40000000000 */
[----:B------:R-:W-:Y:S01]  /*05c0*/  VIADD R4, R4, 0x1000 ;  /* 0x0000100004047836 */ /* 0x000fe20000000000 */
[----:B------:R-:W-:-:S04]  /*05d0*/  IADD3 R9, PT, PT, R11, R18, R9 ;  /* 0x000000120b097210 */ /* 0x000fc80007ffe009 */
[----:B--2---:R-:W-:-:S04]  /*05e0*/  IADD3 R9, PT, PT, R15, R10, R9 ;  /* 0x0000000a0f097210 */ /* 0x004fc80007ffe009 */
[----:B------:R-:W-:-:S04]  /*05f0*/  IADD3 R9, PT, PT, R29, R16, R9 ;  /* 0x000000101d097210 */ /* 0x000fc80007ffe009 */
[----:B------:R-:W-:Y:S01]  /*0600*/  IADD3 R14, PT, PT, R12, R20, R9 ;  /* 0x000000140c0e7210 */ /* 0x000fe20007ffe009 */
[----:B------:R-:W-:Y:S06]  /*0610*/  @P0 BRA `(.L_x_212) ;  /* 0xfffffffc000c0947 */ /* 0x000fec000383ffff */
[----:B------:R-:W-:Y:S05]  /*0620*/  BSYNC.RECONVERGENT B3 ;  /* 0x0000000000037941 */ /* 0x000fea0003800200 */
.L_x_211:
[----:B------:R-:W-:-:S07]  /*0630*/  VIADD R4, R7, 0xfffff800 ;  /* 0xfffff80007047836 */ /* 0x000fce0000000000 */
.L_x_210:
[----:B------:R-:W-:Y:S05]  /*0640*/  BSYNC.RECONVERGENT B2 ;  /* 0x0000000000027941 */ /* 0x000fea0003800200 */
.L_x_209:
[----:B------:R-:W-:-:S13]  /*0650*/  ISETP.NE.AND P0, PT, R6, RZ, PT ;  /* 0x000000ff0600720c */ /* 0x000fda0003f05270 */
[----:B------:R-:W-:Y:S05]  /*0660*/  @!P0 BRA `(.L_x_208) ;  /* 0x0000000400188947 */ /* 0x000fea0003800000 */
[----:B------:R-:W-:Y:S01]  /*0670*/  ISETP.GE.U32.AND P0, PT, R6, 0x8, PT ;  /* 0x000000080600780c */ /* 0x000fe20003f06070 */
[----:B------:R-:W-:Y:S01]  /*0680*/  BSSY.RECONVERGENT B2, `(.L_x_213) ;  /* 0x0000022000027945 */ /* 0x000fe20003800200 */
[----:B------:R-:W-:-:S04]  /*0690*/  LOP3.LUT R24, R5, 0x7, RZ, 0xc0, !PT ;  /* 0x0000000705187812 */ /* 0x000fc800078ec0ff */
[----:B------:R-:W-:-:S07]  /*06a0*/  ISETP.NE.AND P1, PT, R24, RZ, PT ;  /* 0x000000ff1800720c */ /* 0x000fce0003f25270 */
[----:B------:R-:W-:Y:S06]  /*06b0*/  @!P0 BRA `(.L_x_214) ;  /* 0x0000000000788947 */ /* 0x000fec0003800000 */
[----:B------:R-:W1:Y:S01]  /*06c0*/  LDC.64 R10, c[0x0][0x380] ;  /* 0x0000e000ff0a7b82 */ /* 0x000e620000000a00 */
[----:B------:R-:W-:-:S04]  /*06d0*/  IMAD R27, R3, 0x1000, R4 ;  /* 0x00001000031b7824 */ /* 0x000fc800078e0204 */
[C---:B------:R-:W-:Y:S02]  /*06e0*/  VIADD R21, R27.reuse, 0x100 ;  /* 0x000001001b157836 */ /* 0x040fe40000000000 */
[C---:B------:R-:W-:Y:S02]  /*06f0*/  VIADD R17, R27.reuse, 0x300 ;  /* 0x000003001b117836 */ /* 0x040fe40000000000 */
[C---:B------:R-:W-:Y:S01]  /*0700*/  VIADD R23, R27.reuse, 0x200 ;  /* 0x000002001b177836 */ /* 0x040fe20000000000 */
[C---:B------:R-:W-:Y:S01]  /*0710*/  IADD3 R7, PT, PT, R27.reuse, 0x400, RZ ;  /* 0x000004001b077810 */ /* 0x040fe20007ffe0ff */
[C---:B------:R-:W-:Y:S02]  /*0720*/  VIADD R9, R27.reuse, 0x500 ;  /* 0x000005001b097836 */ /* 0x040fe40000000000 */
[C---:B------:R-:W-:Y:S02]  /*0730*/  VIADD R25, R27.reuse, 0x600 ;  /* 0x000006001b197836 */ /* 0x040fe40000000000 */
[----:B-1----:R-:W-:-:S04]  /*0740*/  IMAD.WIDE.U32 R12, R27, 0x4, R10 ;  /* 0x000000041b0c7825 */ /* 0x002fc800078e000a */
[--C-:B------:R-:W-:Y:S01]  /*0750*/  IMAD.WIDE.U32 R20, R21, 0x4, R10.reuse ;  /* 0x0000000415147825 */ /* 0x100fe200078e000a */
[----:B0-----:R0:W2:Y:S03]  /*0760*/  LDG.E R15, desc[UR6][R12.64] ;  /* 0x000000060c0f7981 */ /* 0x0010a6000c1e1900 */
[--C-:B------:R-:W-:Y:S01]  /*0770*/  IMAD.WIDE.U32 R16, R17, 0x4, R10.reuse ;  /* 0x0000000411107825 */ /* 0x100fe200078e000a */
[----:B------:R-:W2:Y:S03]  /*0780*/  LDG.E R18, desc[UR6][R20.64] ;  /* 0x0000000614127981 */ /* 0x000ea6000c1e1900 */
[----:B------:R-:W-:Y:S02]  /*0790*/  IMAD.WIDE.U32 R22, R23, 0x4, R10 ;  /* 0x0000000417167825 */ /* 0x000fe400078e000a */
[----:B------:R-:W3:Y:S02]  /*07a0*/  LDG.E R16, desc[UR6][R16.64] ;  /* 0x0000000610107981 */ /* 0x000ee4000c1e1900 */
[----:B------:R-:W-:-:S02]  /*07b0*/  VIADD R27, R27, 0x700 ;  /* 0x000007001b1b7836 */ /* 0x000fc40000000000 */
[--C-:B------:R-:W-:Y:S01]  /*07c0*/  IMAD.WIDE.U32 R6, R7, 0x4, R10.reuse ;  /* 0x0000000407067825 */ /* 0x100fe200078e000a */
[----:B------:R-:W3:Y:S03]  /*07d0*/  LDG.E R19, desc[UR6][R22.64] ;  /* 0x0000000616137981 */ /* 0x000ee6000c1e1900 */
[--C-:B------:R-:W-:Y:S02]  /*07e0*/  IMAD.WIDE.U32 R8, R9, 0x4, R10.reuse ;  /* 0x0000000409087825 */ /* 0x100fe400078e000a */
[----:B------:R-:W4:Y:S02]  /*07f0*/  LDG.E R7, desc[UR6][R6.64] ;  /* 0x0000000606077981 */ /* 0x000f24000c1e1900 */
[--C-:B0-----:R-:W-:Y:S02]  /*0800*/  IMAD.WIDE.U32 R12, R25, 0x4, R10.reuse ;  /* 0x00000004190c7825 */ /* 0x101fe400078e000a */
[----:B------:R-:W4:Y:S02]  /*0810*/  LDG.E R8, desc[UR6][R8.64] ;  /* 0x0000000608087981 */ /* 0x000f24000c1e1900 */
[----:B------:R-:W-:-:S02]  /*0820*/  IMAD.WIDE.U32 R10, R27, 0x4, R10 ;  /* 0x000000041b0a7825 */ /* 0x000fc400078e000a */
[----:B------:R-:W4:Y:S04]  /*0830*/  LDG.E R13, desc[UR6][R12.64] ;  /* 0x000000060c0d7981 */ /* 0x000f28000c1e1900 */
[----:B------:R-:W4:Y:S01]  /*0840*/  LDG.E R10, desc[UR6][R10.64] ;  /* 0x000000060a0a7981 */ /* 0x000f22000c1e1900 */
[----:B------:R-:W-:Y:S01]  /*0850*/  VIADD R4, R4, 0x800 ;  /* 0x0000080004047836 */ /* 0x000fe20000000000 */
[----:B--2--5:R-:W-:-:S04]  /*0860*/  IADD3 R18, PT, PT, R18, R15, R14 ;  /* 0x0000000f12127210 */ /* 0x024fc80007ffe00e */
[----:B---3--:R-:W-:-:S04]  /*0870*/  IADD3 R18, PT, PT, R16, R19, R18 ;  /* 0x0000001310127210 */ /* 0x008fc80007ffe012 */
[----:B----4-:R-:W-:-:S04]  /*0880*/  IADD3 R18, PT, PT, R8, R7, R18 ;  /* 0x0000000708127210 */ /* 0x010fc80007ffe012 */
[----:B------:R-:W-:-:S07]  /*0890*/  IADD3 R14, PT, PT, R10, R13, R18 ;  /* 0x0000000d0a0e7210 */ /* 0x000fce0007ffe012 */
.L_x_214:
[----:B------:R-:W-:Y:S05]  /*08a0*/  BSYNC.RECONVERGENT B2 ;  /* 0x0000000000027941 */ /* 0x000fea0003800200 */
.L_x_213:
        /* <DEDUP_REMOVED lines=8> */
[C---:B------:R-:W-:Y:S01]  /*0930*/  VIADD R13, R11.reuse, 0x100 ;  /* 0x000001000b0d7836 */ /* 0x040fe20000000000 */
[C---:B------:R-:W-:Y:S01]  /*0940*/  IADD3 R17, PT, PT, R11.reuse, 0x300, RZ ;  /* 0x000003000b117810 */ /* 0x040fe20007ffe0ff */
[C---:B0-----:R-:W-:Y:S02]  /*0950*/  VIADD R15, R11.reuse, 0x200 ;  /* 0x000002000b0f7836 */ /* 0x041fe40000000000 */
[----:B-1----:R-:W-:-:S04]  /*0960*/  IMAD.WIDE.U32 R8, R11, 0x4, R6 ;  /* 0x000000040b087825 */ /* 0x002fc800078e0006 */
[--C-:B------:R-:W-:Y:S02]  /*0970*/  IMAD.WIDE.U32 R10, R13, 0x4, R6.reuse ;  /* 0x000000040d0a7825 */ /* 0x100fe400078e0006 */
[----:B------:R-:W2:Y:S02]  /*0980*/  LDG.E R9, desc[UR6][R8.64] ;  /* 0x0000000608097981 */ /* 0x000ea4000c1e1900 */
[--C-:B------:R-:W-:Y:S02]  /*0990*/  IMAD.WIDE.U32 R12, R15, 0x4, R6.reuse ;  /* 0x000000040f0c7825 */ /* 0x100fe400078e0006 */
[----:B------:R-:W2:Y:S02]  /*09a0*/  LDG.E R10, desc[UR6][R10.64] ;  /* 0x000000060a0a7981 */ /* 0x000ea4000c1e1900 */
[----:B------:R-:W-:Y:S02]  /*09b0*/  IMAD.WIDE.U32 R6, R17, 0x4, R6 ;  /* 0x0000000411067825 */ /* 0x000fe400078e0006 */
[----:B------:R-:W3:Y:S04]  /*09c0*/  LDG.E R13, desc[UR6][R12.64] ;  /* 0x000000060c0d7981 */ /* 0x000ee8000c1e1900 */
[----:B------:R-:W3:Y:S01]  /*09d0*/  LDG.E R6, desc[UR6][R6.64] ;  /* 0x0000000606067981 */ /* 0x000ee2000c1e1900 */
[----:B------:R-:W-:Y:S01]  /*09e0*/  VIADD R4, R4, 0x400 ;  /* 0x0000040004047836 */ /* 0x000fe20000000000 */
[----:B--2--5:R-:W-:-:S04]  /*09f0*/  IADD3 R14, PT, PT, R10, R9, R14 ;  /* 0x000000090a0e7210 */ /* 0x024fc80007ffe00e */
[----:B---3--:R-:W-:-:S07]  /*0a00*/  IADD3 R14, PT, PT, R6, R13, R14 ;  /* 0x0000000d060e7210 */ /* 0x008fce0007ffe00e */
.L_x_216:
[----:B------:R-:W-:Y:S05]  /*0a10*/  BSYNC.RECONVERGENT B2 ;  /* 0x0000000000027941 */ /* 0x000fea0003800200 */
.L_x_215:
[----:B------:R-:W-:Y:S05]  /*0a20*/  @!P1 BRA `(.L_x_208) ;  /* 0x0000000000289947 */ /* 0x000fea0003800000 */
[----:B------:R-:W1:Y:S01]  /*0a30*/  LDC.64 R6, c[0x0][0x380] ;  /* 0x0000e000ff067b82 */ /* 0x000e620000000a00 */
[----:B------:R-:W-:Y:S02]  /*0a40*/  IMAD R9, R3, 0x1000, R4 ;  /* 0x0000100003097824 */ /* 0x000fe400078e0204 */
[----:B------:R-:W-:-:S07]  /*0a50*/  IMAD.MOV R8, RZ, RZ, -R5 ;  /* 0x000000ffff087224 */ /* 0x000fce00078e0a05 */
.L_x_217:
[----:B-1----:R-:W-:-:S06]  /*0a60*/  IMAD.WIDE.U32 R4, R9, 0x4, R6 ;  /* 0x0000000409047825 */ /* 0x002fcc00078e0006 */
[----:B------:R-:W2:Y:S01]  /*0a70*/  LDG.E R5, desc[UR6][R4.64] ;  /* 0x0000000604057981 */ /* 0x000ea2000c1e1900 */
[----:B------:R-:W-:Y:S02]  /*0a80*/  VIADD R8, R8, 0x1 ;  /* 0x0000000108087836 */ /* 0x000fe40000000000 */
[----:B------:R-:W-:-:S03]  /*0a90*/  VIADD R9, R9, 0x100 ;  /* 0x0000010009097836 */ /* 0x000fc60000000000 */
[----:B------:R-:W-:Y:S01]  /*0aa0*/  ISETP.NE.AND P0, PT, R8, RZ, PT ;  /* 0x000000ff0800720c */ /* 0x000fe20003f05270 */
[----:B--2--5:R-:W-:-:S12]  /*0ab0*/  IMAD.IADD R14, R5, 0x1, R14 ;  /* 0x00000001050e7824 */ /* 0x024fd800078e020e */
[----:B------:R-:W-:Y:S05]  /*0ac0*/  @P0 BRA `(.L_x_217) ;  /* 0xfffffffc00e40947 */ /* 0x000fea000383ffff */
.L_x_208:
[----:B------:R-:W-:Y:S05]  /*0ad0*/  BSYNC.RECONVERGENT B1 ;  /* 0x0000000000017941 */ /* 0x000fea0003800200 */
.L_x_207:
[----:B------:R-:W-:-:S13]  /*0ae0*/  ISETP.GE.U32.AND P0, PT, R0, 0x100, PT ;  /* 0x000001000000780c */ /* 0x000fda0003f06070 */
[----:B------:R-:W-:Y:S05]  /*0af0*/  @!P0 BRA `(.L_x_218) ;  /* 0x0000000000ac8947 */ /* 0x000fea0003800000 */
[----:B------:R-:W1:Y:S01]  /*0b00*/  S2R R8, SR_LANEID ;  /* 0x0000000000087919 */ /* 0x000e620000000000 */
[----:B-----5:R-:W2:Y:S01]  /*0b10*/  SHFL.DOWN PT, R0, R14, 0x1, 0x1f ;  /* 0x08201f000e007f89 */ /* 0x020ea200000e0000 */
[C---:B-1----:R-:W-:Y:S02]  /*0b20*/  ISETP.GT.AND P0, PT, R8.reuse, 0x1e, PT ;  /* 0x0000001e0800780c */ /* 0x042fe40003f04270 */
[----:B------:R-:W-:Y:S02]  /*0b30*/  ISETP.NE.AND P1, PT, R8, RZ, PT ;  /* 0x000000ff0800720c */ /* 0x000fe40003f25270 */
[----:B--2---:R-:W-:Y:S02]  /*0b40*/  SEL R5, R0, RZ, !P0 ;  /* 0x000000ff00057207 */ /* 0x004fe40004000000 */
[----:B------:R-:W-:Y:S02]  /*0b50*/  ISETP.GT.AND P0, PT, R8, 0x1d, PT ;  /* 0x0000001d0800780c */ /* 0x000fe40003f04270 */
[----:B------:R-:W-:-:S05]  /*0b60*/  IADD3 R5, PT, PT, R5, R14, RZ ;  /* 0x0000000e05057210 */ /* 0x000fca0007ffe0ff */
[----:B------:R-:W1:Y:S02]  /*0b70*/  SHFL.DOWN PT, R0, R5, 0x2, 0x1f ;  /* 0x08401f0005007f89 */ /* 0x000e6400000e0000 */
[----:B------:R-:W-:Y:S01]  /*0b80*/  @!P1 MOV R6, 0x400 ;  /* 0x0000040000069802 */ /* 0x000fe20000000f00 */
[----:B------:R-:W2:Y:S01]  /*0b90*/  @!P1 S2R R9, SR_CgaCtaId ;  /* 0x0000000000099919 */ /* 0x000ea20000008800 */
[----:B-1----:R-:W-:Y:S02]  /*0ba0*/  SEL R0, R0, RZ, !P0 ;  /* 0x000000ff00007207 */ /* 0x002fe40004000000 */
[----:B------:R-:W-:-:S03]  /*0bb0*/  ISETP.GT.AND P0, PT, R8, 0x1b, PT ;  /* 0x0000001b0800780c */ /* 0x000fc60003f04270 */
[----:B------:R-:W-:-:S05]  /*0bc0*/  IMAD.IADD R0, R5, 0x1, R0 ;  /* 0x0000000105007824 */ /* 0x000fca00078e0200 */
[----:B------:R-:W1:Y:S01]  /*0bd0*/  SHFL.DOWN PT, R4, R0, 0x4, 0x1f ;  /* 0x08801f0000047f89 */ /* 0x000e6200000e0000 */
[----:B--2---:R-:W-:Y:S02]  /*0be0*/  @!P1 LEA R9, R9, R6, 0x18 ;  /* 0x0000000609099211 */ /* 0x004fe400078ec0ff */
[----:B-1----:R-:W-:Y:S02]  /*0bf0*/  SEL R7, R4, RZ, !P0 ;  /* 0x000000ff04077207 */ /* 0x002fe40004000000 */
[----:B------:R-:W-:-:S03]  /*0c00*/  ISETP.GT.AND P0, PT, R8, 0x17, PT ;  /* 0x000000170800780c */ /* 0x000fc60003f04270 */
[----:B------:R-:W-:Y:S01]  /*0c10*/  IMAD.IADD R7, R0, 0x1, R7 ;  /* 0x0000000100077824 */ /* 0x000fe200078e0207 */
[----:B------:R-:W-:-:S04]  /*0c20*/  @!P1 SHF.R.U32.HI R0, RZ, 0x3, R2 ;  /* 0x00000003ff009819 */ /* 0x000fc80000011602 */
[----:B------:R-:W1:Y:S01]  /*0c30*/  SHFL.DOWN PT, R4, R7, 0x8, 0x1f ;  /* 0x09001f0007047f89 */ /* 0x000e6200000e0000 */
[----:B------:R-:W-:-:S05]  /*0c40*/  @!P1 LOP3.LUT R0, R0, 0x7c, RZ, 0xc0, !PT ;  /* 0x0000007c00009812 */ /* 0x000fca00078ec0ff */
[----:B------:R-:W-:Y:S01]  /*0c50*/  @!P1 IMAD.IADD R0, R0, 0x1, R9 ;  /* 0x0000000100009824 */ /* 0x000fe200078e0209 */
[----:B-1----:R-:W-:Y:S02]  /*0c60*/  SEL R4, R4, RZ, !P0 ;  /* 0x000000ff04047207 */ /* 0x002fe40004000000 */
[----:B------:R-:W-:-:S03]  /*0c70*/  ISETP.GT.AND P0, PT, R8, 0xf, PT ;  /* 0x0000000f0800780c */ /* 0x000fc60003f04270 */
[----:B------:R-:W-:-:S05]  /*0c80*/  IMAD.IADD R4, R7, 0x1, R4 ;  /* 0x0000000107047824 */ /* 0x000fca00078e0204 */
[----:B------:R-:W1:Y:S02]  /*0c90*/  SHFL.DOWN PT, R5, R4, 0x10, 0x1f ;  /* 0x0a001f0004057f89 */ /* 0x000e6400000e0000 */
[----:B-1----:R-:W-:Y:S02]  /*0ca0*/  SEL R5, R5, RZ, !P0 ;  /* 0x000000ff05057207 */ /* 0x002fe40004000000 */
        /* <DEDUP_REMOVED lines=8> */
[----:B--2---:R-:W-:Y:S04]  /*0d30*/  LDS R0, [UR4+0xc] ;  /* 0x00000c04ff007984 */ /* 0x004fe80008000800 */
[----:B------:R-:W1:Y:S04]  /*0d40*/  LDS.128 R4, [UR4+0x10] ;  /* 0x00001004ff047984 */ /* 0x000e680008000c00 */
[----:B------:R-:W2:Y:S01]  /*0d50*/  LDS.64 R8, [UR4+0x20] ;  /* 0x00002004ff087984 */ /* 0x000ea20008000a00 */
[----:B-1----:R-:W-:-:S04]  /*0d60*/  IADD3 R0, PT, PT, R4, R0, R11 ;  /* 0x0000000004007210 */ /* 0x002fc80007ffe00b */
[----:B------:R-:W-:-:S04]  /*0d70*/  IADD3 R0, PT, PT, R6, R0, R5 ;  /* 0x0000000006007210 */ /* 0x000fc80007ffe005 */
[----:B--2---:R-:W-:-:S05]  /*0d80*/  IADD3 R0, PT, PT, R8, R0, R7 ;  /* 0x0000000008007210 */ /* 0x004fca0007ffe007 */
[----:B------:R-:W-:Y:S01]  /*0d90*/  IMAD.IADD R11, R0, 0x1, R9 ;  /* 0x00000001000b7824 */ /* 0x000fe200078e0209 */
[----:B------:R-:W-:Y:S06]  /*0da0*/  BRA `(.L_x_219) ;  /* 0x00000014007c7947 */ /* 0x000fec0003800000 */
.L_x_218:
[----:B------:R-:W-:Y:S01]  /*0db0*/  LOP3.LUT R4, R2, 0x3e0, RZ, 0xc0, !PT ;  /* 0x000003e002047812 */ /* 0x000fe200078ec0ff */
[----:B------:R-:W1:Y:S03]  /*0dc0*/  S2R R10, SR_LANEID ;  /* 0x00000000000a7919 */ /* 0x000e660000000000 */
[----:B------:R-:W-:Y:S02]  /*0dd0*/  LOP3.LUT R7, RZ, R4, RZ, 0x33, !PT ;  /* 0x00000004ff077212 */ /* 0x000fe400078e33ff */
[----:B------:R-:W-:-:S03]  /*0de0*/  IADD3 R5, PT, PT, R4, 0x20, RZ ;  /* 0x0000002004057810 */ /* 0x000fc60007ffe0ff */
[----:B------:R-:W-:Y:S01]  /*0df0*/  IMAD.IADD R7, R0, 0x1, R7 ;  /* 0x0000000100077824 */ /* 0x000fe200078e0207 */
[----:B------:R-:W-:-:S04]  /*0e00*/  ISETP.GT.U32.AND P0, PT, R5, R0, PT ;  /* 0x000000000500720c */ /* 0x000fc80003f04070 */
[----:B------:R-:W-:-:S05]  /*0e10*/  SEL R7, R7, 0x1f, P0 ;  /* 0x0000001f07077807 */ /* 0x000fca0000000000 */
[----:B-----5:R-:W2:Y:S01]  /*0e20*/  SHFL.DOWN PT, R4, R14, 0x1, R7 ;  /* 0x082000000e047989 */ /* 0x020ea200000e0007 */
[CC--:B-1----:R-:W-:Y:S01]  /*0e30*/  ISETP.GE.AND P0, PT, R10.reuse, R7.reuse, PT ;  /* 0x000000070a00720c */ /* 0x0c2fe20003f06270 */
[C---:B------:R-:W-:Y:S01]  /*0e40*/  VIADD R6, R10.reuse, 0x2 ;  /* 0x000000020a067836 */ /* 0x040fe20000000000 */
[C---:B------:R-:W-:Y:S01]  /*0e50*/  ISETP.NE.AND P1, PT, R10.reuse, RZ, PT ;  /* 0x000000ff0a00720c */ /* 0x040fe20003f25270 */
[----:B------:R-:W-:Y:S01]  /*0e60*/  VIADD R8, R10, 0x4 ;  /* 0x000000040a087836 */ /* 0x000fe20000000000 */
[----:B--2---:R-:W-:Y:S02]  /*0e70*/  SEL R5, R4, RZ, !P0 ;  /* 0x000000ff04057207 */ /* 0x004fe40004000000 */
[----:B------:R-:W-:-:S03]  /*0e80*/  ISETP.GT.AND P0, PT, R6, R7, PT ;  /* 0x000000070600720c */ /* 0x000fc60003f04270 */
[----:B------:R-:W-:-:S06]  /*0e90*/  IMAD.IADD R4, R5, 0x1, R14 ;  /* 0x0000000105047824 */ /* 0x000fcc00078e020e */
[----:B------:R-:W1:Y:S01]  /*0ea0*/  @!P1 S2R R11, SR_CgaCtaId ;  /* 0x00000000000b9919 */ /* 0x000e620000008800 */
[----:B------:R-:W-:Y:S01]  /*0eb0*/  @!P1 SHF.R.U32.HI R9, RZ, 0x3, R2 ;  /* 0x00000003ff099819 */ /* 0x000fe20000011602 */
[----:B------:R-:W2:Y:S03]  /*0ec0*/  SHFL.DOWN PT, R5, R4, 0x2, R7 ;  /* 0x0840000004057989 */ /* 0x000ea600000e0007 */
[----:B------:R-:W-:Y:S02]  /*0ed0*/  @!P1 LOP3.LUT R9, R9, 0x7c, RZ, 0xc0, !PT ;  /* 0x0000007c09099812 */ /* 0x000fe400078ec0ff */
[----:B--2---:R-:W-:Y:S02]  /*0ee0*/  SEL R5, R5, RZ, !P0 ;  /* 0x000000ff05057207 */ /* 0x004fe40004000000 */
[----:B------:R-:W-:-:S03]  /*0ef0*/  ISETP.GT.AND P0, PT, R8, R7, PT ;  /* 0x000000070800720c */ /* 0x000fc60003f04270 */
[----:B------:R-:W-:Y:S01]  /*0f00*/  IMAD.IADD R6, R4, 0x1, R5 ;  /* 0x0000000104067824 */ /* 0x000fe200078e0205 */
[----:B------:R-:W-:-:S04]  /*0f10*/  IADD3 R4, PT, PT, R10, 0x8, RZ ;  /* 0x000000080a047810 */ /* 0x000fc80007ffe0ff */
[----:B------:R-:W2:Y:S02]  /*0f20*/  SHFL.DOWN PT, R5, R6, 0x4, R7 ;  /* 0x0880000006057989 */ /* 0x000ea400000e0007 */
[----:B--2---:R-:W-:Y:S02]  /*0f30*/  SEL R5, R5, RZ, !P0 ;  /* 0x000000ff05057207 */ /* 0x004fe40004000000 */
[----:B------:R-:W-:-:S03]  /*0f40*/  ISETP.GT.AND P0, PT, R4, R7, PT ;  /* 0x000000070400720c */ /* 0x000fc60003f04270 */
[----:B------:R-:W-:Y:S02]  /*0f50*/  IMAD.IADD R8, R6, 0x1, R5 ;  /* 0x0000000106087824 */ /* 0x000fe400078e0205 */
[----:B------:R-:W-:Y:S01]  /*0f60*/  VIADD R6, R10, 0x10 ;  /* 0x000000100a067836 */ /* 0x000fe20000000000 */
[----:B------:R-:W-:Y:S02]  /*0f70*/  @!P1 MOV R10, 0x400 ;  /* 0x00000400000a9802 */ /* 0x000fe40000000f00 */
[----:B------:R-:W2:Y:S02]  /*0f80*/  SHFL.DOWN PT, R5, R8, 0x8, R7 ;  /* 0x0900000008057989 */ /* 0x000ea400000e0007 */
[----:B-1----:R-:W-:-:S05]  /*0f90*/  @!P1 LEA R10, R11, R10, 0x18 ;  /* 0x0000000a0b0a9211 */ /* 0x002fca00078ec0ff */
[----:B------:R-:W-:Y:S01]  /*0fa0*/  @!P1 IMAD.IADD R10, R9, 0x1, R10 ;  /* 0x00000001090a9824 */ /* 0x000fe200078e020a */
[----:B--2---:R-:W-:Y:S02]  /*0fb0*/  SEL R5, R5, RZ, !P0 ;  /* 0x000000ff05057207 */ /* 0x004fe40004000000 */
[----:B------:R-:W-:-:S03]  /*0fc0*/  ISETP.GT.AND P0, PT, R6, R7, PT ;  /* 0x000000070600720c */ /* 0x000fc60003f04270 */
[----:B------:R-:W-:-:S05]  /*0fd0*/  IMAD.IADD R4, R8, 0x1, R5 ;  /* 0x0000000108047824 */ /* 0x000fca00078e0205 */
[----:B------:R-:W1:Y:S02]  /*0fe0*/  SHFL.DOWN PT, R5, R4, 0x10, R7 ;  /* 0x0a00000004057989 */ /* 0x000e6400000e0007 */
[----:B-1----:R-:W-:Y:S02]  /*0ff0*/  SEL R5, R5, RZ, !P0 ;  /* 0x000000ff05057207 */ /* 0x002fe40004000000 */
[----:B------:R-:W-:-:S03]  /*1000*/  ISETP.NE.AND P0, PT, R2, RZ, PT ;  /* 0x000000ff0200720c */ /* 0x000fc60003f05270 */
[----:B------:R-:W-:-:S05]  /*1010*/  IMAD.IADD R11, R4, 0x1, R5 ;  /* 0x00000001040b7824 */ /* 0x000fca00078e0205 */
[----:B------:R1:W-:Y:S01]  /*1020*/  @!P1 STS [R10+0x8], R11 ;  /* 0x0000080b0a009388 */ /* 0x0003e20000000800 */
[----:B------:R-:W-:Y:S06]  /*1030*/  BAR.SYNC.DEFER_BLOCKING 0x0 ;  /* 0x0000000000007b1d */ /* 0x000fec0000010000 */
[----:B------:R-:W-:Y:S05]  /*1040*/  @P0 BRA `(.L_x_219) ;  /* 0x0000001000d40947 */ /* 0x000fea0003800000 */
[----:B------:R-:W2:Y:S01]  /*1050*/  S2UR UR5, SR_CgaCtaId ;  /* 0x00000000000579c3 */ /* 0x000ea20000008800 */
[----:B------:R-:W-:Y:S01]  /*1060*/  UMOV UR4, 0x400 ;  /* 0x0000040000047882 */ /* 0x000fe20000000000 */
[C---:B------:R-:W-:Y:S02]  /*1070*/  ISETP.GT.U32.AND P2, PT, R0.reuse, 0x40, PT ;  /* 0x000000400000780c */ /* 0x040fe40003f44070 */
[C---:B------:R-:W-:Y:S02]  /*1080*/  ISETP.GT.U32.AND P1, PT, R0.reuse, 0x20, PT ;  /* 0x000000200000780c */ /* 0x040fe40003f24070 */
[----:B------:R-:W-:Y:S01]  /*1090*/  ISETP.GT.U32.AND P3, PT, R0, 0x80, PT ;  /* 0x000000800000780c */ /* 0x000fe20003f64070 */
[----:B--2---:R-:W-:-:S09]  /*10a0*/  ULEA UR4, UR5, UR4, 0x18 ;  /* 0x0000000405047291 */ /* 0x004fd2000f8ec0ff */
[----:B------:R-:W2:Y:S04]  /*10b0*/  LDS.128 R4, [UR4+0x10] ;  /* 0x00001004ff047984 */ /* 0x000ea80008000c00 */
[----:B------:R-:W3:Y:S04]  /*10c0*/  LDS R2, [UR4+0xc] ;  /* 0x00000c04ff027984 */ /* 0x000ee80008000800 */
[----:B------:R-:W4:Y:S01]  /*10d0*/  LDS.64 R8, [UR4+0x20] ;  /* 0x00002004ff087984 */ /* 0x000f220008000a00 */
[----:B--2---:R-:W-:Y:S02]  /*10e0*/  SEL R4, R4, RZ, P2 ;  /* 0x000000ff04047207 */ /* 0x004fe40001000000 */
[----:B------:R-:W-:-:S02]  /*10f0*/  ISETP.GT.U32.AND P2, PT, R0, 0x60, PT ;  /* 0x000000600000780c */ /* 0x000fc40003f44070 */
[----:B---3--:R-:W-:Y:S02]  /*1100*/  SEL R2, R2, RZ, P1 ;  /* 0x000000ff02027207 */ /* 0x008fe40000800000 */
[----:B------:R-:W-:Y:S02]  /*1110*/  SEL R5, R5, RZ, P2 ;  /* 0x000000ff05057207 */ /* 0x000fe40001000000 */
[----:B------:R-:W-:Y:S02]  /*1120*/  IADD3 R2, PT, PT, R4, R2, R11 ;  /* 0x0000000204027210 */ /* 0x000fe40007ffe00b */
[----:B------:R-:W-:Y:S02]  /*1130*/  ISETP.GT.U32.AND P1, PT, R0, 0xa0, PT ;  /* 0x000000a00000780c */ /* 0x000fe40003f24070 */
[----:B------:R-:W-:Y:S02]  /*1140*/  SEL R6, R6, RZ, P3 ;  /* 0x000000ff06067207 */ /* 0x000fe40001800000 */
[----:B------:R-:W-:-:S02]  /*1150*/  ISETP.GT.U32.AND P2, PT, R0, 0xc0, PT ;  /* 0x000000c00000780c */ /* 0x000fc40003f44070 */
[----:B------:R-:W-:Y:S02]  /*1160*/  ISETP.GT.U32.AND P3, PT, R0, 0xe0, PT ;  /* 0x000000e00000780c */ /* 0x000fe40003f64070 */
[----:B------:R-:W-:Y:S02]  /*1170*/  SEL R7, R7, RZ, P1 ;  /* 0x000000ff07077207 */ /* 0x000fe40000800000 */
[----:B------:R-:W-:Y:S02]  /*1180*/  IADD3 R2, PT, PT, R6, R2, R5 ;  /* 0x0000000206027210 */ /* 0x000fe40007ffe005 */
[----:B----4-:R-:W-:Y:S02]  /*1190*/  SEL R8, R8, RZ, P2 ;  /* 0x000000ff08087207 */ /* 0x010fe40001000000 */
[----:B------:R-:W-:Y:S02]  /*11a0*/  SEL R9, R9, RZ, P3 ;  /* 0x000000ff09097207 */ /* 0x000fe40001800000 */
[----:B------:R-:W-:-:S05]  /*11b0*/  IADD3 R2, PT, PT, R8, R2, R7 ;  /* 0x0000000208027210 */ /* 0x000fca0007ffe007 */
[----:B-1----:R-:W-:Y:S01]  /*11c0*/  IMAD.IADD R11, R2, 0x1, R9 ;  /* 0x00000001020b7824 */ /* 0x002fe200078e0209 */
[----:B------:R-:W-:Y:S06]  /*11d0*/  BRA `(.L_x_219) ;  /* 0x0000001000707947 */ /* 0x000fec0003800000 */
.L_x_204:
[----:B------:R-:W0:Y:S01]  /*11e0*/  S2R R2, SR_TID.X ;  /* 0x0000000000027919 */ /* 0x000e220000002100 */
[----:B------:R-:W1:Y:S02]  /*11f0*/  LDCU.64 UR4, c[0x0][0x380] ;  /* 0x00007000ff0477ac */ /* 0x000e640008000a00 */
[----:B-1----:R-:W-:Y:S01]  /*1200*/  MOV R4, UR4 ;  /* 0x0000000400047c02 */ /* 0x002fe20008000f00 */
[----:B------:R-:W-:Y:S02]  /*1210*/  IMAD.U32 R5, RZ, RZ, UR5 ;  /* 0x00000005ff057e24 */ /* 0x000fe4000f8e00ff */
[----:B0-----:R-:W-:-:S04]  /*1220*/  IMAD R7, R3, 0x1000, R2 ;  /* 0x0000100003077824 */ /* 0x001fc800078e0202 */
[----:B------:R-:W-:-:S05]  /*1230*/  IMAD.WIDE.U32 R6, R7, 0x4, R4 ;  /* 0x0000000407067825 */ /* 0x000fca00078e0004 */
        /* <DEDUP_REMOVED lines=16> */
[----:B------:R-:W-:-:S02]  /*1340*/  ISETP.GE.U32.AND P0, PT, R0, R13, PT ;  /* 0x0000000d0000720c */ /* 0x000fc40003f06070 */
        /* <DEDUP_REMOVED lines=9> */
[----:B------:R-:W-:Y:S01]  /*13e0*/  IMAD R9, R3, 0x1000, R13 ;  /* 0x0000100003097824 */ /* 0x000fe200078e020d */
[----:B------:R-:W-:Y:S01]  /*13f0*/  LOP3.LUT R6, RZ, R2, RZ, 0x33, !PT ;  /* 0x00000002ff067212 */ /* 0x000fe200078e33ff */
[----:B------:R-:W-:Y:S01]  /*1400*/  VIADD R0, R8, 0xfffff000 ;  /* 0xfffff00008007836 */ /* 0x000fe20000000000 */
[----:B------:R-:W-:Y:S02]  /*1410*/  UMOV UR4, URZ ;  /* 0x000000ff00047c82 */ /* 0x000fe40008000000 */
[----:B------:R-:W-:Y:S02]  /*1420*/  IADD3 R6, PT, PT, -R13, R8, R6 ;  /* 0x000000080d067210 */ /* 0x000fe40007ffe106 */
[C---:B------:R-:W-:Y:S02]  /*1430*/  ISETP.GT.U32.AND P0, PT, R9.reuse, R0, PT ;  /* 0x000000000900720c */ /* 0x040fe40003f04070 */
[----:B------:R-:W-:Y:S01]  /*1440*/  IADD3 R7, PT, PT, R9, 0x800, R2 ;  /* 0x0000080009077810 */ /* 0x000fe20007ffe002 */
[----:B------:R-:W-:-:S02]  /*1450*/  IMAD.MOV.U32 R2, RZ, RZ, R9 ;  /* 0x000000ffff027224 */ /* 0x000fc400078e0009 */
[----:B------:R-:W-:-:S08]  /*1460*/  IMAD R6, R3, -0x1000, R6 ;  /* 0xfffff00003067824 */ /* 0x000fd000078e0206 */
[----:B------:R-:W-:Y:S05]  /*1470*/  @P0 BRA `(.L_x_221) ;  /* 0x00000000009c0947 */ /* 0x000fea0003800000 */
[----:B------:R-:W0:Y:S08]  /*1480*/  LDC R8, c[0x0][0x3a8] ;  /* 0x0000ea00ff087b82 */ /* 0x000e300000000800 */
[----:B------:R-:W1:Y:S02]  /*1490*/  LDC.64 R4, c[0x0][0x380] ;  /* 0x0000e000ff047b82 */ /* 0x000e640000000a00 */
.L_x_222:
[----:B------:R-:W2:Y:S02]  /*14a0*/  S2R R10, SR_TID.X ;  /* 0x00000000000a7919 */ /* 0x000ea40000002100 */
[----:B--2---:R-:W-:-:S04]  /*14b0*/  IMAD.IADD R11, R10, 0x1, R9 ;  /* 0x000000010a0b7824 */ /* 0x004fc800078e0209 */
[----:B-1----:R-:W-:-:S05]  /*14c0*/  IMAD.WIDE.U32 R10, R11, 0x4, R4 ;  /* 0x000000040b0a7825 */ /* 0x002fca00078e0004 */
        /* <DEDUP_REMOVED lines=10> */
[----:B------:R-:W5:Y:S01]  /*1570*/  LDG.E R21, desc[UR6][R10.64+0x2c00] ;  /* 0x002c00060a157981 */ /* 0x000f62000c1e1900 */
[----:B--2---:R-:W-:-:S03]  /*1580*/  IADD3 R20, PT, PT, R20, R18, R27 ;  /* 0x0000001214147210 */ /* 0x004fc60007ffe01b */
[----:B------:R-:W2:Y:S04]  /*1590*/  LDG.E R18, desc[UR6][R10.64+0x2800] ;  /* 0x002800060a127981 */ /* 0x000ea8000c1e1900 */
[----:B------:R-:W2:Y:S01]  /*15a0*/  LDG.E R27, desc[UR6][R10.64+0x3800] ;  /* 0x003800060a1b7981 */ /* 0x000ea2000c1e1900 */
[----:B---3--:R-:W-:-:S03]  /*15b0*/  IADD3 R24, PT, PT, R23, R22, R20 ;  /* 0x0000001617187210 */ /* 0x008fc60007ffe014 */
[----:B------:R-:W3:Y:S04]  /*15c0*/  LDG.E R23, desc[UR6][R10.64+0x3000] ;  /* 0x003000060a177981 */ /* 0x000ee8000c1e1900 */
[----:B------:R-:W3:Y:S04]  /*15d0*/  LDG.E R20, desc[UR6][R10.64+0x3400] ;  /* 0x003400060a147981 */ /* 0x000ee8000c1e1900 */
[----:B------:R-:W3:Y:S01]  /*15e0*/  LDG.E R22, desc[UR6][R10.64+0x3c00] ;  /* 0x003c00060a167981 */ /* 0x000ee2000c1e1900 */
[----:B----4-:R-:W-:-:S04]  /*15f0*/  IADD3 R14, PT, PT, R17, R14, R24 ;  /* 0x0000000e110e7210 */ /* 0x010fc80007ffe018 */
[----:B-----5:R-:W-:-:S04]  /*1600*/  IADD3 R14, PT, PT, R19, R16, R14 ;  /* 0x00000010130e7210 */ /* 0x020fc80007ffe00e */
[----:B------:R-:W-:Y:S02]  /*1610*/  IADD3 R12, PT, PT, R15, R12, R14 ;  /* 0x0000000c0f0c7210 */ /* 0x000fe40007ffe00e */
[----:B0-----:R-:W-:-:S04]  /*1620*/  IADD3 R14, PT, PT, -R9, R8, RZ ;  /* 0x00000008090e7210 */ /* 0x001fc80007ffe1ff */
[----:B------:R-:W-:Y:S02]  /*1630*/  ISETP.GE.U32.AND P0, PT, R14, R13, PT ;  /* 0x0000000d0e00720c */ /* 0x000fe40003f06070 */
[----:B--2---:R-:W-:-:S04]  /*1640*/  IADD3 R12, PT, PT, R21, R18, R12 ;  /* 0x00000012150c7210 */ /* 0x004fc80007ffe00c */
[----:B---3--:R-:W-:-:S04]  /*1650*/  IADD3 R12, PT, PT, R20, R23, R12 ;  /* 0x00000017140c7210 */ /* 0x008fc80007ffe00c */
[----:B------:R-:W-:-:S03]  /*1660*/  IADD3 R27, PT, PT, R22, R27, R12 ;  /* 0x0000001b161b7210 */ /* 0x000fc60007ffe00c */
[----:B------:R-:W-:Y:S05]  /*1670*/  @!P0 BRA `(.L_x_220) ;  /* 0x00000008009c8947 */ /* 0x000fea0003800000 */
[C---:B------:R-:W-:Y:S01]  /*1680*/  IMAD.IADD R9, R13.reuse, 0x1, R9 ;  /* 0x000000010d097824 */ /* 0x040fe200078e0209 */
[----:B------:R-:W-:Y:S01]  /*1690*/  UIADD3 UR4, UPT, UPT, UR4, 0x1, URZ ;  /* 0x0000000104047890 */ /* 0x000fe2000fffe0ff */
[----:B------:R-:W-:Y:S02]  /*16a0*/  IMAD.IADD R2, R13, 0x1, R2 ;  /* 0x000000010d027824 */ /* 0x000fe400078e0202 */
[----:B------:R-:W-:Y:S01]  /*16b0*/  IMAD.IADD R6, R6, 0x1, -R13 ;  /* 0x0000000106067824 */ /* 0x000fe200078e0a0d */
[----:B------:R-:W-:Y:S01]  /*16c0*/  ISETP.GT.U32.AND P0, PT, R9, R0, PT ;  /* 0x000000000900720c */ /* 0x000fe20003f04070 */
[----:B------:R-:W-:-:S12]  /*16d0*/  IMAD.IADD R7, R13, 0x1, R7 ;  /* 0x000000010d077824 */ /* 0x000fd800078e0207 */
[----:B------:R-:W-:Y:S05]  /*16e0*/  @!P0 BRA `(.L_x_222) ;  /* 0xfffffffc006c8947 */ /* 0x000fea000383ffff */
.L_x_221:
[----:B------:R-:W0:Y:S01]  /*16f0*/  S2R R13, SR_TID.X ;  /* 0x00000000000d7919 */ /* 0x000e220000002100 */
[----:B------:R-:W-:Y:S01]  /*1700*/  IMAD.IADD R0, R8, 0x1, -R9 ;  /* 0x0000000108007824 */ /* 0x000fe200078e0a09 */
[----:B------:R-:W-:Y:S04]  /*1710*/  BSSY.RECONVERGENT B1, `(.L_x_220) ;  /* 0x000009d000017945 */ /* 0x000fe80003800200 */
[----:B0-----:R-:W-:-:S04]  /*1720*/  ISETP.GE.AND P0, PT, R13, R0, PT ;  /* 0x000000000d00720c */ /* 0x001fc80003f06270 */
[----:B------:R-:W-:-:S13]  /*1730*/  ISETP.GE.U32.OR P0, PT, R9, R8, P0 ;  /* 0x000000080900720c */ /* 0x000fda0000706470 */
[----:B------:R-:W-:Y:S05]  /*1740*/  @P0 BRA `(.L_x_223) ;  /* 0x0000000800640947 */ /* 0x000fea0003800000 */
[----:B------:R-:W0:Y:S01]  /*1750*/  LDC R10, c[0x0][0x3ac] ;  /* 0x0000eb00ff0a7b82 */ /* 0x000e220000000800 */
[----:B------:R-:W-:Y:S01]  /*1760*/  LOP3.LUT R11, RZ, R13, RZ, 0x33, !PT ;  /* 0x0000000dff0b7212 */ /* 0x000fe200078e33ff */
[----:B------:R-:W-:Y:S06]  /*1770*/  BSSY.RECONVERGENT B2, `(.L_x_224) ;  /* 0x000004f000027945 */ /* 0x000fec0003800200 */
[----:B------:R-:W1:Y:S01]  /*1780*/  LDC R0, c[0x0][0x3ac] ;  /* 0x0000eb00ff007b82 */ /* 0x000e620000000800 */
[----:B0-----:R-:W-:-:S05]  /*1790*/  IMAD.SHL.U32 R10, R10, 0x1000, RZ ;  /* 0x000010000a0a7824 */ /* 0x001fca00078e00ff */
[----:B------:R-:W-:-:S04]  /*17a0*/  LEA R10, R3, R10, 0xc ;  /* 0x0000000a030a7211 */ /* 0x000fc800078e60ff */
[----:B------:R-:W-:Y:S01]  /*17b0*/  IADD3 R8, PT, PT, -R10, R8, R11 ;  /* 0x000000080a087210 */ /* 0x000fe20007ffe10b */
[----:B-1----:R-:W-:Y:S02]  /*17c0*/  IMAD R11, R0, UR4, RZ ;  /* 0x00000004000b7c24 */ /* 0x002fe4000f8e02ff */
[----:B------:R-:W-:Y:S02]  /*17d0*/  IMAD.MOV.U32 R0, RZ, RZ, R13 ;  /* 0x000000ffff007224 */ /* 0x000fe400078e000d */
[----:B------:R-:W-:-:S05]  /*17e0*/  IMAD R8, R11, -0x1000, R8 ;  /* 0xfffff0000b087824 */ /* 0x000fca00078e0208 */
[C---:B------:R-:W-:Y:S02]  /*17f0*/  ISETP.GE.U32.AND P0, PT, R8.reuse, 0xf00, PT ;  /* 0x00000f000800780c */ /* 0x040fe40003f06070 */
[----:B------:R-:W-:-:S04]  /*1800*/  LEA.HI R8, R8, 0x1, RZ, 0x18 ;  /* 0x0000000108087811 */ /* 0x000fc800078fc0ff */
[----:B------:R-:W-:-:S07]  /*1810*/  LOP3.LUT R10, R8, 0xf, RZ, 0xc0, !PT ;  /* 0x0000000f080a7812 */ /* 0x000fce00078ec0ff */
[----:B------:R-:W-:Y:S05]  /*1820*/  @!P0 BRA `(.L_x_225) ;  /* 0x00000004000c8947 */ /* 0x000fea0003800000 */
[----:B------:R-:W-:Y:S01]  /*1830*/  LEA.HI R0, R6, 0x1, RZ, 0x18 ;  /* 0x0000000106007811 */ /* 0x000fe200078fc0ff */
[----:B------:R-:W-:Y:S01]  /*1840*/  BSSY.RECONVERGENT B3, `(.L_x_226) ;  /* 0x0000040000037945 */ /* 0x000fe20003800200 */
[----:B------:R-:W-:Y:S02]  /*1850*/  LOP3.LUT R11, R13, 0x800, RZ, 0xfc, !PT ;  /* 0x000008000d0b7812 */ /* 0x000fe400078efcff */
[----:B------:R-:W-:-:S05]  /*1860*/  LOP3.LUT R0, R0, 0x1fffff0, RZ, 0xc0, !PT ;  /* 0x01fffff000007812 */ /* 0x000fca00078ec0ff */
[----:B------:R-:W-:-:S07]  /*1870*/  IMAD.MOV R0, RZ, RZ, -R0 ;  /* 0x000000ffff007224 */ /* 0x000fce00078e0a00 */
.L_x_227:
[C---:B------:R-:W-:Y:S02]  /*1880*/  VIADD R15, R7.reuse, 0xfffff800 ;  /* 0xfffff800070f7836 */ /* 0x040fe40000000000 */
[----:B------:R-:W-:Y:S02]  /*1890*/  VIADD R21, R7, 0xfffff900 ;  /* 0xfffff90007157836 */ /* 0x000fe40000000000 */
[----:B------:R-:W-:-:S04]  /*18a0*/  IMAD.WIDE.U32 R14, R15, 0x4, R4 ;  /* 0x000000040f0e7825 */ /* 0x000fc800078e0004 */
[--C-:B------:R-:W-:Y:S01]  /*18b0*/  IMAD.WIDE.U32 R20, R21, 0x4, R4.reuse ;  /* 0x0000000415147825 */ /* 0x100fe200078e0004 */
[----:B------:R0:W2:Y:S04]  /*18c0*/  LDG.E R28, desc[UR6][R14.64] ;  /* 0x000000060e1c7981 */ /* 0x0000a8000c1e1900 */
[----:B------:R-:W2:Y:S01]  /*18d0*/  LDG.E R29, desc[UR6][R20.64] ;  /* 0x00000006141d7981 */ /* 0x000ea2000c1e1900 */
[C---:B------:R-:W-:Y:S02]  /*18e0*/  VIADD R17, R7.reuse, 0xfffffa00 ;  /* 0xfffffa0007117836 */ /* 0x040fe40000000000 */
[----:B------:R-:W-:Y:S02]  /*18f0*/  VIADD R19, R7, 0xfffffb00 ;  /* 0xfffffb0007137836 */ /* 0x000fe40000000000 */
[----:B------:R-:W-:-:S04]  /*1900*/  IMAD.WIDE.U32 R16, R17, 0x4, R4 ;  /* 0x0000000411107825 */ /* 0x000fc800078e0004 */
[--C-:B------:R-:W-:Y:S01]  /*1910*/  IMAD.WIDE.U32 R18, R19, 0x4, R4.reuse ;  /* 0x0000000413127825 */ /* 0x100fe200078e0004 */
[----:B------:R1:W3:Y:S04]  /*1920*/  LDG.E R13, desc[UR6][R16.64] ;  /* 0x00000006100d7981 */ /* 0x0002e8000c1e1900 */
[----:B------:R4:W3:Y:S01]  /*1930*/  LDG.E R12, desc[UR6][R18.64] ;  /* 0x00000006120c7981 */ /* 0x0008e2000c1e1900 */
[C---:B------:R-:W-:Y:S01]  /*1940*/  VIADD R22, R7.reuse, 0xfffffd00 ;  /* 0xfffffd0007167836 */ /* 0x040fe20000000000 */
[C---:B------:R-:W-:Y:S01]  /*1950*/  IADD3 R23, PT, PT, R7.reuse, -0x400, RZ ;  /* 0xfffffc0007177810 */ /* 0x040fe20007ffe0ff */
[----:B------:R-:W-:Y:S02]  /*1960*/  VIADD R26, R7, 0xfffffe00 ;  /* 0xfffffe00071a7836 */ /* 0x000fe40000000000 */
[----:B0-----:R-:W-:-:S04]  /*1970*/  IMAD.WIDE.U32 R14, R22, 0x4, R4 ;  /* 0x00000004160e7825 */ /* 0x001fc800078e0004 */
[--C-:B-1----:R-:W-:Y:S02]  /*1980*/  IMAD.WIDE.U32 R16, R26, 0x4, R4.reuse ;  /* 0x000000041a107825 */ /* 0x102fe400078e0004 */
[----:B------:R0:W5:Y:S02]  /*1990*/  LDG.E R26, desc[UR6][R14.64] ;  /* 0x000000060e1a7981 */ /* 0x000164000c1e1900 */
[C-C-:B------:R-:W-:Y:S02]  /*19a0*/  IMAD.WIDE.U32 R24, R7.reuse, 0x4, R4.reuse ;  /* 0x0000000407187825 */ /* 0x140fe400078e0004 */
[----:B------:R-:W5:Y:S02]  /*19b0*/  LDG.E R16, desc[UR6][R16.64] ;  /* 0x0000000610107981 */ /* 0x000f64000c1e1900 */
[----:B----4-:R-:W-:Y:S02]  /*19c0*/  VIADD R19, R7, 0xffffff00 ;  /* 0xffffff0007137836 */ /* 0x010fe40000000000 */
[----:B------:R-:W-:Y:S01]  /*19d0*/  IMAD.WIDE.U32 R20, R23, 0x4, R4 ;  /* 0x0000000417147825 */ /* 0x000fe200078e0004 */
[----:B------:R-:W4:Y:S03]  /*19e0*/  LDG.E R24, desc[UR6][R24.64] ;  /* 0x0000000618187981 */ /* 0x000f26000c1e1900 */
[----:B0-----:R-:W-:-:S02]  /*19f0*/  VIADD R15, R7, 0x200 ;  /* 0x00000200070f7836 */ /* 0x001fc40000000000 */
[----:B------:R-:W-:Y:S02]  /*1a00*/  VIADD R23, R7, 0x100 ;  /* 0x0000010007177836 */ /* 0x000fe40000000000 */
[--C-:B------:R-:W-:Y:S01]  /*1a10*/  IMAD.WIDE.U32 R18, R19, 0x4, R4.reuse ;  /* 0x0000000413127825 */ /* 0x100fe200078e0004 */
[----:B------:R0:W5:Y:S03]  /*1a20*/  LDG.E R25, desc[UR6][R20.64] ;  /* 0x0000000614197981 */ /* 0x000166000c1e1900 */
[----:B------:R-:W-:Y:S02]  /*1a30*/  IMAD.WIDE.U32 R22, R23, 0x4, R4 ;  /* 0x0000000417167825 */ /* 0x000fe400078e0004 */
[----:B------:R-:W4:Y:S04]  /*1a40*/  LDG.E R19, desc[UR6][R18.64] ;  /* 0x0000000612137981 */ /* 0x000f28000c1e1900 */
[----:B------:R1:W4:Y:S01]  /*1a50*/  LDG.E R23, desc[UR6][R22.64] ;  /* 0x0000000616177981 */ /* 0x000322000c1e1900 */
[----:B0-----:R-:W-:-:S04]  /*1a60*/  VIADD R21, R7, 0x300 ;  /* 0x0000030007157836 */ /* 0x001fc80000000000 */
[----:B------:R-:W-:-:S04]  /*1a70*/  IMAD.WIDE.U32 R20, R21, 0x4, R4 ;  /* 0x0000000415147825 */ /* 0x000fc800078e0004 */
[----:B-1----:R-:W-:Y:S02]  /*1a80*/  VIADD R22, R7, 0x700 ;  /* 0x0000070007167836 */ /* 0x002fe40000000000 */
[----:B------:R-:W4:Y:S01]  /*1a90*/  LDG.E R21, desc[UR6][R20.64] ;  /* 0x0000000614157981 */ /* 0x000f22000c1e1900 */
[----:B--2---:R-:W-:Y:S01]  /*1aa0*/  IADD3 R27, PT, PT, R29, R28, R27 ;  /* 0x0000001c1d1b7210 */ /* 0x004fe20007ffe01b */
[----:B------:R-:W-:Y:S01]  /*1ab0*/  IMAD.WIDE.U32 R28, R15, 0x4, R4 ;  /* 0x000000040f1c7825 */ /* 0x000fe200078e0004 */
[----:B------:R-:W-:-:S05]  /*1ac0*/  IADD3 R15, PT, PT, R7, 0x400, RZ ;  /* 0x00000400070f7810 */ /* 0x000fca0007ffe0ff */
[----:B------:R0:W2:Y:S01]  /*1ad0*/  LDG.E R28, desc[UR6][R28.64] ;  /* 0x000000061c1c7981 */ /* 0x0000a2000c1e1900 */
[----:B------:R-:W-:-:S05]  /*1ae0*/  IMAD.WIDE.U32 R14, R15, 0x4, R4 ;  /* 0x000000040f0e7825 */ /* 0x000fca00078e0004 */
[----:B------:R1:W2:Y:S01]  /*1af0*/  LDG.E R17, desc[UR6][R14.64] ;  /* 0x000000060e117981 */ /* 0x0002a2000c1e1900 */
[----:B---3--:R-:W-:Y:S01]  /*1b00*/  IADD3 R27, PT, PT, R12, R13, R27 ;  /* 0x0000000d0c1b7210 */ /* 0x008fe20007ffe01b */
[----:B0-----:R-:W-:-:S04]  /*1b10*/  VIADD R29, R7, 0x500 ;  /* 0x00000500071d7836 */ /* 0x001fc80000000000 */
[----:B------:R-:W-:-:S04]  /*1b20*/  IMAD.WIDE.U32 R12, R29, 0x4, R4 ;  /* 0x000000041d0c7825 */ /* 0x000fc800078e0004 */
[----:B-1----:R-:W-:Y:S01]  /*1b30*/  VIADD R15, R7, 0x600 ;  /* 0x00000600070f7836 */ /* 0x002fe20000000000 */
[----:B------:R0:W3:Y:S03]  /*1b40*/  LDG.E R18, desc[UR6][R12.64] ;  /* 0x000000060c127981 */ /* 0x0000e6000c1e1900 */
[----:B------:R-:W-:-:S04]  /*1b50*/  IMAD.WIDE.U32 R14, R15, 0x4, R4 ;  /* 0x000000040f0e7825 */ /* 0x000fc800078e0004 */
[----:B0-----:R-:W-:Y:S02]  /*1b60*/  IMAD.WIDE.U32 R12, R22, 0x4, R4 ;  /* 0x00000004160c7825 */ /* 0x001fe400078e0004 */
[----:B------:R-:W3:Y:S04]  /*1b70*/  LDG.E R22, desc[UR6][R14.64] ;  /* 0x000000060e167981 */ /* 0x000ee8000c1e1900 */
[----:B------:R-:W3:Y:S01]  /*1b80*/  LDG.E R20, desc[UR6][R12.64] ;  /* 0x000000060c147981 */ /* 0x000ee2000c1e1900 */
[----:B------:R-:W-:Y:S01]  /*1b90*/  VIADD R0, R0, 0x10 ;  /* 0x0000001000007836 */ /* 0x000fe20000000000 */
[----:B-----5:R-:W-:-:S04]  /*1ba0*/  IADD3 R25, PT, PT, R26, R25, R27 ;  /* 0x000000191a197210 */ /* 0x020fc80007ffe01b */
[----:B----4-:R-:W-:Y:S02]  /*1bb0*/  IADD3 R16, PT, PT, R19, R16, R25 ;  /* 0x0000001013107210 */ /* 0x010fe40007ffe019 */
[----:B------:R-:W-:Y:S02]  /*1bc0*/  ISETP.NE.AND P0, PT, R0, RZ, PT ;  /* 0x000000ff0000720c */ /* 0x000fe40003f05270 */
[----:B------:R-:W-:Y:S01]  /*1bd0*/  IADD3 R16, PT, PT, R23, R24, R16 ;  /* 0x0000001817107210 */ /* 0x000fe20007ffe010 */
[----:B------:R-:W-:Y:S02]  /*1be0*/  VIADD R11, R11, 0x1000 ;  /* 0x000010000b0b7836 */ /* 0x000fe40000000000 */
[----:B------:R-:W-:Y:S01]  /*1bf0*/  VIADD R7, R7, 0x1000 ;  /* 0x0000100007077836 */ /* 0x000fe20000000000 */
[----:B--2---:R-:W-:-:S04]  /*1c00*/  IADD3 R16, PT, PT, R21, R28, R16 ;  /* 0x0000001c15107210 */ /* 0x004fc80007ffe010 */
[----:B---3--:R-:W-:-:S04]  /*1c10*/  IADD3 R17, PT, PT, R18, R17, R16 ;  /* 0x0000001112117210 */ /* 0x008fc80007ffe010 */
[----:B------:R-:W-:Y:S01]  /*1c20*/  IADD3 R27, PT, PT, R20, R22, R17 ;  /* 0x00000016141b7210 */ /* 0x000fe20007ffe011 */
[----:B------:R-:W-:Y:S06]  /*1c30*/  @P0 BRA `(.L_x_227) ;  /* 0xfffffffc00100947 */ /* 0x000fec000383ffff */
[----:B------:R-:W-:Y:S05]  /*1c40*/  BSYNC.RECONVERGENT B3 ;  /* 0x0000000000037941 */ /* 0x000fea0003800200 */
.L_x_226:
[----:B------:R-:W-:-:S07]  /*1c50*/  IADD3 R0, PT, PT, R11, -0x800, RZ ;  /* 0xfffff8000b007810 */ /* 0x000fce0007ffe0ff */
.L_x_225:
[----:B------:R-:W-:Y:S05]  /*1c60*/  BSYNC.RECONVERGENT B2 ;  /* 0x0000000000027941 */ /* 0x000fea0003800200 */
.L_x_224:
[----:B------:R-:W-:-:S13]  /*1c70*/  ISETP.NE.AND P0, PT, R10, RZ, PT ;  /* 0x000000ff0a00720c */ /* 0x000fda0003f05270 */
[----:B------:R-:W-:Y:S05]  /*1c80*/  @!P0 BRA `(.L_x_223) ;  /* 0x0000000400148947 */ /* 0x000fea0003800000 */
[----:B------:R-:W-:Y:S01]  /*1c90*/  ISETP.GE.U32.AND P0, PT, R10, 0x8, PT ;  /* 0x000000080a00780c */ /* 0x000fe20003f06070 */
[----:B------:R-:W-:Y:S01]  /*1ca0*/  BSSY.RECONVERGENT B2, `(.L_x_228) ;  /* 0x0000021000027945 */ /* 0x000fe20003800200 */
[----:B------:R-:W-:-:S04]  /*1cb0*/  LOP3.LUT R23, R8, 0x7, RZ, 0xc0, !PT ;  /* 0x0000000708177812 */ /* 0x000fc800078ec0ff */
[----:B------:R-:W-:-:S07]  /*1cc0*/  ISETP.NE.AND P1, PT, R23, RZ, PT ;  /* 0x000000ff1700720c */ /* 0x000fce0003f25270 */
[----:B------:R-:W-:Y:S06]  /*1cd0*/  @!P0 BRA `(.L_x_229) ;  /* 0x0000000000748947 */ /* 0x000fec0003800000 */
[----:B------:R-:W-:-:S04]  /*1ce0*/  IMAD.IADD R11, R0, 0x1, R9 ;  /* 0x00000001000b7824 */ /* 0x000fc800078e0209 */
[C---:B------:R-:W-:Y:S02]  /*1cf0*/  VIADD R19, R11.reuse, 0x100 ;  /* 0x000001000b137836 */ /* 0x040fe40000000000 */
[C---:B------:R-:W-:Y:S02]  /*1d00*/  VIADD R21, R11.reuse, 0x200 ;  /* 0x000002000b157836 */ /* 0x040fe40000000000 */
[C---:B------:R-:W-:Y:S02]  /*1d10*/  VIADD R13, R11.reuse, 0x300 ;  /* 0x000003000b0d7836 */ /* 0x040fe40000000000 */
[----:B------:R-:W-:-:S04]  /*1d20*/  IMAD.WIDE.U32 R16, R11, 0x4, R4 ;  /* 0x000000040b107825 */ /* 0x000fc800078e0004 */
[--C-:B------:R-:W-:Y:S01]  /*1d30*/  IMAD.WIDE.U32 R18, R19, 0x4, R4.reuse ;  /* 0x0000000413127825 */ /* 0x100fe200078e0004 */
[----:B------:R0:W2:Y:S03]  /*1d40*/  LDG.E R22, desc[UR6][R16.64] ;  /* 0x0000000610167981 */ /* 0x0000a6000c1e1900 */
[--C-:B------:R-:W-:Y:S01]  /*1d50*/  IMAD.WIDE.U32 R20, R21, 0x4, R4.reuse ;  /* 0x0000000415147825 */ /* 0x100fe200078e0004 */
[----:B------:R1:W2:Y:S03]  /*1d60*/  LDG.E R7, desc[UR6][R18.64] ;  /* 0x0000000612077981 */ /* 0x0002a6000c1e1900 */
[C---:B------:R-:W-:Y:S02]  /*1d70*/  VIADD R15, R11.reuse, 0x400 ;  /* 0x000004000b0f7836 */ /* 0x040fe40000000000 */
[C---:B------:R-:W-:Y:S01]  /*1d80*/  VIADD R25, R11.reuse, 0x500 ;  /* 0x000005000b197836 */ /* 0x040fe20000000000 */
[----:B------:R-:W-:Y:S01]  /*1d90*/  IADD3 R29, PT, PT, R11, 0x600, RZ ;  /* 0x000006000b1d7810 */ /* 0x000fe20007ffe0ff */
[----:B------:R-:W-:Y:S01]  /*1da0*/  IMAD.WIDE.U32 R12, R13, 0x4, R4 ;  /* 0x000000040d0c7825 */ /* 0x000fe200078e0004 */
[----:B------:R-:W3:Y:S03]  /*1db0*/  LDG.E R20, desc[UR6][R20.64] ;  /* 0x0000000614147981 */ /* 0x000ee6000c1e1900 */
[----:B------:R-:W-:-:S02]  /*1dc0*/  VIADD R24, R11, 0x700 ;  /* 0x000007000b187836 */ /* 0x000fc40000000000 */
[--C-:B------:R-:W-:Y:S01]  /*1dd0*/  IMAD.WIDE.U32 R14, R15, 0x4, R4.reuse ;  /* 0x000000040f0e7825 */ /* 0x100fe200078e0004 */
[----:B------:R-:W3:Y:S03]  /*1de0*/  LDG.E R12, desc[UR6][R12.64] ;  /* 0x000000060c0c7981 */ /* 0x000ee6000c1e1900 */
[--C-:B------:R-:W-:Y:S02]  /*1df0*/  IMAD.WIDE.U32 R10, R25, 0x4, R4.reuse ;  /* 0x00000004190a7825 */ /* 0x100fe400078e0004 */
[----:B------:R-:W4:Y:S02]  /*1e00*/  LDG.E R14, desc[UR6][R14.64] ;  /* 0x000000060e0e7981 */ /* 0x000f24000c1e1900 */
[--C-:B0-----:R-:W-:Y:S02]  /*1e10*/  IMAD.WIDE.U32 R16, R29, 0x4, R4.reuse ;  /* 0x000000041d107825 */ /* 0x101fe400078e0004 */
[----:B------:R-:W4:Y:S02]  /*1e20*/  LDG.E R10, desc[UR6][R10.64] ;  /* 0x000000060a0a7981 */ /* 0x000f24000c1e1900 */
[----:B-1----:R-:W-:-:S02]  /*1e30*/  IMAD.WIDE.U32 R18, R24, 0x4, R4 ;  /* 0x0000000418127825 */ /* 0x002fc400078e0004 */
[----:B------:R-:W5:Y:S04]  /*1e40*/  LDG.E R16, desc[UR6][R16.64] ;  /* 0x0000000610107981 */ /* 0x000f68000c1e1900 */
[----:B------:R-:W5:Y:S01]  /*1e50*/  LDG.E R18, desc[UR6][R18.64] ;  /* 0x0000000612127981 */ /* 0x000f62000c1e1900 */
[----:B------:R-:W-:Y:S01]  /*1e60*/  VIADD R0, R0, 0x800 ;  /* 0x0000080000007836 */ /* 0x000fe20000000000 */
[----:B--2---:R-:W-:-:S04]  /*1e70*/  IADD3 R7, PT, PT, R7, R22, R27 ;  /* 0x0000001607077210 */ /* 0x004fc80007ffe01b */
[----:B---3--:R-:W-:-:S04]  /*1e80*/  IADD3 R7, PT, PT, R12, R20, R7 ;  /* 0x000000140c077210 */ /* 0x008fc80007ffe007 */
[----:B----4-:R-:W-:-:S04]  /*1e90*/  IADD3 R7, PT, PT, R10, R14, R7 ;  /* 0x0000000e0a077210 */ /* 0x010fc80007ffe007 */
[----:B-----5:R-:W-:-:S07]  /*1ea0*/  IADD3 R27, PT, PT, R18, R16, R7 ;  /* 0x00000010121b7210 */ /* 0x020fce0007ffe007 */
.L_x_229:
[----:B------:R-:W-:Y:S05]  /*1eb0*/  BSYNC.RECONVERGENT B2 ;  /* 0x0000000000027941 */ /* 0x000fea0003800200 */
.L_x_228:
[----:B------:R-:W-:Y:S05]  /*1ec0*/  @!P1 BRA `(.L_x_223) ;  /* 0x0000000000849947 */ /* 0x000fea0003800000 */
[----:B------:R-:W-:Y:S01]  /*1ed0*/  ISETP.GE.U32.AND P0, PT, R23, 0x4, PT ;  /* 0x000000041700780c */ /* 0x000fe20003f06070 */
[----:B------:R-:W-:Y:S01]  /*1ee0*/  BSSY.RECONVERGENT B2, `(.L_x_230) ;  /* 0x0000012000027945 */ /* 0x000fe20003800200 */
[----:B------:R-:W-:-:S11]  /*1ef0*/  LOP3.LUT P1, RZ, R8, 0x3, RZ, 0xc0, !PT ;  /* 0x0000000308ff7812 */ /* 0x000fd6000782c0ff */
[----:B------:R-:W-:Y:S05]  /*1f00*/  @!P0 BRA `(.L_x_231) ;  /* 0x00000000003c8947 */ /* 0x000fea0003800000 */
[----:B------:R-:W-:-:S04]  /*1f10*/  IMAD.IADD R7, R0, 0x1, R9 ;  /* 0x0000000100077824 */ /* 0x000fc800078e0209 */
[C---:B------:R-:W-:Y:S02]  /*1f20*/  VIADD R11, R7.reuse, 0x100 ;  /* 0x00000100070b7836 */ /* 0x040fe40000000000 */
[----:B------:R-:W-:-:S04]  /*1f30*/  IMAD.WIDE.U32 R8, R7, 0x4, R4 ;  /* 0x0000000407087825 */ /* 0x000fc800078e0004 */
[C---:B------:R-:W-:Y:S02]  /*1f40*/  VIADD R13, R7.reuse, 0x200 ;  /* 0x00000200070d7836 */ /* 0x040fe40000000000 */
[----:B------:R-:W-:Y:S01]  /*1f50*/  VIADD R15, R7, 0x300 ;  /* 0x00000300070f7836 */ /* 0x000fe20000000000 */
[----:B------:R-:W2:Y:S01]  /*1f60*/  LDG.E R8, desc[UR6][R8.64] ;  /* 0x0000000608087981 */ /* 0x000ea2000c1e1900 */
[----:B------:R-:W-:-:S04]  /*1f70*/  IMAD.WIDE.U32 R10, R11, 0x4, R4 ;  /* 0x000000040b0a7825 */ /* 0x000fc800078e0004 */
[--C-:B------:R-:W-:Y:S02]  /*1f80*/  IMAD.WIDE.U32 R12, R13, 0x4, R4.reuse ;  /* 0x000000040d0c7825 */ /* 0x100fe400078e0004 */
[----:B------:R-:W2:Y:S02]  /*1f90*/  LDG.E R10, desc[UR6][R10.64] ;  /* 0x000000060a0a7981 */ /* 0x000ea4000c1e1900 */
[----:B------:R-:W-:Y:S02]  /*1fa0*/  IMAD.WIDE.U32 R14, R15, 0x4, R4 ;  /* 0x000000040f0e7825 */ /* 0x000fe400078e0004 */
[----:B------:R-:W3:Y:S04]  /*1fb0*/  LDG.E R12, desc[UR6][R12.64] ;  /* 0x000000060c0c7981 */ /* 0x000ee8000c1e1900 */
[----:B------:R-:W3:Y:S01]  /*1fc0*/  LDG.E R14, desc[UR6][R14.64] ;  /* 0x000000060e0e7981 */ /* 0x000ee2000c1e1900 */
[----:B------:R-:W-:-:S02]  /*1fd0*/  IADD3 R0, PT, PT, R0, 0x400, RZ ;  /* 0x0000040000007810 */ /* 0x000fc40007ffe0ff */
[----:B--2---:R-:W-:-:S04]  /*1fe0*/  IADD3 R27, PT, PT, R10, R8, R27 ;  /* 0x000000080a1b7210 */ /* 0x004fc80007ffe01b */
[----:B---3--:R-:W-:-:S07]  /*1ff0*/  IADD3 R27, PT, PT, R14, R12, R27 ;  /* 0x0000000c0e1b7210 */ /* 0x008fce0007ffe01b */
.L_x_231:
[----:B------:R-:W-:Y:S05]  /*2000*/  BSYNC.RECONVERGENT B2 ;  /* 0x0000000000027941 */ /* 0x000fea0003800200 */
.L_x_230:
[----:B------:R-:W-:Y:S05]  /*2010*/  @!P1 BRA `(.L_x_223) ;  /* 0x0000000000309947 */ /* 0x000fea0003800000 */
[----:B------:R-:W-:Y:S01]  /*2020*/  LOP3.LUT R6, R6, 0xffff, RZ, 0xc0, !PT ;  /* 0x0000ffff06067812 */ /* 0x000fe200078ec0ff */
[----:B------:R-:W-:-:S03]  /*2030*/  IMAD.IADD R9, R0, 0x1, R2 ;  /* 0x0000000100097824 */ /* 0x000fc600078e0202 */
[----:B------:R-:W-:-:S04]  /*2040*/  LEA.HI R6, R6, 0x1, RZ, 0x18 ;  /* 0x0000000106067811 */ /* 0x000fc800078fc0ff */
[----:B------:R-:W-:-:S05]  /*2050*/  LOP3.LUT R6, R6, 0x3, RZ, 0xc0, !PT ;  /* 0x0000000306067812 */ /* 0x000fca00078ec0ff */
[----:B------:R-:W-:-:S07]  /*2060*/  IMAD.MOV R0, RZ, RZ, -R6 ;  /* 0x000000ffff007224 */ /* 0x000fce00078e0a06 */
.L_x_232:
[----:B------:R-:W-:-:S06]  /*2070*/  IMAD.WIDE.U32 R6, R9, 0x4, R4 ;  /* 0x0000000409067825 */ /* 0x000fcc00078e0004 */
[----:B------:R-:W2:Y:S01]  /*2080*/  LDG.E R6, desc[UR6][R6.64] ;  /* 0x0000000606067981 */ /* 0x000ea2000c1e1900 */
[----:B------:R-:W-:Y:S02]  /*2090*/  VIADD R0, R0, 0x1 ;  /* 0x0000000100007836 */ /* 0x000fe40000000000 */
[----:B------:R-:W-:-:S03]  /*20a0*/  VIADD R9, R9, 0x100 ;  /* 0x0000010009097836 */ /* 0x000fc60000000000 */
[----:B------:R-:W-:Y:S01]  /*20b0*/  ISETP.NE.AND P0, PT, R0, RZ, PT ;  /* 0x000000ff0000720c */ /* 0x000fe20003f05270 */
[----:B--2---:R-:W-:-:S12]  /*20c0*/  IMAD.IADD R27, R6, 0x1, R27 ;  /* 0x00000001061b7824 */ /* 0x004fd800078e021b */
[----:B------:R-:W-:Y:S05]  /*20d0*/  @P0 BRA `(.L_x_232) ;  /* 0xfffffffc00e40947 */ /* 0x000fea000383ffff */
.L_x_223:
[----:B------:R-:W-:Y:S05]  /*20e0*/  BSYNC.RECONVERGENT B1 ;  /* 0x0000000000017941 */ /* 0x000fea0003800200 */
.L_x_220:
[----:B------:R-:W0:Y:S01]  /*20f0*/  S2R R9, SR_LANEID ;  /* 0x0000000000097919 */ /* 0x000e220000000000 */
[----:B------:R-:W1:Y:S01]  /*2100*/  SHFL.DOWN PT, R0, R27, 0x1, 0x1f ;  /* 0x08201f001b007f89 */ /* 0x000e6200000e0000 */
[----:B------:R-:W2:Y:S01]  /*2110*/  S2R R8, SR_TID.X ;  /* 0x0000000000087919 */ /* 0x000ea20000002100 */
[C---:B0-----:R-:W-:Y:S02]  /*2120*/  ISETP.GT.AND P0, PT, R9.reuse, 0x1e, PT ;  /* 0x0000001e0900780c */ /* 0x041fe40003f04270 */
[C---:B------:R-:W-:Y:S02]  /*2130*/  ISETP.NE.AND P1, PT, R9.reuse, RZ, PT ;  /* 0x000000ff0900720c */ /* 0x040fe40003f25270 */
[----:B-1----:R-:W-:Y:S02]  /*2140*/  SEL R0, R0, RZ, !P0 ;  /* 0x000000ff00007207 */ /* 0x002fe40004000000 */
[----:B------:R-:W-:-:S03]  /*2150*/  ISETP.GT.AND P0, PT, R9, 0x1d, PT ;  /* 0x0000001d0900780c */ /* 0x000fc60003f04270 */
[----:B------:R-:W-:-:S05]  /*2160*/  IMAD.IADD R0, R0, 0x1, R27 ;  /* 0x0000000100007824 */ /* 0x000fca00078e021b */
[----:B------:R-:W0:Y:S01]  /*2170*/  SHFL.DOWN PT, R2, R0, 0x2, 0x1f ;  /* 0x08401f0000027f89 */ /* 0x000e2200000e0000 */
[----:B------:R-:W1:Y:S01]  /*2180*/  @!P1 S2R R6, SR_CgaCtaId ;  /* 0x0000000000069919 */ /* 0x000e620000008800 */
[----:B0-----:R-:W-:Y:S02]  /*2190*/  SEL R5, R2, RZ, !P0 ;  /* 0x000000ff02057207 */ /* 0x001fe40004000000 */
[----:B------:R-:W-:Y:S02]  /*21a0*/  ISETP.GT.AND P0, PT, R9, 0x1b, PT ;  /* 0x0000001b0900780c */ /* 0x000fe40003f04270 */
[----:B------:R-:W-:-:S05]  /*21b0*/  IADD3 R5, PT, PT, R0, R5, RZ ;  /* 0x0000000500057210 */ /* 0x000fca0007ffe0ff */
[----:B------:R-:W0:Y:S02]  /*21c0*/  SHFL.DOWN PT, R2, R5, 0x4, 0x1f ;  /* 0x08801f0005027f89 */ /* 0x000e2400000e0000 */
[----:B0-----:R-:W-:Y:S02]  /*21d0*/  SEL R2, R2, RZ, !P0 ;  /* 0x000000ff02027207 */ /* 0x001fe40004000000 */
[----:B------:R-:W-:-:S03]  /*21e0*/  ISETP.GT.AND P0, PT, R9, 0x17, PT ;  /* 0x000000170900780c */ /* 0x000fc60003f04270 */
[----:B------:R-:W-:Y:S01]  /*21f0*/  IMAD.IADD R2, R5, 0x1, R2 ;  /* 0x0000000105027824 */ /* 0x000fe200078e0202 */
[----:B------:R-:W-:-:S04]  /*2200*/  @!P1 MOV R5, 0x400 ;  /* 0x0000040000059802 */ /* 0x000fc80000000f00 */
[----:B------:R-:W0:Y:S01]  /*2210*/  SHFL.DOWN PT, R4, R2, 0x8, 0x1f ;  /* 0x09001f0002047f89 */ /* 0x000e2200000e0000 */
[----:B-1----:R-:W-:Y:S02]  /*2220*/  @!P1 LEA R5, R6, R5, 0x18 ;  /* 0x0000000506059211 */ /* 0x002fe400078ec0ff */
[----:B0-----:R-:W-:Y:S02]  /*2230*/  SEL R7, R4, RZ, !P0 ;  /* 0x000000ff04077207 */ /* 0x001fe40004000000 */
[----:B------:R-:W-:Y:S02]  /*2240*/  ISETP.GT.AND P0, PT, R9, 0xf, PT ;  /* 0x0000000f0900780c */ /* 0x000fe40003f04270 */
[----:B--2---:R-:W-:Y:S01]  /*2250*/  @!P1 SHF.R.U32.HI R4, RZ, 0x3, R8 ;  /* 0x00000003ff049819 */ /* 0x004fe20000011608 */
[----:B------:R-:W-:-:S03]  /*2260*/  IMAD.IADD R7, R2, 0x1, R7 ;  /* 0x0000000102077824 */ /* 0x000fc600078e0207 */
[----:B------:R-:W-:Y:S02]  /*2270*/  @!P1 LOP3.LUT R4, R4, 0x7c, RZ, 0xc0, !PT ;  /* 0x0000007c04049812 */ /* 0x000fe400078ec0ff */
[----:B------:R-:W0:Y:S03]  /*2280*/  SHFL.DOWN PT, R0, R7, 0x10, 0x1f ;  /* 0x0a001f0007007f89 */ /* 0x000e2600000e0000 */
[----:B------:R-:W-:Y:S01]  /*2290*/  @!P1 IMAD.IADD R4, R4, 0x1, R5 ;  /* 0x0000000104049824 */ /* 0x000fe200078e0205 */
        /* <DEDUP_REMOVED lines=15> */
[----:B------:R-:W-:-:S07]  /*2390*/  IMAD.IADD R11, R0, 0x1, R9 ;  /* 0x00000001000b7824 */ /* 0x000fce00078e0209 */
.L_x_219:
[----:B------:R-:W-:Y:S05]  /*23a0*/  BSYNC.RECONVERGENT B0 ;  /* 0x0000000000007941 */ /* 0x000fea0003800200 */
.L_x_203:
[----:B------:R-:W-:Y:S05]  /*23b0*/  @P0 EXIT ;  /* 0x000000000000094d */ /* 0x000fea0003800000 */
[----:B---3--:R-:W3:Y:S02]  /*23c0*/  LDC.64 R4, c[0x0][0x388] ;  /* 0x0000e200ff047b82 */ /* 0x008ee40000000a00 */
[----:B---3--:R-:W-:-:S05]  /*23d0*/  IMAD.WIDE.U32 R2, R3, 0x4, R4 ;  /* 0x0000000403027825 */ /* 0x008fca00078e0004 */
[----:B------:R-:W-:Y:S01]  /*23e0*/  STG.E desc[UR6][R2.64], R11 ;  /* 0x0000000b02007986 */ /* 0x000fe2000c101906 */
[----:B------:R-:W-:Y:S05]  /*23f0*/  EXIT ;  /* 0x000000000000794d */ /* 0x000fea0003800000 */
.L_x_233:
        /* <DEDUP_REMOVED lines=16> */
.L_x_272:


//--------------------- .text._ZN3cub18CUB_300001_SM_10006detail6reduce28DeviceReduceSingleTileKernelINS2_10policy_hubIijN4cuda3std3__44plusIiEEE10Policy1000EN6thrust24THRUST_300001_SM_1000_NS6detail15normal_iteratorINSD_10device_ptrIiEEEEPijS9_iiNS7_10__identityEEEvT0_T1_T2_T3_T4_T6_ --------------------------
	.section	.text._ZN3cub18CUB_300001_SM_10006detail6reduce28DeviceReduceSingleTileKernelINS2_10policy_hubIijN4cuda3std3__44plusIiEEE10Policy1000EN6thrust24THRUST_300001_SM_1000_NS6detail15normal_iteratorINSD_10device_ptrIiEEEEPijS9_iiNS7_10__identityEEEvT0_T1_T2_T3_T4_T6_,"ax",@progbits
	.align	128
        .global         _ZN3cub18CUB_300001_SM_10006detail6reduce28DeviceReduceSingleTileKernelINS2_10policy_hubIijN4cuda3std3__44plusIiEEE10Policy1000EN6thrust24THRUST_300001_SM_1000_NS6detail15normal_iteratorINSD_10device_ptrIiEEEEPijS9_iiNS7_10__identityEEEvT0_T1_T2_T3_T4_T6_
        .type           _ZN3cub18CUB_300001_SM_10006detail6reduce28DeviceReduceSingleTileKernelINS2_10policy_hubIijN4cuda3std3__44plusIiEEE10Policy1000EN6thrust24THRUST_300001_SM_1000_NS6detail15normal_iteratorINSD_10device_ptrIiEEEEPijS9_iiNS7_10__identityEEEvT0_T1_T2_T3_T4_T6_,@function
        .size           _ZN3cub18CUB_300001_SM_10006detail6reduce28DeviceReduceSingleTileKernelINS2_10policy_hubIijN4cuda3std3__44plusIiEEE10Policy1000EN6thrust24THRUST_300001_SM_1000_NS6detail15normal_iteratorINSD_10device_ptrIiEEEEPijS9_iiNS7_10__identityEEEvT0_T1_T2_T3_T4_T6_,(.L_x_273 - _ZN3cub18CUB_300001_SM_10006detail6reduce28DeviceReduceSingleTileKernelINS2_10policy_hubIijN4cuda3std3__44plusIiEEE10Policy1000EN6thrust24THRUST_300001_SM_1000_NS6detail15normal_iteratorINSD_10device_ptrIiEEEEPijS9_iiNS7_10__identityEEEvT0_T1_T2_T3_T4_T6_)
        .other          _ZN3cub18CUB_300001_SM_10006detail6reduce28DeviceReduceSingleTileKernelINS2_10policy_hubIijN4cuda3std3__44plusIiEEE10Policy1000EN6thrust24THRUST_300001_SM_1000_NS6detail15normal_iteratorINSD_10device_ptrIiEEEEPijS9_iiNS7_10__identityEEEvT0_T1_T2_T3_T4_T6_,@"STO_CUDA_ENTRY STV_DEFAULT"
_ZN3cub18CUB_300001_SM_10006detail6reduce28DeviceReduceSingleTileKernelINS2_10policy_hubIijN4cuda3std3__44plusIiEEE10Policy1000EN6thrust24THRUST_300001_SM_1000_NS6detail15normal_iteratorINSD_10device_ptrIiEEEEPijS9_iiNS7_10__identityEEEvT0_T1_T2_T3_T4_T6_:
.text._ZN3cub18CUB_300001_SM_10006detail6reduce28DeviceReduceSingleTileKernelINS2_10policy_hubIijN4cuda3std3__44plusIiEEE10Policy1000EN6thrust24THRUST_300001_SM_1000_NS6detail15normal_iteratorINSD_10device_ptrIiEEEEPijS9_iiNS7_10__identityEEEvT0_T1_T2_T3_T4_T6_:
        /* <DEDUP_REMOVED lines=13> */
.L_x_234:
[----:B------:R-:W-:Y:S01]  /*00d0*/  ISETP.GT.U32.AND P0, PT, R2, 0xfff, PT ;  /* 0x00000fff0200780c */ /* 0x000fe20003f04070 */
[----:B------:R-:W-:-:S12]  /*00e0*/  BSSY.RECONVERGENT B0, `(.L_x_235) ;  /* 0x00001e7000007945 */ /* 0x000fd80003800200 */
        /* <DEDUP_REMOVED lines=11> */
.L_x_238:
[----:B------:R-:W-:Y:S05]  /*01a0*/  BSYNC.RECONVERGENT B1 ;  /* 0x0000000000017941 */ /* 0x000fea0003800200 */
.L_x_237:
        /* <DEDUP_REMOVED lines=17> */
.L_x_243:
        /* <DEDUP_REMOVED lines=31> */
.L_x_242:
[----:B------:R-:W-:Y:S05]  /*04b0*/  BSYNC.RECONVERGENT B2 ;  /* 0x0000000000027941 */ /* 0x000fea0003800200 */
.L_x_241:
[----:B------:R-:W-:Y:S05]  /*04c0*/  @!P0 BRA `(.L_x_240) ;  /* 0x0000000000c88947 */ /* 0x000fea0003800000 */
[----:B------:R-:W-:Y:S01]  /*04d0*/  ISETP.GE.U32.AND P0, PT, R21, 0x8, PT ;  /* 0x000000081500780c */ /* 0x000fe20003f06070 */
[----:B------:R-:W-:Y:S01]  /*04e0*/  BSSY.RECONVERGENT B2, `(.L_x_244) ;  /* 0x0000013000027945 */ /* 0x000fe20003800200 */
[----:B------:R-:W-:-:S04]  /*04f0*/  LOP3.LUT R16, R4, 0x7, RZ, 0xc0, !PT ;  /* 0x0000000704107812 */ /* 0x000fc800078ec0ff */
[----:B------:R-:W-:-:S07]  /*0500*/  ISETP.NE.AND P1, PT, R16, RZ, PT ;  /* 0x000000ff1000720c */ /* 0x000fce0003f25270 */
[----:B------:R-:W-:Y:S06]  /*0510*/  @!P0 BRA `(.L_x_245) ;  /* 0x00000000003c8947 */ /* 0x000fec0003800000 */
[----:B------:R-:W0:Y:S02]  /*0520*/  LDC.64 R6, c[0x0][0x380] ;  /* 0x0000e000ff067b82 */ /* 0x000e240000000a00 */
[----:B0-----:R-:W-:-:S05]  /*0530*/  IMAD.WIDE.U32 R6, R5, 0x4, R6 ;  /* 0x0000000405067825 */ /* 0x001fca00078e0006 */
        /* <DEDUP_REMOVED lines=13> */
.L_x_245:
[----:B------:R-:W-:Y:S05]  /*0610*/  BSYNC.RECONVERGENT B2 ;  /* 0x0000000000027941 */ /* 0x000fea0003800200 */
.L_x_244:
        /* <DEDUP_REMOVED lines=11> */
[----:B------:R-:W3:Y:S01]  /*06d0*/  LDG.E R10, desc[UR6][R6.64+0xc00] ;  /* 0x000c0006060a7981 */ /* 0x000ee2000c1e1900 */
[----:B------:R-:W-:Y:S01]  /*06e0*/  VIADD R5, R5, 0x400 ;  /* 0x0000040005057836 */ /* 0x000fe20000000000 */
[----:B--2--5:R-:W-:-:S04]  /*06f0*/  IADD3 R0, PT, PT, R4, R9, R0 ;  /* 0x0000000904007210 */ /* 0x024fc80007ffe000 */
[----:B---3--:R-:W-:-:S07]  /*0700*/  IADD3 R0, PT, PT, R10, R11, R0 ;  /* 0x0000000b0a007210 */ /* 0x008fce0007ffe000 */
.L_x_247:
[----:B------:R-:W-:Y:S05]  /*0710*/  BSYNC.RECONVERGENT B2 ;  /* 0x0000000000027941 */ /* 0x000fea0003800200 */
.L_x_246:
[----:B------:R-:W-:Y:S05]  /*0720*/  @!P1 BRA `(.L_x_240) ;  /* 0x0000000000309947 */ /* 0x000fea0003800000 */
[----:B------:R-:W0:Y:S02]  /*0730*/  LDC.64 R6, c[0x0][0x380] ;  /* 0x0000e000ff067b82 */ /* 0x000e240000000a00 */
[----:B0-----:R-:W-:-:S04]  /*0740*/  IMAD.WIDE.U32 R4, R5, 0x4, R6 ;  /* 0x0000000405047825 */ /* 0x001fc800078e0006 */
[----:B------:R-:W-:Y:S02]  /*0750*/  IMAD.MOV R6, RZ, RZ, -R8 ;  /* 0x000000ffff067224 */ /* 0x000fe400078e0a08 */
[----:B------:R-:W-:-:S07]  /*0760*/  IMAD.MOV.U32 R7, RZ, RZ, R5 ;  /* 0x000000ffff077224 */ /* 0x000fce00078e0005 */
.L_x_248:
[----:B------:R-:W-:-:S06]  /*0770*/  IMAD.MOV.U32 R5, RZ, RZ, R7 ;  /* 0x000000ffff057224 */ /* 0x000fcc00078e0007 */
[----:B------:R0:W2:Y:S01]  /*0780*/  LDG.E R5, desc[UR6][R4.64] ;  /* 0x0000000604057981 */ /* 0x0000a2000c1e1900 */
[----:B------:R-:W-:-:S05]  /*0790*/  VIADD R6, R6, 0x1 ;  /* 0x0000000106067836 */ /* 0x000fca0000000000 */
[----:B------:R-:W-:Y:S02]  /*07a0*/  ISETP.NE.AND P0, PT, R6, RZ, PT ;  /* 0x000000ff0600720c */ /* 0x000fe40003f05270 */
[----:B0-----:R-:W-:-:S05]  /*07b0*/  IADD3 R4, P1, PT, R4, 0x400, RZ ;  /* 0x0000040004047810 */ /* 0x001fca0007f3e0ff */
[----:B------:R-:W-:Y:S02]  /*07c0*/  IMAD.X R7, RZ, RZ, R7, P1 ;  /* 0x000000ffff077224 */ /* 0x000fe400008e0607 */
[----:B--2--5:R-:W-:-:S04]  /*07d0*/  IMAD.IADD R0, R5, 0x1, R0 ;  /* 0x0000000105007824 */ /* 0x024fc800078e0200 */
[----:B------:R-:W-:Y:S05]  /*07e0*/  @P0 BRA `(.L_x_248) ;  /* 0xfffffffc00e00947 */ /* 0x000fea000383ffff */
.L_x_240:
[----:B------:R-:W-:Y:S05]  /*07f0*/  BSYNC.RECONVERGENT B1 ;  /* 0x0000000000017941 */ /* 0x000fea0003800200 */
.L_x_239:
[----:B------:R-:W-:-:S13]  /*0800*/  ISETP.GE.U32.AND P0, PT, R2, 0x100, PT ;  /* 0x000001000200780c */ /* 0x000fda0003f06070 */
        /* <DEDUP_REMOVED lines=38> */
[----:B-1----:R-:W1:Y:S01]  /*0a70*/  LDS.64 R2, [UR4+0x20] ;  /* 0x00002004ff027984 */ /* 0x002e620008000a00 */
[----:B0-----:R-:W-:-:S04]  /*0a80*/  IADD3 R0, PT, PT, R4, R0, R9 ;  /* 0x0000000004007210 */ /* 0x001fc80007ffe009 */
[----:B------:R-:W-:-:S04]  /*0a90*/  IADD3 R0, PT, PT, R6, R0, R5 ;  /* 0x0000000006007210 */ /* 0x000fc80007ffe005 */
[----:B-1----:R-:W-:-:S05]  /*0aa0*/  IADD3 R0, PT, PT, R2, R0, R7 ;  /* 0x0000000002007210 */ /* 0x002fca0007ffe007 */
[----:B------:R-:W-:Y:S01]  /*0ab0*/  IMAD.IADD R9, R0, 0x1, R3 ;  /* 0x0000000100097824 */ /* 0x000fe200078e0203 */
[----:B------:R-:W-:Y:S06]  /*0ac0*/  BRA `(.L_x_250) ;  /* 0x0000001400207947 */ /* 0x000fec0003800000 */
.L_x_249:
[----:B------:R-:W-:Y:S01]  /*0ad0*/  LOP3.LUT R4, R3, 0x3e0, RZ, 0xc0, !PT ;  /* 0x000003e003047812 */ /* 0x000fe200078ec0ff */
[----:B------:R-:W1:Y:S03]  /*0ae0*/  S2R R10, SR_LANEID ;  /* 0x00000000000a7919 */ /* 0x000e660000000000 */
[----:B0-----:R-:W-:Y:S01]  /*0af0*/  LOP3.LUT R7, RZ, R4, RZ, 0x33, !PT ;  /* 0x00000004ff077212 */ /* 0x001fe200078e33ff */
[----:B------:R-:W-:-:S04]  /*0b00*/  VIADD R5, R4, 0x20 ;  /* 0x0000002004057836 */ /* 0x000fc80000000000 */
[----:B------:R-:W-:Y:S01]  /*0b10*/  IMAD.IADD R7, R7, 0x1, R2 ;  /* 0x0000000107077824 */ /* 0x000fe200078e0202 */
[----:B------:R-:W-:-:S04]  /*0b20*/  ISETP.GT.U32.AND P0, PT, R5, R2, PT ;  /* 0x000000020500720c */ /* 0x000fc80003f04070 */
        /* <DEDUP_REMOVED lines=40> */
[----:B------:R-:W-:Y:S01]  /*0db0*/  ISETP.GT.U32.AND P3, PT, R2, 0x80, PT ;  /* 0x000000800200780c */ /* 0x000fe20003f64070 */
[----:B-1----:R-:W-:-:S09]  /*0dc0*/  ULEA UR4, UR5, UR4, 0x18 ;  /* 0x0000000405047291 */ /* 0x002fd2000f8ec0ff */
[----:B------:R-:W1:Y:S04]  /*0dd0*/  LDS.128 R4, [UR4+0x10] ;  /* 0x00001004ff047984 */ /* 0x000e680008000c00 */
[----:B------:R-:W2:Y:S04]  /*0de0*/  LDS R0, [UR4+0xc] ;  /* 0x00000c04ff007984 */ /* 0x000ea80008000800 */
[----:B------:R-:W3:Y:S01]  /*0df0*/  LDS.64 R10, [UR4+0x20] ;  /* 0x00002004ff0a7984 */ /* 0x000ee20008000a00 */
[----:B-1----:R-:W-:Y:S02]  /*0e00*/  SEL R4, R4, RZ, P2 ;  /* 0x000000ff04047207 */ /* 0x002fe40001000000 */
[----:B------:R-:W-:-:S02]  /*0e10*/  ISETP.GT.U32.AND P2, PT, R2, 0x60, PT ;  /* 0x000000600200780c */ /* 0x000fc40003f44070 */
[----:B--2---:R-:W-:Y:S02]  /*0e20*/  SEL R0, R0, RZ, P1 ;  /* 0x000000ff00007207 */ /* 0x004fe40000800000 */
        /* <DEDUP_REMOVED lines=8> */
[----:B---3--:R-:W-:Y:S02]  /*0eb0*/  SEL R10, R10, RZ, P2 ;  /* 0x000000ff0a0a7207 */ /* 0x008fe40001000000 */
[----:B------:R-:W-:Y:S02]  /*0ec0*/  SEL R11, R11, RZ, P3 ;  /* 0x000000ff0b0b7207 */ /* 0x000fe40001800000 */
[----:B------:R-:W-:-:S05]  /*0ed0*/  IADD3 R0, PT, PT, R10, R0, R7 ;  /* 0x000000000a007210 */ /* 0x000fca0007ffe007 */
[----:B0-----:R-:W-:Y:S01]  /*0ee0*/  IMAD.IADD R9, R0, 0x1, R11 ;  /* 0x0000000100097824 */ /* 0x001fe200078e020b */
[----:B------:R-:W-:Y:S06]  /*0ef0*/  BRA `(.L_x_250) ;  /* 0x0000001000147947 */ /* 0x000fec0003800000 */
.L_x_236:
[----:B------:R-:W0:Y:S01]  /*0f00*/  S2R R0, SR_TID.X ;  /* 0x0000000000007919 */ /* 0x000e220000002100 */
[----:B------:R-:W1:Y:S02]  /*0f10*/  LDCU.64 UR4, c[0x0][0x380] ;  /* 0x00007000ff0477ac */ /* 0x000e640008000a00 */
[----:B-1----:R-:W-:Y:S02]  /*0f20*/  IMAD.U32 R12, RZ, RZ, UR4 ;  /* 0x00000004ff0c7e24 */ /* 0x002fe4000f8e00ff */
[----:B------:R-:W-:Y:S02]  /*0f30*/  IMAD.U32 R13, RZ, RZ, UR5 ;  /* 0x00000005ff0d7e24 */ /* 0x000fe4000f8e00ff */
        /* <DEDUP_REMOVED lines=17> */
[----:B------:R-:W-:Y:S01]  /*1050*/  UMOV UR4, 0x1000 ;  /* 0x0000100000047882 */ /* 0x000fe20000000000 */
[----:B--2---:R-:W-:-:S04]  /*1060*/  IADD3 R3, PT, PT, R7, R6, R3 ;  /* 0x0000000607037210 */ /* 0x004fc80007ffe003 */
[----:B---3--:R-:W-:-:S04]  /*1070*/  IADD3 R3, PT, PT, R9, R8, R3 ;  /* 0x0000000809037210 */ /* 0x008fc80007ffe003 */
[----:B----4-:R-:W-:-:S04]  /*1080*/  IADD3 R3, PT, PT, R11, R10, R3 ;  /* 0x0000000a0b037210 */ /* 0x010fc80007ffe003 */
[----:B-----5:R-:W-:-:S04]  /*1090*/  IADD3 R3, PT, PT, R15, R14, R3 ;  /* 0x0000000e0f037210 */ /* 0x020fc80007ffe003 */
[----:B------:R-:W-:Y:S01]  /*10a0*/  IADD3 R16, PT, PT, R17, R16, R3 ;  /* 0x0000001011107210 */ /* 0x000fe20007ffe003 */
[----:B------:R-:W-:-:S05]  /*10b0*/  VIADD R3, R2, 0xfffff000 ;  /* 0xfffff00002037836 */ /* 0x000fca0000000000 */
[----:B------:R-:W-:Y:S02]  /*10c0*/  ISETP.GE.U32.AND P0, PT, R3, 0x1000, PT ;  /* 0x000010000300780c */ /* 0x000fe40003f06070 */
[----:B------:R-:W-:-:S04]  /*10d0*/  IADD3 R16, PT, PT, R19, R18, R16 ;  /* 0x0000001213107210 */ /* 0x000fc80007ffe010 */
[----:B------:R-:W-:-:S05]  /*10e0*/  IADD3 R21, PT, PT, R21, R20, R16 ;  /* 0x0000001415157210 */ /* 0x000fca0007ffe010 */
[----:B------:R-:W-:Y:S02]  /*10f0*/  IMAD.IADD R7, R22, 0x1, R21 ;  /* 0x0000000116077824 */ /* 0x000fe400078e0215 */
[----:B------:R-:W-:Y:S05]  /*1100*/  @!P0 BRA `(.L_x_251) ;  /* 0x00000000008c8947 */ /* 0x000fea0003800000 */
[----:B------:R-:W0:Y:S01]  /*1110*/  LDC R2, c[0x0][0x390] ;  /* 0x0000e400ff027b82 */ /* 0x000e220000000800 */
[----:B------:R-:W-:-:S07]  /*1120*/  UMOV UR4, 0x1000 ;  /* 0x0000100000047882 */ /* 0x000fce0000000000 */
[----:B------:R-:W1:Y:S02]  /*1130*/  LDC.64 R12, c[0x0][0x380] ;  /* 0x0000e000ff0c7b82 */ /* 0x000e640000000a00 */
.L_x_253:
[----:B------:R-:W-:-:S04]  /*1140*/  VIADD R5, R0, UR4 ;  /* 0x0000000400057c36 */ /* 0x000fc80008000000 */
        /* <DEDUP_REMOVED lines=17> */
[----:B--2---:R-:W-:Y:S01]  /*1260*/  IADD3 R16, PT, PT, R18, R16, R7 ;  /* 0x0000001012107210 */ /* 0x004fe20007ffe007 */
[----:B0-----:R-:W-:-:S05]  /*1270*/  VIADD R7, R2, -UR4 ;  /* 0x8000000402077c36 */ /* 0x001fca0008000000 */
[----:B------:R-:W-:Y:S02]  /*1280*/  ISETP.GE.U32.AND P0, PT, R7, 0x1000, PT ;  /* 0x000010000700780c */ /* 0x000fe40003f06070 */
        /* <DEDUP_REMOVED lines=8> */
[----:B------:R-:W-:-:S06]  /*1310*/  UIADD3 UR4, UPT, UPT, UR4, 0x1000, URZ ;  /* 0x0000100004047890 */ /* 0x000fcc000fffe0ff */
[----:B------:R-:W-:-:S13]  /*1320*/  ISETP.LT.U32.AND P0, PT, R3, UR4, PT ;  /* 0x0000000403007c0c */ /* 0x000fda000bf01070 */
[----:B------:R-:W-:Y:S05]  /*1330*/  @!P0 BRA `(.L_x_253) ;  /* 0xfffffffc00808947 */ /* 0x000fea000383ffff */
.L_x_251:
[----:B------:R-:W-:Y:S01]  /*1340*/  VIADD R3, R2, -UR4 ;  /* 0x8000000402037c36 */ /* 0x000fe20008000000 */
[----:B------:R-:W-:Y:S04]  /*1350*/  BSSY.RECONVERGENT B1, `(.L_x_252) ;  /* 0x0000095000017945 */ /* 0x000fe80003800200 */
[----:B------:R-:W-:-:S04]  /*1360*/  ISETP.GE.AND P0, PT, R0, R3, PT ;  /* 0x000000030000720c */ /* 0x000fc80003f06270 */
[----:B------:R-:W-:-:S13]  /*1370*/  ISETP.LE.U32.OR P0, PT, R2, UR4, P0 ;  /* 0x0000000402007c0c */ /* 0x000fda0008703470 */
[----:B------:R-:W-:Y:S05]  /*1380*/  @P0 BRA `(.L_x_254) ;  /* 0x0000000800440947 */ /* 0x000fea0003800000 */
[----:B------:R-:W-:Y:S01]  /*1390*/  LOP3.LUT R3, RZ, R0, RZ, 0x33, !PT ;  /* 0x00000000ff037212 */ /* 0x000fe200078e33ff */
[----:B------:R-:W-:Y:S01]  /*13a0*/  BSSY.RECONVERGENT B2, `(.L_x_255) ;  /* 0x000004a000027945 */ /* 0x000fe20003800200 */
[----:B------:R-:W-:Y:S02]  /*13b0*/  IMAD.MOV.U32 R5, RZ, RZ, R0 ;  /* 0x000000ffff057224 */ /* 0x000fe400078e0000 */
[----:B------:R-:W-:-:S04]  /*13c0*/  IADD3 R3, PT, PT, R2, -UR4, R3 ;  /* 0x8000000402037c10 */ /* 0x000fc8000fffe003 */
[C---:B------:R-:W-:Y:S02]  /*13d0*/  ISETP.GE.U32.AND P0, PT, R3.reuse, 0xf00, PT ;  /* 0x00000f000300780c */ /* 0x040fe40003f06070 */
[----:B------:R-:W-:-:S04]  /*13e0*/  LEA.HI R3, R3, 0x1, RZ, 0x18 ;  /* 0x0000000103037811 */ /* 0x000fc800078fc0ff */
[----:B------:R-:W-:-:S07]  /*13f0*/  LOP3.LUT R4, R3, 0xf, RZ, 0xc0, !PT ;  /* 0x0000000f03047812 */ /* 0x000fce00078ec0ff */
[----:B------:R-:W-:Y:S05]  /*1400*/  @!P0 BRA `(.L_x_256) ;  /* 0x00000004000c8947 */ /* 0x000fea0003800000 */
[----:B------:R-:W-:Y:S01]  /*1410*/  LOP3.LUT R6, R3, 0x1fffff0, RZ, 0xc0, !PT ;  /* 0x01fffff003067812 */ /* 0x000fe200078ec0ff */
[----:B------:R-:W-:Y:S01]  /*1420*/  BSSY.RECONVERGENT B3, `(.L_x_257) ;  /* 0x0000040000037945 */ /* 0x000fe20003800200 */
[C---:B------:R-:W-:Y:S01]  /*1430*/  LOP3.LUT R5, R0.reuse, 0x800, RZ, 0xfc, !PT ;  /* 0x0000080000057812 */ /* 0x040fe200078efcff */
[----:B------:R-:W-:Y:S02]  /*1440*/  VIADD R2, R0, UR4 ;  /* 0x0000000400027c36 */ /* 0x000fe40008000000 */
[----:B------:R-:W-:-:S07]  /*1450*/  IMAD.MOV R6, RZ, RZ, -R6 ;  /* 0x000000ffff067224 */ /* 0x000fce00078e0a06 */
.L_x_258:
[----:B------:R-:W-:-:S04]  /*1460*/  IMAD.WIDE.U32 R26, R2, 0x4, R12 ;  /* 0x00000004021a7825 */ /* 0x000fc800078e000c */
[C---:B------:R-:W-:Y:S02]  /*1470*/  VIADD R9, R2.reuse, 0x100 ;  /* 0x0000010002097836 */ /* 0x040fe40000000000 */
[----:B------:R-:W-:Y:S01]  /*1480*/  VIADD R15, R2, 0x400 ;  /* 0x00000400020f7836 */ /* 0x000fe20000000000 */
[----:B------:R0:W2:Y:S01]  /*1490*/  LDG.E R26, desc[UR6][R26.64] ;  /* 0x000000061a1a7981 */ /* 0x0000a2000c1e1900 */
[----:B------:R-:W-:-:S04]  /*14a0*/  IMAD.WIDE.U32 R8, R9, 0x4, R12 ;  /* 0x0000000409087825 */ /* 0x000fc800078e000c */
[C---:B------:R-:W-:Y:S01]  /*14b0*/  VIADD R17, R2.reuse, 0x200 ;  /* 0x0000020002117836 */ /* 0x040fe20000000000 */
[----:B------:R1:W2:Y:S01]  /*14c0*/  LDG.E R25, desc[UR6][R8.64] ;  /* 0x0000000608197981 */ /* 0x0002a2000c1e1900 */
[C---:B------:R-:W-:Y:S02]  /*14d0*/  VIADD R11, R2.reuse, 0x300 ;  /* 0x00000300020b7836 */ /* 0x040fe40000000000 */
[----:B0-----:R-:W-:Y:S02]  /*14e0*/  VIADD R27, R2, 0x700 ;  /* 0x00000700021b7836 */ /* 0x001fe40000000000 */
[----:B------:R-:W-:-:S04]  /*14f0*/  IMAD.WIDE.U32 R14, R15, 0x4, R12 ;  /* 0x000000040f0e7825 */ /* 0x000fc800078e000c */
[--C-:B------:R-:W-:Y:S01]  /*1500*/  IMAD.WIDE.U32 R16, R17, 0x4, R12.reuse ;  /* 0x0000000411107825 */ /* 0x100fe200078e000c */
[----:B------:R0:W3:Y:S03]  /*1510*/  LDG.E R22, desc[UR6][R14.64] ;  /* 0x000000060e167981 */ /* 0x0000e6000c1e1900 */
[----:B------:R-:W-:Y:S01]  /*1520*/  VIADD R29, R2, 0x500 ;  /* 0x00000500021d7836 */ /* 0x000fe20000000000 */
[----:B------:R-:W4:Y:S01]  /*1530*/  LDG.E R24, desc[UR6][R16.64] ;  /* 0x0000000610187981 */ /* 0x000f22000c1e1900 */
[----:B------:R-:W-:-:S04]  /*1540*/  IMAD.WIDE.U32 R10, R11, 0x4, R12 ;  /* 0x000000040b0a7825 */ /* 0x000fc800078e000c */
[--C-:B-1----:R-:W-:Y:S01]  /*1550*/  IMAD.WIDE.U32 R8, R27, 0x4, R12.reuse ;  /* 0x000000041b087825 */ /* 0x102fe200078e000c */
[----:B------:R-:W4:Y:S03]  /*1560*/  LDG.E R23, desc[UR6][R10.64] ;  /* 0x000000060a177981 */ /* 0x000f26000c1e1900 */
[----:B------:R-:W-:Y:S02]  /*1570*/  VIADD R27, R2, 0x900 ;  /* 0x00000900021b7836 */ /* 0x000fe40000000000 */
[----:B------:R-:W-:-:S04]  /*1580*/  IMAD.WIDE.U32 R28, R29, 0x4, R12 ;  /* 0x000000041d1c7825 */ /* 0x000fc800078e000c */
[C---:B------:R-:W-:Y:S01]  /*1590*/  VIADD R19, R2.reuse, 0x600 ;  /* 0x0000060002137836 */ /* 0x040fe20000000000 */
[----:B------:R1:W5:Y:S01]  /*15a0*/  LDG.E R11, desc[UR6][R8.64] ;  /* 0x00000006080b7981 */ /* 0x000362000c1e1900 */
[C---:B0-----:R-:W-:Y:S02]  /*15b0*/  VIADD R15, R2.reuse, 0xa00 ;  /* 0x00000a00020f7836 */ /* 0x041fe40000000000 */
[----:B------:R-:W-:Y:S01]  /*15c0*/  VIADD R20, R2, 0x800 ;  /* 0x0000080002147836 */ /* 0x000fe20000000000 */
[----:B------:R0:W3:Y:S01]  /*15d0*/  LDG.E R21, desc[UR6][R28.64] ;  /* 0x000000061c157981 */ /* 0x0000e2000c1e1900 */
[----:B------:R-:W-:-:S04]  /*15e0*/  IMAD.WIDE.U32 R18, R19, 0x4, R12 ;  /* 0x0000000413127825 */ /* 0x000fc800078e000c */
[----:B-1----:R-:W-:-:S04]  /*15f0*/  IMAD.WIDE.U32 R8, R27, 0x4, R12 ;  /* 0x000000041b087825 */ /* 0x002fc800078e000c */
[--C-:B------:R-:W-:Y:S02]  /*1600*/  IMAD.WIDE.U32 R14, R15, 0x4, R12.reuse ;  /* 0x000000040f0e7825 */ /* 0x100fe400078e000c */
[----:B------:R-:W5:Y:S02]  /*1610*/  LDG.E R9, desc[UR6][R8.64] ;  /* 0x0000000608097981 */ /* 0x000f64000c1e1900 */
[--C-:B------:R-:W-:Y:S02]  /*1620*/  IMAD.WIDE.U32 R16, R20, 0x4, R12.reuse ;  /* 0x0000000414107825 */ /* 0x100fe400078e000c */
[----:B------:R1:W5:Y:S02]  /*1630*/  LDG.E R20, desc[UR6][R18.64] ;  /* 0x0000000612147981 */ /* 0x000364000c1e1900 */
[C---:B0-----:R-:W-:Y:S02]  /*1640*/  VIADD R29, R2.reuse, 0xb00 ;  /* 0x00000b00021d7836 */ /* 0x041fe40000000000 */
[----:B------:R-:W-:Y:S01]  /*1650*/  VIADD R27, R2, 0xc00 ;  /* 0x00000c00021b7836 */ /* 0x000fe20000000000 */
[----:B------:R0:W5:Y:S01]  /*1660*/  LDG.E R10, desc[UR6][R16.64] ;  /* 0x00000006100a7981 */ /* 0x000162000c1e1900 */
[----:B------:R-:W-:-:S03]  /*1670*/  IMAD.WIDE.U32 R28, R29, 0x4, R12 ;  /* 0x000000041d1c7825 */ /* 0x000fc600078e000c */
[----:B------:R0:W5:Y:S01]  /*1680*/  LDG.E R8, desc[UR6][R14.64] ;  /* 0x000000060e087981 */ /* 0x000162000c1e1900 */
[C---:B-1----:R-:W-:Y:S02]  /*1690*/  VIADD R19, R2.reuse, 0xe00 ;  /* 0x00000e0002137836 */ /* 0x042fe40000000000 */
[C---:B------:R-:W-:Y:S02]  /*16a0*/  VIADD R18, R2.reuse, 0xf00 ;  /* 0x00000f0002127836 */ /* 0x040fe40000000000 */
[----:B0-----:R-:W-:Y:S02]  /*16b0*/  IMAD.WIDE.U32 R16, R27, 0x4, R12 ;  /* 0x000000041b107825 */ /* 0x001fe400078e000c */
[----:B------:R-:W5:Y:S02]  /*16c0*/  LDG.E R27, desc[UR6][R28.64] ;  /* 0x000000061c1b7981 */ /* 0x000f64000c1e1900 */
[----:B------:R-:W-:-:S04]  /*16d0*/  VIADD R15, R2, 0xd00 ;  /* 0x00000d00020f7836 */ /* 0x000fc80000000000 */
[--C-:B------:R-:W-:Y:S01]  /*16e0*/  IMAD.WIDE.U32 R14, R15, 0x4, R12.reuse ;  /* 0x000000040f0e7825 */ /* 0x100fe200078e000c */
[----:B------:R0:W5:Y:S05]  /*16f0*/  LDG.E R28, desc[UR6][R16.64] ;  /* 0x00000006101c7981 */ /* 0x00016a000c1e1900 */
[----:B------:R-:W5:Y:S01]  /*1700*/  LDG.E R15, desc[UR6][R14.64] ;  /* 0x000000060e0f7981 */ /* 0x000f62000c1e1900 */
[----:B0-----:R-:W-:-:S04]  /*1710*/  IMAD.WIDE.U32 R16, R19, 0x4, R12 ;  /* 0x0000000413107825 */ /* 0x001fc800078e000c */
[----:B------:R-:W-:Y:S02]  /*1720*/  IMAD.WIDE.U32 R18, R18, 0x4, R12 ;  /* 0x0000000412127825 */ /* 0x000fe400078e000c */
[----:B------:R-:W5:Y:S04]  /*1730*/  LDG.E R16, desc[UR6][R16.64] ;  /* 0x0000000610107981 */ /* 0x000f68000c1e1900 */
[----:B------:R-:W5:Y:S01]  /*1740*/  LDG.E R19, desc[UR6][R18.64] ;  /* 0x0000000612137981 */ /* 0x000f62000c1e1900 */
[----:B------:R-:W-:-:S05]  /*1750*/  VIADD R6, R6, 0x10 ;  /* 0x0000001006067836 */ /* 0x000fca0000000000 */
[----:B------:R-:W-:Y:S01]  /*1760*/  ISETP.NE.AND P0, PT, R6, RZ, PT ;  /* 0x000000ff0600720c */ /* 0x000fe20003f05270 */
[----:B------:R-:W-:Y:S02]  /*1770*/  VIADD R5, R5, 0x1000 ;  /* 0x0000100005057836 */ /* 0x000fe40000000000 */
[----:B------:R-:W-:Y:S01]  /*1780*/  VIADD R2, R2, 0x1000 ;  /* 0x0000100002027836 */ /* 0x000fe20000000000 */
[----:B--2---:R-:W-:-:S04]  /*1790*/  IADD3 R25, PT, PT, R25, R26, R7 ;  /* 0x0000001a19197210 */ /* 0x004fc80007ffe007 */
[----:B----4-:R-:W-:-:S04]  /*17a0*/  IADD3 R23, PT, PT, R23, R24, R25 ;  /* 0x0000001817177210 */ /* 0x010fc80007ffe019 */
[----:B---3--:R-:W-:-:S04]  /*17b0*/  IADD3 R21, PT, PT, R21, R22, R23 ;  /* 0x0000001615157210 */ /* 0x008fc80007ffe017 */
[----:B-----5:R-:W-:-:S04]  /*17c0*/  IADD3 R11, PT, PT, R11, R20, R21 ;  /* 0x000000140b0b7210 */ /* 0x020fc80007ffe015 */
[----:B------:R-:W-:-:S04]  /*17d0*/  IADD3 R9, PT, PT, R9, R10, R11 ;  /* 0x0000000a09097210 */ /* 0x000fc80007ffe00b */
[----:B------:R-:W-:-:S04]  /*17e0*/  IADD3 R8, PT, PT, R27, R8, R9 ;  /* 0x000000081b087210 */ /* 0x000fc80007ffe009 */
[----:B------:R-:W-:-:S04]  /*17f0*/  IADD3 R8, PT, PT, R15, R28, R8 ;  /* 0x0000001c0f087210 */ /* 0x000fc80007ffe008 */
[----:B------:R-:W-:Y:S01]  /*1800*/  IADD3 R7, PT, PT, R19, R16, R8 ;  /* 0x0000001013077210 */ /* 0x000fe20007ffe008 */
[----:B------:R-:W-:Y:S06]  /*1810*/  @P0 BRA `(.L_x_258) ;  /* 0xfffffffc00100947 */ /* 0x000fec000383ffff */
[----:B------:R-:W-:Y:S05]  /*1820*/  BSYNC.RECONVERGENT B3 ;  /* 0x0000000000037941 */ /* 0x000fea0003800200 */
.L_x_257:
[----:B------:R-:W-:-:S07]  /*1830*/  VIADD R5, R5, 0xfffff800 ;  /* 0xfffff80005057836 */ /* 0x000fce0000000000 */
.L_x_256:
[----:B------:R-:W-:Y:S05]  /*1840*/  BSYNC.RECONVERGENT B2 ;  /* 0x0000000000027941 */ /* 0x000fea0003800200 */
.L_x_255:
[----:B------:R-:W-:-:S13]  /*1850*/  ISETP.NE.AND P0, PT, R4, RZ, PT ;  /* 0x000000ff0400720c */ /* 0x000fda0003f05270 */
[----:B------:R-:W-:Y:S05]  /*1860*/  @!P0 BRA `(.L_x_254) ;  /* 0x00000004000c8947 */ /* 0x000fea0003800000 */
[----:B------:R-:W-:Y:S01]  /*1870*/  ISETP.GE.U32.AND P0, PT, R4, 0x8, PT ;  /* 0x000000080400780c */ /* 0x000fe20003f06070 */
[----:B------:R-:W-:Y:S01]  /*1880*/  BSSY.RECONVERGENT B2, `(.L_x_259) ;  /* 0x0000021000027945 */ /* 0x000fe20003800200 */
[----:B------:R-:W-:-:S04]  /*1890*/  LOP3.LUT R24, R3, 0x7, RZ, 0xc0, !PT ;  /* 0x0000000703187812 */ /* 0x000fc800078ec0ff */
[----:B------:R-:W-:-:S07]  /*18a0*/  ISETP.NE.AND P1, PT, R24, RZ, PT ;  /* 0x000000ff1800720c */ /* 0x000fce0003f25270 */
[----:B------:R-:W-:Y:S06]  /*18b0*/  @!P0 BRA `(.L_x_260) ;  /* 0x0000000000748947 */ /* 0x000fec0003800000 */
[----:B------:R-:W-:-:S04]  /*18c0*/  VIADD R9, R5, UR4 ;  /* 0x0000000405097c36 */ /* 0x000fc80008000000 */
[C---:B------:R-:W-:Y:S02]  /*18d0*/  VIADD R21, R9.reuse, 0x100 ;  /* 0x0000010009157836 */ /* 0x040fe40000000000 */
[C---:B------:R-:W-:Y:S02]  /*18e0*/  VIADD R11, R9.reuse, 0x300 ;  /* 0x00000300090b7836 */ /* 0x040fe40000000000 */
[C---:B------:R-:W-:Y:S02]  /*18f0*/  VIADD R23, R9.reuse, 0x200 ;  /* 0x0000020009177836 */ /* 0x040fe40000000000 */
[----:B------:R-:W-:-:S04]  /*1900*/  IMAD.WIDE.U32 R16, R9, 0x4, R12 ;  /* 0x0000000409107825 */ /* 0x000fc800078e000c */
[--C-:B------:R-:W-:Y:S01]  /*1910*/  IMAD.WIDE.U32 R20, R21, 0x4, R12.reuse ;  /* 0x0000000415147825 */ /* 0x100fe200078e000c */
[----:B------:R0:W2:Y:S03]  /*1920*/  LDG.E R2, desc[UR6][R16.64] ;  /* 0x0000000610027981 */ /* 0x0000a6000c1e1900 */
[C---:B------:R-:W-:Y:S01]  /*1930*/  VIADD R15, R9.reuse, 0x400 ;  /* 0x00000400090f7836 */ /* 0x040fe20000000000 */
[----:B------:R-:W2:Y:S01]  /*1940*/  LDG.E R4, desc[UR6][R20.64] ;  /* 0x0000000614047981 */ /* 0x000ea2000c1e1900 */
[----:B------:R-:W-:Y:S02]  /*1950*/  VIADD R19, R9, 0x500 ;  /* 0x0000050009137836 */ /* 0x000fe40000000000 */
[----:B------:R-:W-:-:S04]  /*1960*/  IMAD.WIDE.U32 R10, R11, 0x4, R12 ;  /* 0x000000040b0a7825 */ /* 0x000fc800078e000c */
[--C-:B------:R-:W-:Y:S02]  /*1970*/  IMAD.WIDE.U32 R22, R23, 0x4, R12.reuse ;  /* 0x0000000417167825 */ /* 0x100fe400078e000c */
[----:B------:R-:W3:Y:S02]  /*1980*/  LDG.E R10, desc[UR6][R10.64] ;  /* 0x000000060a0a7981 */ /* 0x000ee4000c1e1900 */
[C---:B------:R-:W-:Y:S02]  /*1990*/  VIADD R25, R9.reuse, 0x600 ;  /* 0x0000060009197836 */ /* 0x040fe40000000000 */
[----:B------:R-:W-:Y:S01]  /*19a0*/  VIADD R27, R9, 0x700 ;  /* 0x00000700091b7836 */ /* 0x000fe20000000000 */
[----:B------:R-:W3:Y:S01]  /*19b0*/  LDG.E R6, desc[UR6][R22.64] ;  /* 0x0000000616067981 */ /* 0x000ee2000c1e1900 */
[----:B------:R-:W-:-:S04]  /*19c0*/  IMAD.WIDE.U32 R14, R15, 0x4, R12 ;  /* 0x000000040f0e7825 */ /* 0x000fc800078e000c */
[--C-:B------:R-:W-:Y:S02]  /*19d0*/  IMAD.WIDE.U32 R8, R19, 0x4, R12.reuse ;  /* 0x0000000413087825 */ /* 0x100fe400078e000c */
[----:B------:R-:W4:Y:S02]  /*19e0*/  LDG.E R15, desc[UR6][R14.64] ;  /* 0x000000060e0f7981 */ /* 0x000f24000c1e1900 */
[--C-:B------:R-:W-:Y:S02]  /*19f0*/  IMAD.WIDE.U32 R18, R25, 0x4, R12.reuse ;  /* 0x0000000419127825 */ /* 0x100fe400078e000c */
[----:B------:R-:W4:Y:S02]  /*1a00*/  LDG.E R8, desc[UR6][R8.64] ;  /* 0x0000000608087981 */ /* 0x000f24000c1e1900 */
[----:B0-----:R-:W-:Y:S02]  /*1a10*/  IMAD.WIDE.U32 R16, R27, 0x4, R12 ;  /* 0x000000041b107825 */ /* 0x001fe400078e000c */
[----:B------:R-:W5:Y:S04]  /*1a20*/  LDG.E R19, desc[UR6][R18.64] ;  /* 0x0000000612137981 */ /* 0x000f68000c1e1900 */
[----:B------:R-:W5:Y:S01]  /*1a30*/  LDG.E R16, desc[UR6][R16.64] ;  /* 0x0000000610107981 */ /* 0x000f62000c1e1900 */
[----:B------:R-:W-:Y:S01]  /*1a40*/  VIADD R5, R5, 0x800 ;  /* 0x0000080005057836 */ /* 0x000fe20000000000 */
[----:B--2---:R-:W-:-:S04]  /*1a50*/  IADD3 R7, PT, PT, R4, R2, R7 ;  /* 0x0000000204077210 */ /* 0x004fc80007ffe007 */
[----:B---3--:R-:W-:-:S04]  /*1a60*/  IADD3 R6, PT, PT, R10, R6, R7 ;  /* 0x000000060a067210 */ /* 0x008fc80007ffe007 */
[----:B----4-:R-:W-:-:S04]  /*1a70*/  IADD3 R6, PT, PT, R8, R15, R6 ;  /* 0x0000000f08067210 */ /* 0x010fc80007ffe006 */
[----:B-----5:R-:W-:-:S07]  /*1a80*/  IADD3 R7, PT, PT, R16, R19, R6 ;  /* 0x0000001310077210 */ /* 0x020fce0007ffe006 */
.L_x_260:
[----:B------:R-:W-:Y:S05]  /*1a90*/  BSYNC.RECONVERGENT B2 ;  /* 0x0000000000027941 */ /* 0x000fea0003800200 */
.L_x_259:
        /* <DEDUP_REMOVED lines=18> */
[----:B------:R-:W-:Y:S01]  /*1bc0*/  VIADD R5, R5, 0x400 ;  /* 0x0000040005057836 */ /* 0x000fe20000000000 */
[----:B--2---:R-:W-:-:S04]  /*1bd0*/  IADD3 R7, PT, PT, R8, R2, R7 ;  /* 0x0000000208077210 */ /* 0x004fc80007ffe007 */
[----:B---3--:R-:W-:-:S07]  /*1be0*/  IADD3 R7, PT, PT, R14, R10, R7 ;  /* 0x0000000a0e077210 */ /* 0x008fce0007ffe007 */
.L_x_262:
[----:B------:R-:W-:Y:S05]  /*1bf0*/  BSYNC.RECONVERGENT B2 ;  /* 0x0000000000027941 */ /* 0x000fea0003800200 */
.L_x_261:
[----:B------:R-:W-:Y:S05]  /*1c00*/  @!P1 BRA `(.L_x_254) ;  /* 0x0000000000249947 */ /* 0x000fea0003800000 */
[----:B------:R-:W-:Y:S02]  /*1c10*/  VIADD R5, R5, UR4 ;  /* 0x0000000405057c36 */ /* 0x000fe40008000000 */
[----:B------:R-:W-:-:S07]  /*1c20*/  IMAD.MOV R4, RZ, RZ, -R4 ;  /* 0x000000ffff047224 */ /* 0x000fce00078e0a04 */
.L_x_263:
[----:B------:R-:W-:-:S06]  /*1c30*/  IMAD.WIDE.U32 R2, R5, 0x4, R12 ;  /* 0x0000000405027825 */ /* 0x000fcc00078e000c */
[----:B------:R-:W2:Y:S01]  /*1c40*/  LDG.E R2, desc[UR6][R2.64] ;  /* 0x0000000602027981 */ /* 0x000ea2000c1e1900 */
[----:B------:R-:W-:Y:S02]  /*1c50*/  VIADD R4, R4, 0x1 ;  /* 0x0000000104047836 */ /* 0x000fe40000000000 */
[----:B------:R-:W-:-:S03]  /*1c60*/  VIADD R5, R5, 0x100 ;  /* 0x0000010005057836 */ /* 0x000fc60000000000 */
[----:B------:R-:W-:Y:S01]  /*1c70*/  ISETP.NE.AND P0, PT, R4, RZ, PT ;  /* 0x000000ff0400720c */ /* 0x000fe20003f05270 */
[----:B--2---:R-:W-:-:S12]  /*1c80*/  IMAD.IADD R7, R2, 0x1, R7 ;  /* 0x0000000102077824 */ /* 0x004fd800078e0207 */
[----:B------:R-:W-:Y:S05]  /*1c90*/  @P0 BRA `(.L_x_263) ;  /* 0xfffffffc00e40947 */ /* 0x000fea000383ffff */
.L_x_254:
[----:B------:R-:W-:Y:S05]  /*1ca0*/  BSYNC.RECONVERGENT B1 ;  /* 0x0000000000017941 */ /* 0x000fea0003800200 */
.L_x_252:
        /* <DEDUP_REMOVED lines=36> */
[----:B--2---:R-:W0:Y:S04]  /*1ef0*/  LDS.128 R4, [UR4+0x10] ;  /* 0x00001004ff047984 */ /* 0x004e280008000c00 */
[----:B------:R-:W1:Y:S01]  /*1f00*/  LDS.64 R2, [UR4+0x20] ;  /* 0x00002004ff027984 */ /* 0x000e620008000a00 */
[----:B0-----:R-:W-:-:S04]  /*1f10*/  IADD3 R0, PT, PT, R4, R0, R9 ;  /* 0x0000000004007210 */ /* 0x001fc80007ffe009 */
[----:B------:R-:W-:-:S04]  /*1f20*/  IADD3 R0, PT, PT, R6, R0, R5 ;  /* 0x0000000006007210 */ /* 0x000fc80007ffe005 */
[----:B-1----:R-:W-:-:S05]  /*1f30*/  IADD3 R0, PT, PT, R2, R0, R7 ;  /* 0x0000000002007210 */ /* 0x002fca0007ffe007 */
[----:B------:R-:W-:-:S07]  /*1f40*/  IMAD.IADD R9, R0, 0x1, R3 ;  /* 0x0000000100097824 */ /* 0x000fce00078e0203 */
.L_x_250:
[----:B------:R-:W-:Y:S05]  /*1f50*/  BSYNC.RECONVERGENT B0 ;  /* 0x0000000000007941 */ /* 0x000fea0003800200 */
.L_x_235:
[----:B------:R-:W-:Y:S05]  /*1f60*/  @P0 EXIT ;  /* 0x000000000000094d */ /* 0x000fea0003800000 */
[----:B-1----:R-:W1:Y:S01]  /*1f70*/  LDC.64 R2, c[0x0][0x388] ;  /* 0x0000e200ff027b82 */ /* 0x002e620000000a00 */
[----:B------:R-:W0:Y:S02]  /*1f80*/  LDCU UR4, c[0x0][0x398] ;  /* 0x00007300ff0477ac */ /* 0x000e240008000800 */
[----:B0-2---:R-:W-:-:S05]  /*1f90*/  VIADD R9, R9, UR4 ;  /* 0x0000000409097c36 */ /* 0x005fca0008000000 */
[----:B-1----:R-:W-:Y:S01]  /*1fa0*/  STG.E desc[UR6][R2.64], R9 ;  /* 0x0000000902007986 */ /* 0x002fe2000c101906 */
[----:B------:R-:W-:Y:S05]  /*1fb0*/  EXIT ;  /* 0x000000000000794d */ /* 0x000fea0003800000 */
.L_x_264:
        /* <DEDUP_REMOVED lines=12> */
.L_x_273:


//--------------------- .text._ZN3cub18CUB_300001_SM_10006detail11EmptyKernelIvEEvv --------------------------
	.section	.text._ZN3cub18CUB_300001_SM_10006detail11EmptyKernelIvEEvv,"ax",@progbits
	.align	128
        .global         _ZN3cub18CUB_300001_SM_10006detail11EmptyKernelIvEEvv
        .type           _ZN3cub18CUB_300001_SM_10006detail11EmptyKernelIvEEvv,@function
        .size           _ZN3cub18CUB_300001_SM_10006detail11EmptyKernelIvEEvv,(.L_x_274 - _ZN3cub18CUB_300001_SM_10006detail11EmptyKernelIvEEvv)
        .other          _ZN3cub18CUB_300001_SM_10006detail11EmptyKernelIvEEvv,@"STO_CUDA_ENTRY STV_DEFAULT"
_ZN3cub18CUB_300001_SM_10006detail11EmptyKernelIvEEvv:
.text._ZN3cub18CUB_300001_SM_10006detail11EmptyKernelIvEEvv:
[----:B------:R-:W-:Y:S01]  /*0000*/  LDC R1, c[0x0][0x37c] ;  /* 0x0000df00ff017b82 */ /* 0x000fe20000000800 */
[----:B------:R-:W-:Y:S05]  /*0010*/  EXIT ;  /* 0x000000000000794d */ /* 0x000fea0003800000 */
.L_x_265:
        /* <DEDUP_REMOVED lines=14> */
.L_x_274:


//--------------------- .nv.shared.reserved.0     --------------------------
	.section	.nv.shared.reserved.0,"aw",@nobits
	.weak		__nv_reservedSMEM_offset_0_alias
	.size		__nv_reservedSMEM_offset_0_alias, 0, 64
	.other		__nv_reservedSMEM_offset_0_alias,@"STO_CUDA_RESERVED_SHARED STV_DEFAULT"
__nv_reservedSMEM_offset_0_alias:
	.zero		0
	.zero		64


//--------------------- .nv.global                --------------------------
	.section	.nv.global,"aw",@nobits
.nv.global:
	.type		_ZN30_INTERNAL_98a4d03d_4_k_cu_main6thrust24THRUST_300001_SM_1000_NS3seqE,@object
	.size		_ZN30_INTERNAL_98a4d03d_4_k_cu_main6thrust24THRUST_300001_SM_1000_NS3seqE,(_ZN30_INTERNAL_98a4d03d_4_k_cu_main4cuda3std3__48in_placeE - _ZN30_INTERNAL_98a4d03d_4_k_cu_main6thrust24THRUST_300001_SM_1000_NS3seqE)
_ZN30_INTERNAL_98a4d03d_4_k_cu_main6thrust24THRUST_300001_SM_1000_NS3seqE:
	.zero		1
	.type		_ZN30_INTERNAL_98a4d03d_4_k_cu_main4cuda3std3__48in_placeE,@object
	.size		_ZN30_INTERNAL_98a4d03d_4_k_cu_main4cuda3std3__48in_placeE,(_ZN30_INTERNAL_98a4d03d_4_k_cu_main4cuda3std6ranges3__45__cpo4sizeE - _ZN30_INTERNAL_98a4d03d_4_k_cu_main4cuda3std3__48in_placeE)
_ZN30_INTERNAL_98a4d03d_4_k_cu_main4cuda3std3__48in_placeE:
	.zero		1
	.type		_ZN30_INTERNAL_98a4d03d_4_k_cu_main4cuda3std6ranges3__45__cpo4sizeE,@object
	.size		_ZN30_INTERNAL_98a4d03d_4_k_cu_main4cuda3std6ranges3__45__cpo4sizeE,(_ZN30_INTERNAL_98a4d03d_4_k_cu_main6thrust24THRUST_300001_SM_1000_NS12placeholders2_3E - _ZN30_INTERNAL_98a4d03d_4_k_cu_main4cuda3std6ranges3__45__cpo4sizeE)
_ZN30_INTERNAL_98a4d03d_4_k_cu_main4cuda3std6ranges3__45__cpo4sizeE:
	.zero		1
	.type		_ZN30_INTERNAL_98a4d03d_4_k_cu_main6thrust24THRUST_300001_SM_1000_NS12placeholders2_3E,@object
	.size		_ZN30_INTERNAL_98a4d03d_4_k_cu_main6thrust24THRUST_300001_SM_1000_NS12placeholders2_3E,(_ZN30_INTERNAL_98a4d03d_4_k_cu_main4cuda3std3__45__cpo6cbeginE - _ZN30_INTERNAL_98a4d03d_4_k_cu_main6thrust24THRUST_300001_SM_1000_NS12placeholders2_3E)
_ZN30_INTERNAL_98a4d03d_4_k_cu_main6thrust24THRUST_300001_SM_1000_NS12placeholders2_3E:
	.zero		1
	.type		_ZN30_INTERNAL_98a4d03d_4_k_cu_main4cuda3std3__45__cpo6cbeginE,@object
	.size		_ZN30_INTERNAL_98a4d03d_4_k_cu_main4cuda3std3__45__cpo6cbeginE,(_ZN30_INTERNAL_98a4d03d_4_k_cu_main4cuda3std6ranges3__45__cpo6cbeginE - _ZN30_INTERNAL_98a4d03d_4_k_cu_main4cuda3std3__45__cpo6cbeginE)
_ZN30_INTERNAL_98a4d03d_4_k_cu_main4cuda3std3__45__cpo6cbeginE:
	.zero		1
	.type		_ZN30_INTERNAL_98a4d03d_4_k_cu_main4cuda3std6ranges3__45__cpo6cbeginE,@object
	.size		_ZN30_INTERNAL_98a4d03d_4_k_cu_main4cuda3std6ranges3__45__cpo6cbeginE,(_ZN30_INTERNAL_98a4d03d_4_k_cu_main6thrust24THRUST_300001_SM_1000_NS12placeholders2_7E - _ZN30_INTERNAL_98a4d03d_4_k_cu_main4cuda3std6ranges3__45__cpo6cbeginE)
_ZN30_INTERNAL_98a4d03d_4_k_cu_main4cuda3std6ranges3__45__cpo6cbeginE:
	.zero		1
	.type		_ZN30_INTERNAL_98a4d03d_4_k_cu_main6thrust24THRUST_300001_SM_1000_NS12placeholders2_7E,@object
	.size		_ZN30_INTERNAL_98a4d03d_4_k_cu_main6thrust24THRUST_300001_SM_1000_NS12placeholders2_7E,(_ZN30_INTERNAL_98a4d03d_4_k_cu_main4cuda3std3__45__cpo7crbeginE - _ZN30_INTERNAL_98a4d03d_4_k_cu_main6thrust24THRUST_300001_SM_1000_NS12placeholders2_7E)
_ZN30_INTERNAL_98a4d03d_4_k_cu_main6thrust24THRUST_300001_SM_1000_NS12placeholders2_7E:
	.zero		1
	.type		_ZN30_INTERNAL_98a4d03d_4_k_cu_main4cuda3std3__45__cpo7crbeginE,@object
	.size		_ZN30_INTERNAL_98a4d03d_4_k_cu_main4cuda3std3__45__cpo7crbeginE,(_ZN30_INTERNAL_98a4d03d_4_k_cu_main4cuda3std6ranges3__45__cpo4nextE - _ZN30_INTERNAL_98a4d03d_4_k_cu_main4cuda3std3__45__cpo7crbeginE)
_ZN30_INTERNAL_98a4d03d_4_k_cu_main4cuda3std3__45__cpo7crbeginE:
	.zero		1
	.type		_ZN30_INTERNAL_98a4d03d_4_k_cu_main4cuda3std6ranges3__45__cpo4nextE,@object
	.size		_ZN30_INTERNAL_98a4d03d_4_k_cu_main4cuda3std6ranges3__45__cpo4nextE,(_ZN30_INTERNAL_98a4d03d_4_k_cu_main4cuda3std6ranges3__45__cpo4swapE - _ZN30_INTERNAL_98a4d03d_4_k_cu_main4cuda3std6ranges3__45__cpo4nextE)
_ZN30_INTERNAL_98a4d03d_4_k_cu_main4cuda3std6ranges3__45__cpo4nextE:
	.zero		1
	.type		_ZN30_INTERNAL_98a4d03d_4_k_cu_main4cuda3std6ranges3__45__cpo4swapE,@object
	.size		_ZN30_INTERNAL_98a4d03d_4_k_cu_main4cuda3std6ranges3__45__cpo4swapE,(_ZN30_INTERNAL_98a4d03d_4_k_cu_main6thrust24THRUST_300001_SM_1000_NS8cuda_cub10par_nosyncE - _ZN30_INTERNAL_98a4d03d_4_k_cu_main4cuda3std6ranges3__45__cpo4swapE)
_ZN30_INTERNAL_98a4d03d_4_k_cu_main4cuda3std6ranges3__45__cpo4swapE:
	.zero		1
	.type		_ZN30_INTERNAL_98a4d03d_4_k_cu_main6thrust24THRUST_300001_SM_1000_NS8cuda_cub10par_nosyncE,@object
	.size		_ZN30_INTERNAL_98a4d03d_4_k_cu_main6thrust24THRUST_300001_SM_1000_NS8cuda_cub10par_nosyncE,(_ZN30_INTERNAL_98a4d03d_4_k_cu_main6thrust24THRUST_300001_SM_1000_NS12placeholders2_9E - _ZN30_INTERNAL_98a4d03d_4_k_cu_main6thrust24THRUST_300001_SM_1000_NS8cuda_cub10par_nosyncE)
_ZN30_INTERNAL_98a4d03d_4_k_cu_main6thrust24THRUST_300001_SM_1000_NS8cuda_cub10par_nosyncE:
	.zero		1
	.type		_ZN30_INTERNAL_98a4d03d_4_k_cu_main6thrust24THRUST_300001_SM_1000_NS12placeholders2_9E,@object
	.size		_ZN30_INTERNAL_98a4d03d_4_k_cu_main6thrust24THRUST_300001_SM_1000_NS12placeholders2_9E,(_ZN30_INTERNAL_98a4d03d_4_k_cu_main4cuda3std3__432_GLOBAL__N__98a4d03d_4_k_cu_main6ignoreE - _ZN30_INTERNAL_98a4d03d_4_k_cu_main6thrust24THRUST_300001_SM_1000_NS12placeholders2_9E)
_ZN30_INTERNAL_98a4d03d_4_k_cu_main6thrust24THRUST_300001_SM_1000_NS12placeholders2_9E:
	.zero		1
	.type		_ZN30_INTERNAL_98a4d03d_4_k_cu_main4cuda3std3__432_GLOBAL__N__98a4d03d_4_k_cu_main6ignoreE,@object
	.size		_ZN30_INTERNAL_98a4d03d_4_k_cu_main4cuda3std3__432_GLOBAL__N__98a4d03d_4_k_cu_main6ignoreE,(_ZN30_INTERNAL_98a4d03d_4_k_cu_main4cuda3std6ranges3__45__cpo4dataE - _ZN30_INTERNAL_98a4d03d_4_k_cu_main4cuda3std3__432_GLOBAL__N__98a4d03d_4_k_cu_main6ignoreE)
_ZN30_INTERNAL_98a4d03d_4_k_cu_main4cuda3std3__432_GLOBAL__N__98a4d03d_4_k_cu_main6ignoreE:
	.zero		1
	.type		_ZN30_INTERNAL_98a4d03d_4_k_cu_main4cuda3std6ranges3__45__cpo4dataE,@object
	.size		_ZN30_INTERNAL_98a4d03d_4_k_cu_main4cuda3std6ranges3__45__cpo4dataE,(_ZN30_INTERNAL_98a4d03d_4_k_cu_main6thrust24THRUST_300001_SM_1000_NS12placeholders2_1E - _ZN30_INTERNAL_98a4d03d_4_k_cu_main4cuda3std6ranges3__45__cpo4dataE)
_ZN30_INTERNAL_98a4d03d_4_k_cu_main4cuda3std6ranges3__45__cpo4dataE:
	.zero		1
	.type		_ZN30_INTERNAL_98a4d03d_4_k_cu_main6thrust24THRUST_300001_SM_1000_NS12placeholders2_1E,@object
	.size		_ZN30_INTERNAL_98a4d03d_4_k_cu_main6thrust24THRUST_300001_SM_1000_NS12placeholders2_1E,(_ZN30_INTERNAL_98a4d03d_4_k_cu_main4cuda3std3__45__cpo5beginE - _ZN30_INTERNAL_98a4d03d_4_k_cu_main6thrust24THRUST_300001_SM_1000_NS12placeholders2_1E)
_ZN30_INTERNAL_98a4d03d_4_k_cu_main6thrust24THRUST_300001_SM_1000_NS12placeholders2_1E:
	.zero		1
	.type		_ZN30_INTERNAL_98a4d03d_4_k_cu_main4cuda3std3__45__cpo5beginE,@object
	.size		_ZN30_INTERNAL_98a4d03d_4_k_cu_main4cuda3std3__45__cpo5beginE,(_ZN30_INTERNAL_98a4d03d_4_k_cu_main4cuda3std6ranges3__45__cpo5beginE - _ZN30_INTERNAL_98a4d03d_4_k_cu_main4cuda3std3__45__cpo5beginE)
_ZN30_INTERNAL_98a4d03d_4_k_cu_main4cuda3std3__45__cpo5beginE:
	.zero		1
	.type		_ZN30_INTERNAL_98a4d03d_4_k_cu_main4cuda3std6ranges3__45__cpo5beginE,@object
	.size		_ZN30_INTERNAL_98a4d03d_4_k_cu_main4cuda3std6ranges3__45__cpo5beginE,(_ZN30_INTERNAL_98a4d03d_4_k_cu_main6thrust24THRUST_300001_SM_1000_NS12placeholders2_5E - _ZN30_INTERNAL_98a4d03d_4_k_cu_main4cuda3std6ranges3__45__cpo5beginE)
_ZN30_INTERNAL_98a4d03d_4_k_cu_main4cuda3std6ranges3__45__cpo5beginE:
	.zero		1
	.type		_ZN30_INTERNAL_98a4d03d_4_k_cu_main6thrust24THRUST_300001_SM_1000_NS12placeholders2_5E,@object
	.size		_ZN30_INTERNAL_98a4d03d_4_k_cu_main6thrust24THRUST_300001_SM_1000_NS12placeholders2_5E,(_ZN30_INTERNAL_98a4d03d_4_k_cu_main4cuda3std3__45__cpo6rbeginE - _ZN30_INTERNAL_98a4d03d_4_k_cu_main6thrust24THRUST_300001_SM_1000_NS12placeholders2_5E)
_ZN30_INTERNAL_98a4d03d_4_k_cu_main6thrust24THRUST_300001_SM_1000_NS12placeholders2_5E:
	.zero		1
	.type		_ZN30_INTERNAL_98a4d03d_4_k_cu_main4cuda3std3__45__cpo6rbeginE,@object
	.size		_ZN30_INTERNAL_98a4d03d_4_k_cu_main4cuda3std3__45__cpo6rbeginE,(_ZN30_INTERNAL_98a4d03d_4_k_cu_main4cuda3std6ranges3__45__cpo7advanceE - _ZN30_INTERNAL_98a4d03d_4_k_cu_main4cuda3std3__45__cpo6rbeginE)
_ZN30_INTERNAL_98a4d03d_4_k_cu_main4cuda3std3__45__cpo6rbeginE:
	.zero		1
	.type		_ZN30_INTERNAL_98a4d03d_4_k_cu_main4cuda3std6ranges3__45__cpo7advanceE,@object
	.size		_ZN30_INTERNAL_98a4d03d_4_k_cu_main4cuda3std6ranges3__45__cpo7advanceE,(_ZN30_INTERNAL_98a4d03d_4_k_cu_main4cuda3std3__47nulloptE - _ZN30_INTERNAL_98a4d03d_4_k_cu_main4cuda3std6ranges3__45__cpo7advanceE)
_ZN30_INTERNAL_98a4d03d_4_k_cu_main4cuda3std6ranges3__45__cpo7advanceE:
	.zero		1
	.type		_ZN30_INTERNAL_98a4d03d_4_k_cu_main4cuda3std3__47nulloptE,@object
	.size		_ZN30_INTERNAL_98a4d03d_4_k_cu_main4cuda3std3__47nulloptE,(_ZN30_INTERNAL_98a4d03d_4_k_cu_main4cuda3std6ranges3__45__cpo8distanceE - _ZN30_INTERNAL_98a4d03d_4_k_cu_main4cuda3std3__47nulloptE)
_ZN30_INTERNAL_98a4d03d_4_k_cu_main4cuda3std3__47nulloptE:
	.zero		1
	.type		_ZN30_INTERNAL_98a4d03d_4_k_cu_main4cuda3std6ranges3__45__cpo8distanceE,@object
	.size		_ZN30_INTERNAL_98a4d03d_4_k_cu_main4cuda3std6ranges3__45__cpo8distanceE,(_ZN30_INTERNAL_98a4d03d_4_k_cu_main6thrust24THRUST_300001_SM_1000_NS12placeholders3_10E - _ZN30_INTERNAL_98a4d03d_4_k_cu_main4cuda3std6ranges3__45__cpo8distanceE)
_ZN30_INTERNAL_98a4d03d_4_k_cu_main4cuda3std6ranges3__45__cpo8distanceE:
	.zero		1
	.type		_ZN30_INTERNAL_98a4d03d_4_k_cu_main6thrust24THRUST_300001_SM_1000_NS12placeholders3_10E,@object
	.size		_ZN30_INTERNAL_98a4d03d_4_k_cu_main6thrust24THRUST_300001_SM_1000_NS12placeholders3_10E,(_ZN30_INTERNAL_98a4d03d_4_k_cu_main4cuda3std3__419piecewise_constructE - _ZN30_INTERNAL_98a4d03d_4_k_cu_main6thrust24THRUST_300001_SM_1000_NS12placeholders3_10E)
_ZN30_INTERNAL_98a4d03d_4_k_cu_main6thrust24THRUST_300001_SM_1000_NS12placeholders3_10E:
	.zero		1
	.type		_ZN30_INTERNAL_98a4d03d_4_k_cu_main4cuda3std3__419piecewise_constructE,@object
	.size		_ZN30_INTERNAL_98a4d03d_4_k_cu_main4cuda3std3__419piecewise_constructE,(_ZN30_INTERNAL_98a4d03d_4_k_cu_main4cuda3std6ranges3__45__cpo5cdataE - _ZN30_INTERNAL_98a4d03d_4_k_cu_main4cuda3std3__419piecewise_constructE)
_ZN30_INTERNAL_98a4d03d_4_k_cu_main4cuda3std3__419piecewise_constructE:
	.zero		1
	.type		_ZN30_INTERNAL_98a4d03d_4_k_cu_main4cuda3std6ranges3__45__cpo5cdataE,@object
	.size		_ZN30_INTERNAL_98a4d03d_4_k_cu_main4cuda3std6ranges3__45__cpo5cdataE,(_ZN30_INTERNAL_98a4d03d_4_k_cu_main6thrust24THRUST_300001_SM_1000_NS12placeholders2_2E - _ZN30_INTERNAL_98a4d03d_4_k_cu_main4cuda3std6ranges3__45__cpo5cdataE)
_ZN30_INTERNAL_98a4d03d_4_k_cu_main4cuda3std6ranges3__45__cpo5cdataE:
	.zero		1
	.type		_ZN30_INTERNAL_98a4d03d_4_k_cu_main6thrust24THRUST_300001_SM_1000_NS12placeholders2_2E,@object
	.size		_ZN30_INTERNAL_98a4d03d_4_k_cu_main6thrust24THRUST_300001_SM_1000_NS12placeholders2_2E,(_ZN30_INTERNAL_98a4d03d_4_k_cu_main4cuda3std3__45__cpo3endE - _ZN30_INTERNAL_98a4d03d_4_k_cu_main6thrust24THRUST_300001_SM_1000_NS12placeholders2_2E)
_ZN30_INTERNAL_98a4d03d_4_k_cu_main6thrust24THRUST_300001_SM_1000_NS12placeholders2_2E:
	.zero		1
	.type		_ZN30_INTERNAL_98a4d03d_4_k_cu_main4cuda3std3__45__cpo3endE,@object
	.size		_ZN30_INTERNAL_98a4d03d_4_k_cu_main4cuda3std3__45__cpo3endE,(_ZN30_INTERNAL_98a4d03d_4_k_cu_main4cuda3std6ranges3__45__cpo3endE - _ZN30_INTERNAL_98a4d03d_4_k_cu_main4cuda3std3__45__cpo3endE)
_ZN30_INTERNAL_98a4d03d_4_k_cu_main4cuda3std3__45__cpo3endE:
	.zero		1
	.type		_ZN30_INTERNAL_98a4d03d_4_k_cu_main4cuda3std6ranges3__45__cpo3endE,@object
	.size		_ZN30_INTERNAL_98a4d03d_4_k_cu_main4cuda3std6ranges3__45__cpo3endE,(_ZN30_INTERNAL_98a4d03d_4_k_cu_main6thrust24THRUST_300001_SM_1000_NS12placeholders2_6E - _ZN30_INTERNAL_98a4d03d_4_k_cu_main4cuda3std6ranges3__45__cpo3endE)
_ZN30_INTERNAL_98a4d03d_4_k_cu_main4cuda3std6ranges3__45__cpo3endE:
	.zero		1
	.type		_ZN30_INTERNAL_98a4d03d_4_k_cu_main6thrust24THRUST_300001_SM_1000_NS12placeholders2_6E,@object
	.size		_ZN30_INTERNAL_98a4d03d_4_k_cu_main6thrust24THRUST_300001_SM_1000_NS12placeholders2_6E,(_ZN30_INTERNAL_98a4d03d_4_k_cu_main4cuda3std3__45__cpo4rendE - _ZN30_INTERNAL_98a4d03d_4_k_cu_main6thrust24THRUST_300001_SM_1000_NS12placeholders2_6E)
_ZN30_INTERNAL_98a4d03d_4_k_cu_main6thrust24THRUST_300001_SM_1000_NS12placeholders2_6E:
	.zero		1
	.type		_ZN30_INTERNAL_98a4d03d_4_k_cu_main4cuda3std3__45__cpo4rendE,@object
	.size		_ZN30_INTERNAL_98a4d03d_4_k_cu_main4cuda3std3__45__cpo4rendE,(_ZN30_INTERNAL_98a4d03d_4_k_cu_main4cuda3std6ranges3__45__cpo9iter_swapE - _ZN30_INTERNAL_98a4d03d_4_k_cu_main4cuda3std3__45__cpo4rendE)
_ZN30_INTERNAL_98a4d03d_4_k_cu_main4cuda3std3__45__cpo4rendE:
	.zero		1
	.type		_ZN30_INTERNAL_98a4d03d_4_k_cu_main4cuda3std6ranges3__45__cpo9iter_swapE,@object
	.size		_ZN30_INTERNAL_98a4d03d_4_k_cu_main4cuda3std6ranges3__45__cpo9iter_swapE,(_ZN30_INTERNAL_98a4d03d_4_k_cu_main4cuda3std3__48unexpectE - _ZN30_INTERNAL_98a4d03d_4_k_cu_main4cuda3std6ranges3__45__cpo9iter_swapE)
_ZN30_INTERNAL_98a4d03d_4_k_cu_main4cuda3std6ranges3__45__cpo9iter_swapE:
	.zero		1
	.type		_ZN30_INTERNAL_98a4d03d_4_k_cu_main4cuda3std3__48unexpectE,@object
	.size		_ZN30_INTERNAL_98a4d03d_4_k_cu_main4cuda3std3__48unexpectE,(_ZN30_INTERNAL_98a4d03d_4_k_cu_main6thrust24THRUST_300001_SM_1000_NS8cuda_cub3parE - _ZN30_INTERNAL_98a4d03d_4_k_cu_main4cuda3std3__48unexpectE)
_ZN30_INTERNAL_98a4d03d_4_k_cu_main4cuda3std3__48unexpectE:
	.zero		1
	.type		_ZN30_INTERNAL_98a4d03d_4_k_cu_main6thrust24THRUST_300001_SM_1000_NS8cuda_cub3parE,@object
	.size		_ZN30_INTERNAL_98a4d03d_4_k_cu_main6thrust24THRUST_300001_SM_1000_NS8cuda_cub3parE,(_ZN30_INTERNAL_98a4d03d_4_k_cu_main6thrust24THRUST_300001_SM_1000_NS12placeholders2_4E - _ZN30_INTERNAL_98a4d03d_4_k_cu_main6thrust24THRUST_300001_SM_1000_NS8cuda_cub3parE)
_ZN30_INTERNAL_98a4d03d_4_k_cu_main6thrust24THRUST_300001_SM_1000_NS8cuda_cub3parE:
	.zero		1
	.type		_ZN30_INTERNAL_98a4d03d_4_k_cu_main6thrust24THRUST_300001_SM_1000_NS12placeholders2_4E,@object
	.size		_ZN30_INTERNAL_98a4d03d_4_k_cu_main6thrust24THRUST_300001_SM_1000_NS12placeholders2_4E,(_ZN30_INTERNAL_98a4d03d_4_k_cu_main4cuda3std3__45__cpo4cendE - _ZN30_INTERNAL_98a4d03d_4_k_cu_main6thrust24THRUST_300001_SM_1000_NS12placeholders2_4E)
_ZN30_INTERNAL_98a4d03d_4_k_cu_main6thrust24THRUST_300001_SM_1000_NS12placeholders2_4E:
	.zero		1
	.type		_ZN30_INTERNAL_98a4d03d_4_k_cu_main4cuda3std3__45__cpo4cendE,@object
	.size		_ZN30_INTERNAL_98a4d03d_4_k_cu_main4cuda3std3__45__cpo4cendE,(_ZN30_INTERNAL_98a4d03d_4_k_cu_main4cuda3std6ranges3__45__cpo4cendE - _ZN30_INTERNAL_98a4d03d_4_k_cu_main4cuda3std3__45__cpo4cendE)
_ZN30_INTERNAL_98a4d03d_4_k_cu_main4cuda3std3__45__cpo4cendE:
	.zero		1
	.type		_ZN30_INTERNAL_98a4d03d_4_k_cu_main4cuda3std6ranges3__45__cpo4cendE,@object
	.size		_ZN30_INTERNAL_98a4d03d_4_k_cu_main4cuda3std6ranges3__45__cpo4cendE,(_ZN30_INTERNAL_98a4d03d_4_k_cu_main4cuda3std3__420unreachable_sentinelE - _ZN30_INTERNAL_98a4d03d_4_k_cu_main4cuda3std6ranges3__45__cpo4cendE)
_ZN30_INTERNAL_98a4d03d_4_k_cu_main4cuda3std6ranges3__45__cpo4cendE:
	.zero		1
	.type		_ZN30_INTERNAL_98a4d03d_4_k_cu_main4cuda3std3__420unreachable_sentinelE,@object
	.size		_ZN30_INTERNAL_98a4d03d_4_k_cu_main4cuda3std3__420unreachable_sentinelE,(_ZN30_INTERNAL_98a4d03d_4_k_cu_main4cuda3std6ranges3__45__cpo5ssizeE - _ZN30_INTERNAL_98a4d03d_4_k_cu_main4cuda3std3__420unreachable_sentinelE)
_ZN30_INTERNAL_98a4d03d_4_k_cu_main4cuda3std3__420unreachable_sentinelE:
	.zero		1
	.type		_ZN30_INTERNAL_98a4d03d_4_k_cu_main4cuda3std6ranges3__45__cpo5ssizeE,@object
	.size		_ZN30_INTERNAL_98a4d03d_4_k_cu_main4cuda3std6ranges3__45__cpo5ssizeE,(_ZN30_INTERNAL_98a4d03d_4_k_cu_main6thrust24THRUST_300001_SM_1000_NS12placeholders2_8E - _ZN30_INTERNAL_98a4d03d_4_k_cu_main4cuda3std6ranges3__45__cpo5ssizeE)
_ZN30_INTERNAL_98a4d03d_4_k_cu_main4cuda3std6ranges3__45__cpo5ssizeE:
	.zero		1
	.type		_ZN30_INTERNAL_98a4d03d_4_k_cu_main6thrust24THRUST_300001_SM_1000_NS12placeholders2_8E,@object
	.size		_ZN30_INTERNAL_98a4d03d_4_k_cu_main6thrust24THRUST_300001_SM_1000_NS12placeholders2_8E,(_ZN30_INTERNAL_98a4d03d_4_k_cu_main4cuda3std3__45__cpo5crendE - _ZN30_INTERNAL_98a4d03d_4_k_cu_main6thrust24THRUST_300001_SM_1000_NS12placeholders2_8E)
_ZN30_INTERNAL_98a4d03d_4_k_cu_main6thrust24THRUST_300001_SM_1000_NS12placeholders2_8E:
	.zero		1
	.type		_ZN30_INTERNAL_98a4d03d_4_k_cu_main4cuda3std3__45__cpo5crendE,@object
	.size		_ZN30_INTERNAL_98a4d03d_4_k_cu_main4cuda3std3__45__cpo5crendE,(_ZN30_INTERNAL_98a4d03d_4_k_cu_main4cuda3std6ranges3__45__cpo4prevE - _ZN30_INTERNAL_98a4d03d_4_k_cu_main4cuda3std3__45__cpo5crendE)
_ZN30_INTERNAL_98a4d03d_4_k_cu_main4cuda3std3__45__cpo5crendE:
	.zero		1
	.type		_ZN30_INTERNAL_98a4d03d_4_k_cu_main4cuda3std6ranges3__45__cpo4prevE,@object
	.size		_ZN30_INTERNAL_98a4d03d_4_k_cu_main4cuda3std6ranges3__45__cpo4prevE,(_ZN30_INTERNAL_98a4d03d_4_k_cu_main4cuda3std6ranges3__45__cpo9iter_moveE - _ZN30_INTERNAL_98a4d03d_4_k_cu_main4cuda3std6ranges3__45__cpo4prevE)
_ZN30_INTERNAL_98a4d03d_4_k_cu_main4cuda3std6ranges3__45__cpo4prevE:
	.zero		1
	.type		_ZN30_INTERNAL_98a4d03d_4_k_cu_main4cuda3std6ranges3__45__cpo9iter_moveE,@object
	.size		_ZN30_INTERNAL_98a4d03d_4_k_cu_main4cuda3std6ranges3__45__cpo9iter_moveE,(_ZN30_INTERNAL_98a4d03d_4_k_cu_main6thrust24THRUST_300001_SM_1000_NS6system6detail10sequential3seqE - _ZN30_INTERNAL_98a4d03d_4_k_cu_main4cuda3std6ranges3__45__cpo9iter_moveE)
_ZN30_INTERNAL_98a4d03d_4_k_cu_main4cuda3std6ranges3__45__cpo9iter_moveE:
	.zero		1
	.type		_ZN30_INTERNAL_98a4d03d_4_k_cu_main6thrust24THRUST_300001_SM_1000_NS6system6detail10sequential3seqE,@object
	.size		_ZN30_INTERNAL_98a4d03d_4_k_cu_main6thrust24THRUST_300001_SM_1000_NS6system6detail10sequential3seqE,(.L_31 - _ZN30_INTERNAL_98a4d03d_4_k_cu_main6thrust24THRUST_300001_SM_1000_NS6system6detail10sequential3seqE)
_ZN30_INTERNAL_98a4d03d_4_k_cu_main6thrust24THRUST_300001_SM_1000_NS6system6detail10sequential3seqE:
	.zero		1
.L_31:


//--------------------- .nv.shared._ZN3cub18CUB_300001_SM_10006detail6reduce28DeviceReduceSingleTileKernelINS2_10policy_hubIiyN4cuda3std3__44plusIiEEE10Policy1000EPiSC_iS9_iiNS7_10__identityEEEvT0_T1_T2_T3_T4_T6_ --------------------------
	.section	.nv.shared._ZN3cub18CUB_300001_SM_10006detail6reduce28DeviceReduceSingleTileKernelINS2_10policy_hubIiyN4cuda3std3__44plusIiEEE10Policy1000EPiSC_iS9_iiNS7_10__identityEEEvT0_T1_T2_T3_T4_T6_,"aw",@nobits
	.sectionflags	@""
	.align	4
.nv.shared._ZN3cub18CUB_300001_SM_10006detail6reduce28DeviceReduceSingleTileKernelINS2_10policy_hubIiyN4cuda3std3__44plusIiEEE10Policy1000EPiSC_iS9_iiNS7_10__identityEEEvT0_T1_T2_T3_T4_T6_:
	.zero		1068


//--------------------- .nv.shared._ZN3cub18CUB_300001_SM_10006detail6reduce18DeviceReduceKernelINS2_10policy_hubIiyN4cuda3std3__44plusIiEEE10Policy1000EN6thrust24THRUST_300001_SM_1000_NS6detail15normal_iteratorINSD_10device_ptrIiEEEEyS9_iNS7_10__identityEEEvT0_PT3_T1_NS0_13GridEvenShareISN_EET2_T4_ --------------------------
	.section	.nv.shared._ZN3cub18CUB_300001_SM_10006detail6reduce18DeviceReduceKernelINS2_10policy_hubIiyN4cuda3std3__44plusIiEEE10Policy1000EN6thrust24THRUST_300001_SM_1000_NS6detail15normal_iteratorINSD_10device_ptrIiEEEEyS9_iNS7_10__identityEEEvT0_PT3_T1_NS0_13GridEvenShareISN_EET2_T4_,"aw",@nobits
	.sectionflags	@""
	.align	4
.nv.shared._ZN3cub18CUB_300001_SM_10006detail6reduce18DeviceReduceKernelINS2_10policy_hubIiyN4cuda3std3__44plusIiEEE10Policy1000EN6thrust24THRUST_300001_SM_1000_NS6detail15normal_iteratorINSD_10device_ptrIiEEEEyS9_iNS7_10__identityEEEvT0_PT3_T1_NS0_13GridEvenShareISN_EET2_T4_:
	.zero		1068


//--------------------- .nv.shared._ZN3cub18CUB_300001_SM_10006detail6reduce28DeviceReduceSingleTileKernelINS2_10policy_hubIiyN4cuda3std3__44plusIiEEE10Policy1000EN6thrust24THRUST_300001_SM_1000_NS6detail15normal_iteratorINSD_10device_ptrIiEEEEPiyS9_iiNS7_10__identityEEEvT0_T1_T2_T3_T4_T6_ --------------------------
	.section	.nv.shared._ZN3cub18CUB_300001_SM_10006detail6reduce28DeviceReduceSingleTileKernelINS2_10policy_hubIiyN4cuda3std3__44plusIiEEE10Policy1000EN6thrust24THRUST_300001_SM_1000_NS6detail15normal_iteratorINSD_10device_ptrIiEEEEPiyS9_iiNS7_10__identityEEEvT0_T1_T2_T3_T4_T6_,"aw",@nobits
	.sectionflags	@""
	.align	4
.nv.shared._ZN3cub18CUB_300001_SM_10006detail6reduce28DeviceReduceSingleTileKernelINS2_10policy_hubIiyN4cuda3std3__44plusIiEEE10Policy1000EN6thrust24THRUST_300001_SM_1000_NS6detail15normal_iteratorINSD_10device_ptrIiEEEEPiyS9_iiNS7_10__identityEEEvT0_T1_T2_T3_T4_T6_:
	.zero		1068


//--------------------- .nv.shared._ZN3cub18CUB_300001_SM_10006detail6reduce28DeviceReduceSingleTileKernelINS2_10policy_hubIijN4cuda3std3__44plusIiEEE10Policy1000EPiSC_iS9_iiNS7_10__identityEEEvT0_T1_T2_T3_T4_T6_ --------------------------
	.section	.nv.shared._ZN3cub18CUB_300001_SM_10006detail6reduce28DeviceReduceSingleTileKernelINS2_10policy_hubIijN4cuda3std3__44plusIiEEE10Policy1000EPiSC_iS9_iiNS7_10__identityEEEvT0_T1_T2_T3_T4_T6_,"aw",@nobits
	.sectionflags	@""
	.align	4
.nv.shared._ZN3cub18CUB_300001_SM_10006detail6reduce28DeviceReduceSingleTileKernelINS2_10policy_hubIijN4cuda3std3__44plusIiEEE10Policy1000EPiSC_iS9_iiNS7_10__identityEEEvT0_T1_T2_T3_T4_T6_:
	.zero		1068


//--------------------- .nv.shared._ZN3cub18CUB_300001_SM_10006detail6reduce18DeviceReduceKernelINS2_10policy_hubIijN4cuda3std3__44plusIiEEE10Policy1000EN6thrust24THRUST_300001_SM_1000_NS6detail15normal_iteratorINSD_10device_ptrIiEEEEjS9_iNS7_10__identityEEEvT0_PT3_T1_NS0_13GridEvenShareISN_EET2_T4_ --------------------------
	.section	.nv.shared._ZN3cub18CUB_300001_SM_10006detail6reduce18DeviceReduceKernelINS2_10policy_hubIijN4cuda3std3__44plusIiEEE10Policy1000EN6thrust24THRUST_300001_SM_1000_NS6detail15normal_iteratorINSD_10device_ptrIiEEEEjS9_iNS7_10__identityEEEvT0_PT3_T1_NS0_13GridEvenShareISN_EET2_T4_,"aw",@nobits
	.sectionflags	@""
	.align	4
.nv.shared._ZN3cub18CUB_300001_SM_10006detail6reduce18DeviceReduceKernelINS2_10policy_hubIijN4cuda3std3__44plusIiEEE10Policy1000EN6thrust24THRUST_300001_SM_1000_NS6detail15normal_iteratorINSD_10device_ptrIiEEEEjS9_iNS7_10__identityEEEvT0_PT3_T1_NS0_13GridEvenShareISN_EET2_T4_:
	.zero		1068


//--------------------- .nv.shared._ZN3cub18CUB_300001_SM_10006detail6reduce28DeviceReduceSingleTileKernelINS2_10policy_hubIijN4cuda3std3__44plusIiEEE10Policy1000EN6thrust24THRUST_300001_SM_1000_NS6detail15normal_iteratorINSD_10device_ptrIiEEEEPijS9_iiNS7_10__identityEEEvT0_T1_T2_T3_T4_T6_ --------------------------
	.section	.nv.shared._ZN3cub18CUB_300001_SM_10006detail6reduce28DeviceReduceSingleTileKernelINS2_10policy_hubIijN4cuda3std3__44plusIiEEE10Policy1000EN6thrust24THRUST_300001_SM_1000_NS6detail15normal_iteratorINSD_10device_ptrIiEEEEPijS9_iiNS7_10__identityEEEvT0_T1_T2_T3_T4_T6_,"aw",@nobits
	.sectionflags	@""
	.align	4
.nv.shared._ZN3cub18CUB_300001_SM_10006detail6reduce28DeviceReduceSingleTileKernelINS2_10policy_hubIijN4cuda3std3__44plusIiEEE10Policy1000EN6thrust24THRUST_300001_SM_1000_NS6detail15normal_iteratorINSD_10device_ptrIiEEEEPijS9_iiNS7_10__identityEEEvT0_T1_T2_T3_T4_T6_:
	.zero		1068


//--------------------- .nv.constant0._ZN3cub18CUB_300001_SM_10006detail9transform16transform_kernelINS2_10policy_hubILb1EN4cuda3std3__45tupleIJN6thrust24THRUST_300001_SM_1000_NS6detail15normal_iteratorINSA_10device_ptrIiEEEEEEEE10policy1000El17ReciprocalFunctorIiESF_JPiEEEvT0_iT1_T2_DpNS2_10kernel_argIT3_EE --------------------------
	.section	.nv.constant0._ZN3cub18CUB_300001_SM_10006detail9transform16transform_kernelINS2_10policy_hubILb1EN4cuda3std3__45tupleIJN6thrust24THRUST_300001_SM_1000_NS6detail15normal_iteratorINSA_10device_ptrIiEEEEEEEE10policy1000El17ReciprocalFunctorIiESF_JPiEEEvT0_iT1_T2_DpNS2_10kernel_argIT3_EE,"a",@progbits
	.sectionflags	@""
	.align	4
.nv.constant0._ZN3cub18CUB_300001_SM_10006detail9transform16transform_kernelINS2_10policy_hubILb1EN4cuda3std3__45tupleIJN6thrust24THRUST_300001_SM_1000_NS6detail15normal_iteratorINSA_10device_ptrIiEEEEEEEE10policy1000El17ReciprocalFunctorIiESF_JPiEEEvT0_iT1_T2_DpNS2_10kernel_argIT3_EE:
	.zero		936


//--------------------- .nv.constant0._ZN3cub18CUB_300001_SM_10006detail9transform16transform_kernelINS2_10policy_hubILb1EN4cuda3std3__45tupleIJN6thrust24THRUST_300001_SM_1000_NS6detail15normal_iteratorINSA_10device_ptrIiEEEEEEEE10policy1000Ei17ReciprocalFunctorIiESF_JPiEEEvT0_iT1_T2_DpNS2_10kernel_argIT3_EE --------------------------
	.section	.nv.constant0._ZN3cub18CUB_300001_SM_10006detail9transform16transform_kernelINS2_10policy_hubILb1EN4cuda3std3__45tupleIJN6thrust24THRUST_300001_SM_1000_NS6detail15normal_iteratorINSA_10device_ptrIiEEEEEEEE10policy1000Ei17ReciprocalFunctorIiESF_JPiEEEvT0_iT1_T2_DpNS2_10kernel_argIT3_EE,"a",@progbits
	.sectionflags	@""
	.align	4
.nv.constant0._ZN3cub18CUB_300001_SM_10006detail9transform16transform_kernelINS2_10policy_hubILb1EN4cuda3std3__45tupleIJN6thrust24THRUST_300001_SM_1000_NS6detail15normal_iteratorINSA_10device_ptrIiEEEEEEEE10policy1000Ei17ReciprocalFunctorIiESF_JPiEEEvT0_iT1_T2_DpNS2_10kernel_argIT3_EE:
	.zero		936


//--------------------- .nv.constant0._ZN3cub18CUB_300001_SM_10006detail6reduce28DeviceReduceSingleTileKernelINS2_10policy_hubIiyN4cuda3std3__44plusIiEEE10Policy1000EPiSC_iS9_iiNS7_10__identityEEEvT0_T1_T2_T3_T4_T6_ --------------------------
	.section	.nv.constant0._ZN3cub18CUB_300001_SM_10006detail6reduce28DeviceReduceSingleTileKernelINS2_10policy_hubIiyN4cuda3std3__44plusIiEEE10Policy1000EPiSC_iS9_iiNS7_10__identityEEEvT0_T1_T2_T3_T4_T6_,"a",@progbits
	.sectionflags	@""
	.align	4
.nv.constant0._ZN3cub18CUB_300001_SM_10006detail6reduce28DeviceReduceSingleTileKernelINS2_10policy_hubIiyN4cuda3std3__44plusIiEEE10Policy1000EPiSC_iS9_iiNS7_10__identityEEEvT0_T1_T2_T3_T4_T6_:
	.zero		925


//--------------------- .nv.constant0._ZN3cub18CUB_300001_SM_10006detail6reduce18DeviceReduceKernelINS2_10policy_hubIiyN4cuda3std3__44plusIiEEE10Policy1000EN6thrust24THRUST_300001_SM_1000_NS6detail15normal_iteratorINSD_10device_ptrIiEEEEyS9_iNS7_10__identityEEEvT0_PT3_T1_NS0_13GridEvenShareISN_EET2_T4_ --------------------------
	.section	.nv.constant0._ZN3cub18CUB_300001_SM_10006detail6reduce18DeviceReduceKernelINS2_10policy_hubIiyN4cuda3std3__44plusIiEEE10Policy1000EN6thrust24THRUST_300001_SM_1000_NS6detail15normal_iteratorINSD_10device_ptrIiEEEEyS9_iNS7_10__identityEEEvT0_PT3_T1_NS0_13GridEvenShareISN_EET2_T4_,"a",@progbits
	.sectionflags	@""
	.align	4
.nv.constant0._ZN3cub18CUB_300001_SM_10006detail6reduce18DeviceReduceKernelINS2_10policy_hubIiyN4cuda3std3__44plusIiEEE10Policy1000EN6thrust24THRUST_300001_SM_1000_NS6detail15normal_iteratorINSD_10device_ptrIiEEEEyS9_iNS7_10__identityEEEvT0_PT3_T1_NS0_13GridEvenShareISN_EET2_T4_:
	.zero		994


//--------------------- .nv.constant0._ZN3cub18CUB_300001_SM_10006detail6reduce28DeviceReduceSingleTileKernelINS2_10policy_hubIiyN4cuda3std3__44plusIiEEE10Policy1000EN6thrust24THRUST_300001_SM_1000_NS6detail15normal_iteratorINSD_10device_ptrIiEEEEPiyS9_iiNS7_10__identityEEEvT0_T1_T2_T3_T4_T6_ --------------------------
	.section	.nv.constant0._ZN3cub18CUB_300001_SM_10006detail6reduce28DeviceReduceSingleTileKernelINS2_10policy_hubIiyN4cuda3std3__44plusIiEEE10Policy1000EN6thrust24THRUST_300001_SM_1000_NS6detail15normal_iteratorINSD_10device_ptrIiEEEEPiyS9_iiNS7_10__identityEEEvT0_T1_T2_T3_T4_T6_,"a",@progbits
	.sectionflags	@""
	.align	4
.nv.constant0._ZN3cub18CUB_300001_SM_10006detail6reduce28DeviceReduceSingleTileKernelINS2_10policy_hubIiyN4cuda3std3__44plusIiEEE10Policy1000EN6thrust24THRUST_300001_SM_1000_NS6detail15normal_iteratorINSD_10device_ptrIiEEEEPiyS9_iiNS7_10__identityEEEvT0_T1_T2_T3_T4_T6_:
	.zero		929


//--------------------- .nv.constant0._ZN3cub18CUB_300001_SM_10006detail6reduce28DeviceReduceSingleTileKernelINS2_10policy_hubIijN4cuda3std3__44plusIiEEE10Policy1000EPiSC_iS9_iiNS7_10__identityEEEvT0_T1_T2_T3_T4_T6_ --------------------------
	.section	.nv.constant0._ZN3cub18CUB_300001_SM_10006detail6reduce28DeviceReduceSingleTileKernelINS2_10policy_hubIijN4cuda3std3__44plusIiEEE10Policy1000EPiSC_iS9_iiNS7_10__identityEEEvT0_T1_T2_T3_T4_T6_,"a",@progbits
	.sectionflags	@""
	.align	4
.nv.constant0._ZN3cub18CUB_300001_SM_10006detail6reduce28DeviceReduceSingleTileKernelINS2_10policy_hubIijN4cuda3std3__44plusIiEEE10Policy1000EPiSC_iS9_iiNS7_10__identityEEEvT0_T1_T2_T3_T4_T6_:
	.zero		925


//--------------------- .nv.constant0._ZN3cub18CUB_300001_SM_10006detail6reduce18DeviceReduceKernelINS2_10policy_hubIijN4cuda3std3__44plusIiEEE10Policy1000EN6thrust24THRUST_300001_SM_1000_NS6detail15normal_iteratorINSD_10device_ptrIiEEEEjS9_iNS7_10__identityEEEvT0_PT3_T1_NS0_13GridEvenShareISN_EET2_T4_ --------------------------
	.section	.nv.constant0._ZN3cub18CUB_300001_SM_10006detail6reduce18DeviceReduceKernelINS2_10policy_hubIijN4cuda3std3__44plusIiEEE10Policy1000EN6thrust24THRUST_300001_SM_1000_NS6detail15normal_iteratorINSD_10device_ptrIiEEEEjS9_iNS7_10__identityEEEvT0_PT3_T1_NS0_13GridEvenShareISN_EET2_T4_,"a",@progbits
	.sectionflags	@""
	.align	4
.nv.constant0._ZN3cub18CUB_300001_SM_10006detail6reduce18DeviceReduceKernelINS2_10policy_hubIijN4cuda3std3__44plusIiEEE10Policy1000EN6thrust24THRUST_300001_SM_1000_NS6detail15normal_iteratorINSD_10device_ptrIiEEEEjS9_iNS7_10__identityEEEvT0_PT3_T1_NS0_13GridEvenShareISN_EET2_T4_:
	.zero		958


//--------------------- .nv.constant0._ZN3cub18CUB_300001_SM_10006detail6reduce28DeviceReduceSingleTileKernelINS2_10policy_hubIijN4cuda3std3__44plusIiEEE10Policy1000EN6thrust24THRUST_300001_SM_1000_NS6detail15normal_iteratorINSD_10device_ptrIiEEEEPijS9_iiNS7_10__identityEEEvT0_T1_T2_T3_T4_T6_ --------------------------
	.section	.nv.constant0._ZN3cub18CUB_300001_SM_10006detail6reduce28DeviceReduceSingleTileKernelINS2_10policy_hubIijN4cuda3std3__44plusIiEEE10Policy1000EN6thrust24THRUST_300001_SM_1000_NS6detail15normal_iteratorINSD_10device_ptrIiEEEEPijS9_iiNS7_10__identityEEEvT0_T1_T2_T3_T4_T6_,"a",@progbits
	.sectionflags	@""
	.align	4
.nv.constant0._ZN3cub18CUB_300001_SM_10006detail6reduce28DeviceReduceSingleTileKernelINS2_10policy_hubIijN4cuda3std3__44plusIiEEE10Policy1000EN6thrust24THRUST_300001_SM_1000_NS6detail15normal_iteratorINSD_10device_ptrIiEEEEPijS9_iiNS7_10__identityEEEvT0_T1_T2_T3_T4_T6_:
	.zero		925


//--------------------- .nv.constant0._ZN3cub18CUB_300001_SM_10006detail11EmptyKernelIvEEvv --------------------------
	.section	.nv.constant0._ZN3cub18CUB_300001_SM_10006detail11EmptyKernelIvEEvv,"a",@progbits
	.sectionflags	@""
	.align	4
.nv.constant0._ZN3cub18CUB_300001_SM_10006detail11EmptyKernelIvEEvv:
	.zero		896


//--------------------- SYMBOLS --------------------------

	.type		.nv.reservedSmem.offset0,@object
	.size		.nv.reservedSmem.offset0,0x4
	.type		.nv.reservedSmem.cap,@object
	.size		.nv.reservedSmem.cap,0x4
